	.target	sm_80

	.elftype	@"ET_EXEC"


//--------------------- .note.nv.tkinfo           --------------------------
	.section	.note.nv.tkinfo,"",@"SHT_NOTE"
	.sectionflags	@"SHF_NOTE_NV_TKINFO"
	.tkinfo
        /*0018*/ 	.word	0x00000002
        /*0030*/ 	.string	""
        /*0030*/ 	.string	"ptxas"
        /*0030*/ 	.string	"Cuda compilation tools, release 13.0, V13.0.88"
        /*0030*/ 	.string	"Build cuda_13.0.r13.0/compiler.36424714_0"
        /*0030*/ 	.string	"-v  -suppress-debug-info  -lineinfo  -arch sm_80 "



//--------------------- .note.nv.cuinfo           --------------------------
	.section	.note.nv.cuinfo,"",@"SHT_NOTE"
	.sectionflags	@"SHF_NOTE_NV_CUINFO"
        /*0018*/ 	.short	0x0002
        /*001a*/ 	.short	0x0050
        /*001c*/ 	.short	0x0082
	.zero		2


//--------------------- .nv.info                  --------------------------
	.section	.nv.info,"",@"SHT_CUDA_INFO"
	.align	4


	//----- nvinfo : EIATTR_REGCOUNT
	.align		4
        /*0000*/ 	.byte	0x04, 0x2f
        /*0002*/ 	.short	(.L_1 - .L_0)
	.align		4
.L_0:
        /*0004*/ 	.word	index@(matmul_kernel)
        /*0008*/ 	.word	0x000000ff


	//----- nvinfo : EIATTR_FRAME_SIZE
	.align		4
.L_1:
        /*000c*/ 	.byte	0x04, 0x11
        /*000e*/ 	.short	(.L_3 - .L_2)
	.align		4
.L_2:
        /*0010*/ 	.word	index@(matmul_kernel)
        /*0014*/ 	.word	0x00001808


	//----- nvinfo : EIATTR_MIN_STACK_SIZE
	.align		4
.L_3:
        /*0018*/ 	.byte	0x04, 0x12
        /*001a*/ 	.short	(.L_5 - .L_4)
	.align		4
.L_4:
        /*001c*/ 	.word	index@(matmul_kernel)
        /*0020*/ 	.word	0x00001808
.L_5:


//--------------------- .nv.info.matmul_kernel    --------------------------
	.section	.nv.info.matmul_kernel,"",@"SHT_CUDA_INFO"
	.sectionflags	@""
	.align	4


	//----- nvinfo : EIATTR_CUDA_API_VERSION
	.align		4
        /*0000*/ 	.byte	0x04, 0x37
        /*0002*/ 	.short	(.L_7 - .L_6)
.L_6:
        /*0004*/ 	.word	0x00000082


	//----- nvinfo : EIATTR_SW2861232_WAR
	.align		4
.L_7:
        /*0008*/ 	.byte	0x01, 0x35
	.zero		2


	//----- nvinfo : EIATTR_PARAM_CBANK
	.align		4
        /*000c*/ 	.byte	0x04, 0x0a
        /*000e*/ 	.short	(.L_9 - .L_8)
	.align		4
.L_8:
        /*0010*/ 	.word	index@(.nv.constant0.matmul_kernel)
        /*0014*/ 	.short	0x0160
        /*0016*/ 	.short	0x0050


	//----- nvinfo : EIATTR_CBANK_PARAM_SIZE
	.align		4
.L_9:
        /*0018*/ 	.byte	0x03, 0x19
        /*001a*/ 	.short	0x0050


	//----- nvinfo : EIATTR_KPARAM_INFO
	.align		4
        /*001c*/ 	.byte	0x04, 0x17
        /*001e*/ 	.short	(.L_11 - .L_10)
.L_10:
        /*0020*/ 	.word	0x00000000
        /*0024*/ 	.short	0x000d
        /*0026*/ 	.short	0x0048
        /*0028*/ 	.byte	0x00, 0xf4, 0x21, 0x00


	//----- nvinfo : EIATTR_KPARAM_INFO
	.align		4
.L_11:
        /*002c*/ 	.byte	0x04, 0x17
        /*002e*/ 	.short	(.L_13 - .L_12)
.L_12:
        /*0030*/ 	.word	0x00000000
        /*0034*/ 	.short	0x000c
        /*0036*/ 	.short	0x0040
        /*0038*/ 	.byte	0x00, 0xf4, 0x21, 0x00


	//----- nvinfo : EIATTR_KPARAM_INFO
	.align		4
.L_13:
        /*003c*/ 	.byte	0x04, 0x17
        /*003e*/ 	.short	(.L_15 - .L_14)
.L_14:
        /*0040*/ 	.word	0x00000000
        /*0044*/ 	.short	0x000b
        /*0046*/ 	.short	0x0038
        /*0048*/ 	.byte	0x00, 0xf0, 0x11, 0x00


	//----- nvinfo : EIATTR_KPARAM_INFO
	.align		4
.L_15:
        /*004c*/ 	.byte	0x04, 0x17
        /*004e*/ 	.short	(.L_17 - .L_16)
.L_16:
        /*0050*/ 	.word	0x00000000
        /*0054*/ 	.short	0x000a
        /*0056*/ 	.short	0x0034
        /*0058*/ 	.byte	0x00, 0xf0, 0x11, 0x00


	//----- nvinfo : EIATTR_KPARAM_INFO
	.align		4
.L_17:
        /*005c*/ 	.byte	0x04, 0x17
        /*005e*/ 	.short	(.L_19 - .L_18)
.L_18:
        /*0060*/ 	.word	0x00000000
        /*0064*/ 	.short	0x0009
        /*0066*/ 	.short	0x0030
        /*0068*/ 	.byte	0x00, 0xf0, 0x11, 0x00


	//----- nvinfo : EIATTR_KPARAM_INFO
	.align		4
.L_19:
        /*006c*/ 	.byte	0x04, 0x17
        /*006e*/ 	.short	(.L_21 - .L_20)
.L_20:
        /*0070*/ 	.word	0x00000000
        /*0074*/ 	.short	0x0008
        /*0076*/ 	.short	0x002c
        /*0078*/ 	.byte	0x00, 0xf0, 0x11, 0x00


	//----- nvinfo : EIATTR_KPARAM_INFO
	.align		4
.L_21:
        /*007c*/ 	.byte	0x04, 0x17
        /*007e*/ 	.short	(.L_23 - .L_22)
.L_22:
        /*0080*/ 	.word	0x00000000
        /*0084*/ 	.short	0x0007
        /*0086*/ 	.short	0x0028
        /*0088*/ 	.byte	0x00, 0xf0, 0x11, 0x00


	//----- nvinfo : EIATTR_KPARAM_INFO
	.align		4
.L_23:
        /*008c*/ 	.byte	0x04, 0x17
        /*008e*/ 	.short	(.L_25 - .L_24)
.L_24:
        /*0090*/ 	.word	0x00000000
        /*0094*/ 	.short	0x0006
        /*0096*/ 	.short	0x0024
        /*0098*/ 	.byte	0x00, 0xf0, 0x11, 0x00


	//----- nvinfo : EIATTR_KPARAM_INFO
	.align		4
.L_25:
        /*009c*/ 	.byte	0x04, 0x17
        /*009e*/ 	.short	(.L_27 - .L_26)
.L_26:
        /*00a0*/ 	.word	0x00000000
        /*00a4*/ 	.short	0x0005
        /*00a6*/ 	.short	0x0020
        /*00a8*/ 	.byte	0x00, 0xf0, 0x11, 0x00


	//----- nvinfo : EIATTR_KPARAM_INFO
	.align		4
.L_27:
        /*00ac*/ 	.byte	0x04, 0x17
        /*00ae*/ 	.short	(.L_29 - .L_28)
.L_28:
        /*00b0*/ 	.word	0x00000000
        /*00b4*/ 	.short	0x0004
        /*00b6*/ 	.short	0x001c
        /*00b8*/ 	.byte	0x00, 0xf0, 0x11, 0x00


	//----- nvinfo : EIATTR_KPARAM_INFO
	.align		4
.L_29:
        /*00bc*/ 	.byte	0x04, 0x17
        /*00be*/ 	.short	(.L_31 - .L_30)
.L_30:
        /*00c0*/ 	.word	0x00000000
        /*00c4*/ 	.short	0x0003
        /*00c6*/ 	.short	0x0018
        /*00c8*/ 	.byte	0x00, 0xf0, 0x11, 0x00


	//----- nvinfo : EIATTR_KPARAM_INFO
	.align		4
.L_31:
        /*00cc*/ 	.byte	0x04, 0x17
        /*00ce*/ 	.short	(.L_33 - .L_32)
.L_32:
        /*00d0*/ 	.word	0x00000000
        /*00d4*/ 	.short	0x0002
        /*00d6*/ 	.short	0x0010
        /*00d8*/ 	.byte	0x00, 0xf4, 0x21, 0x00


	//----- nvinfo : EIATTR_KPARAM_INFO
	.align		4
.L_33:
        /*00dc*/ 	.byte	0x04, 0x17
        /*00de*/ 	.short	(.L_35 - .L_34)
.L_34:
        /*00e0*/ 	.word	0x00000000
        /*00e4*/ 	.short	0x0001
        /*00e6*/ 	.short	0x0008
        /*00e8*/ 	.byte	0x00, 0xf4, 0x21, 0x00


	//----- nvinfo : EIATTR_KPARAM_INFO
	.align		4
.L_35:
        /*00ec*/ 	.byte	0x04, 0x17
        /*00ee*/ 	.short	(.L_37 - .L_36)
.L_36:
        /*00f0*/ 	.word	0x00000000
        /*00f4*/ 	.short	0x0000
        /*00f6*/ 	.short	0x0000
        /*00f8*/ 	.byte	0x00, 0xf4, 0x21, 0x00


	//----- nvinfo : EIATTR_MAXREG_COUNT
	.align		4
.L_37:
        /*00fc*/ 	.byte	0x03, 0x1b
        /*00fe*/ 	.short	0x00ff


	//----- nvinfo : EIATTR_NUM_BARRIERS
	.align		4
        /*0100*/ 	.byte	0x02, 0x4c
        /*0102*/ 	.byte	0x01
	.zero		1


	//----- nvinfo : EIATTR_ANNOTATIONS
	.align		4
        /*0104*/ 	.byte	0x04, 0x55
        /*0106*/ 	.short	(.L_39 - .L_38)


	//   ....[0]....
.L_38:
        /*0108*/ 	.word	0x00000001
        /*010c*/ 	.byte	0x00, 0x07, 0x00, 0x00, 0x01, 0x00, 0x00, 0x00, 0xf0, 0x07, 0x00, 0x00, 0x01, 0x00, 0x00, 0x00
        /* <DEDUP_REMOVED lines=2617> */
        /*a4ac*/ 	.byte	0xe0, 0xa2, 0x03, 0x00, 0x01, 0x00, 0x00, 0x00, 0xf0, 0xa2, 0x03, 0x00


	//----- nvinfo : EIATTR_MERCURY_ISA_VERSION
	.align		4
.L_39:
        /*a4b8*/ 	.byte	0x03, 0x5f
        /*a4ba*/ 	.short	0x0000


	//----- nvinfo : EIATTR_EXIT_INSTR_OFFSETS
	.align		4
        /*a4bc*/ 	.byte	0x04, 0x1c
        /*a4be*/ 	.short	(.L_41 - .L_40)


	//   ....[0]....
.L_40:
        /*a4c0*/ 	.word	0x0003e060


	//   ....[1]....
        /*a4c4*/ 	.word	0x0003e080


	//----- nvinfo : EIATTR_REQNTID
	.align		4
.L_41:
        /*a4c8*/ 	.byte	0x04, 0x10
        /*a4ca*/ 	.short	(.L_43 - .L_42)
.L_42:
        /*a4cc*/ 	.word	0x00000100
        /*a4d0*/ 	.word	0x00000001
        /*a4d4*/ 	.word	0x00000001
.L_43:


//--------------------- .nv.callgraph             --------------------------
	.section	.nv.callgraph,"",@"SHT_CUDA_CALLGRAPH"
	.align	4
	.sectionentsize	8
	.align		4
        /*0000*/ 	.word	0x00000000
	.align		4
        /*0004*/ 	.word	0xffffffff
	.align		4
        /*0008*/ 	.word	0x00000000
	.align		4
        /*000c*/ 	.word	0xfffffffe
	.align		4
        /*0010*/ 	.word	0x00000000
	.align		4
        /*0014*/ 	.word	0xfffffffd
	.align		4
        /*0018*/ 	.word	0x00000000
	.align		4
        /*001c*/ 	.word	0xfffffffc


//--------------------- .nv.rel.action            --------------------------
	.section	.nv.rel.action,"",@"SHT_CUDA_RELOCINFO"
	.align	8
	.sectionentsize	8
        /*0000*/ 	.byte	0x73, 0x00, 0x00, 0x00, 0x00, 0x00, 0x00, 0x00, 0x00, 0x00, 0x00, 0x11, 0x25, 0x00, 0x05, 0x36


//--------------------- .nv.constant0.matmul_kernel --------------------------
	.section	.nv.constant0.matmul_kernel,"a",@progbits
	.sectionflags	@""
	.align	4
.nv.constant0.matmul_kernel:
	.zero		432


//--------------------- .text.matmul_kernel       --------------------------
	.section	.text.matmul_kernel,"ax",@progbits
	.sectioninfo	@"SHI_REGISTERS=255"
	.align	128
        .global         matmul_kernel
        .type           matmul_kernel,@function
        .size           matmul_kernel,(.L_x_4 - matmul_kernel)
        .other          matmul_kernel,@"STO_CUDA_ENTRY STV_DEFAULT"
matmul_kernel:
.text.matmul_kernel:
[----:B------:R-:W-:-:S03]  /*0000*/  IMAD.MOV.U32 R1, RZ, RZ, c[0x0][0x28] ;  /* 0x00000a00ff017624 */ /* 0x000fc600078e00ff */
[----:B------:R-:W-:Y:S01]  /*0010*/  IMAD.MOV.U32 R0, RZ, RZ, c[0x0][0x17c] ;  /* 0x00005f00ff007624 */ /* 0x000fe200078e00ff */
[----:B------:R-:W1:Y:S01]  /*0020*/  S2R R5, SR_CTAID.X ;  /* 0x0000000000057919 */ /* 0x000e620000002500 */
[----:B------:R-:W-:Y:S01]  /*0030*/  IADD3 R1, R1, -0x1808, RZ ;  /* 0xffffe7f801017810 */ /* 0x000fe20007ffe0ff */
[----:B------:R-:W-:Y:S01]  /*0040*/  ULDC.64 UR4, c[0x0][0x118] ;  /* 0x0000460000047ab9 */ /* 0x000fe20000000a00 */
[----:B------:R-:W-:Y:S01]  /*0050*/  MOV R252, c[0x0][0x180] ;  /* 0x0000600000fc7a02 */ /* 0x000fe20000000f00 */
[----:B------:R-:W2:Y:S01]  /*0060*/  S2R R64, SR_TID.X ;  /* 0x0000000000407919 */ /* 0x000ea20000002100 */
[----:B------:R-:W-:Y:S02]  /*0070*/  IADD3 R0, R0, 0x7f, RZ ;  /* 0x0000007f00007810 */ /* 0x000fe40007ffe0ff */
[----:B------:R-:W-:Y:S02]  /*0080*/  IADD3 R133, R252, -0x11, RZ ;  /* 0xffffffeffc857810 */ /* 0x000fe40007ffe0ff */
[----:B------:R-:W-:-:S02]  /*0090*/  SHF.R.S32.HI R3, RZ, 0x1f, R0 ;  /* 0x0000001fff037819 */ /* 0x000fc40000011400 */
[C---:B------:R-:W-:Y:S02]  /*00a0*/  IADD3 R134, R252.reuse, -0x19, RZ ;  /* 0xffffffe7fc867810 */ /* 0x040fe40007ffe0ff */
[----:B------:R-:W-:Y:S02]  /*00b0*/  LEA.HI R3, R3, R0, RZ, 0x7 ;  /* 0x0000000003037211 */ /* 0x000fe400078f38ff */
[C---:B------:R-:W-:Y:S02]  /*00c0*/  IADD3 R150, R252.reuse, -0x2, RZ ;  /* 0xfffffffefc967810 */ /* 0x040fe40007ffe0ff */
[----:B------:R-:W-:Y:S02]  /*00d0*/  SHF.R.S32.HI R3, RZ, 0x7, R3 ;  /* 0x00000007ff037819 */ /* 0x000fe40000011403 */
[C---:B------:R-:W-:Y:S02]  /*00e0*/  IADD3 R158, R252.reuse, -0xa, RZ ;  /* 0xfffffff6fc9e7810 */ /* 0x040fe40007ffe0ff */
[C---:B------:R-:W-:Y:S01]  /*00f0*/  IADD3 R166, R252.reuse, -0x12, RZ ;  /* 0xffffffeefca67810 */ /* 0x040fe20007ffe0ff */
[----:B------:R-:W-:Y:S01]  /*0100*/  IMAD.SHL.U32 R4, R3, 0x8, RZ ;  /* 0x0000000803047824 */ /* 0x000fe200078e00ff */
[----:B------:R-:W-:-:S02]  /*0110*/  IADD3 R170, R252, -0x1a, RZ ;  /* 0xffffffe6fcaa7810 */ /* 0x000fc40007ffe0ff */
[----:B-1----:R-:W-:Y:S02]  /*0120*/  IABS R8, R5 ;  /* 0x0000000500087213 */ /* 0x002fe40000000000 */
[-C--:B------:R-:W-:Y:S02]  /*0130*/  IABS R7, R4.reuse ;  /* 0x0000000400077213 */ /* 0x080fe40000000000 */
[----:B------:R-:W-:Y:S02]  /*0140*/  IABS R10, R4 ;  /* 0x00000004000a7213 */ /* 0x000fe40000000000 */
[----:B------:R-:W1:Y:S01]  /*0150*/  I2F.RP R0, R7 ;  /* 0x0000000700007306 */ /* 0x000e620000209400 */
[C---:B--2---:R-:W-:Y:S02]  /*0160*/  LOP3.LUT R135, R64.reuse, 0xff, RZ, 0xc0, !PT ;  /* 0x000000ff40877812 */ /* 0x044fe400078ec0ff */
[----:B------:R-:W-:Y:S02]  /*0170*/  LOP3.LUT R250, R64, 0x7f, RZ, 0xc0, !PT ;  /* 0x0000007f40fa7812 */ /* 0x000fe400078ec0ff */
[----:B------:R-:W-:-:S02]  /*0180*/  SHF.L.U32 R237, R135, 0x2, RZ ;  /* 0x0000000287ed7819 */ /* 0x000fc400000006ff */
[----:B------:R-:W-:Y:S01]  /*0190*/  IADD3 R171, R252, -0x1e, RZ ;  /* 0xffffffe2fcab7810 */ /* 0x000fe20007ffe0ff */
[----:B------:R-:W-:Y:S01]  /*01a0*/  IMAD R129, R250, c[0x0][0x18c], RZ ;  /* 0x00006300fa817a24 */ /* 0x000fe200078e02ff */
[C---:B------:R-:W-:Y:S02]  /*01b0*/  IADD3 R176, R252.reuse, -0x3, RZ ;  /* 0xfffffffdfcb07810 */ /* 0x040fe40007ffe0ff */
[C---:B------:R-:W-:Y:S02]  /*01c0*/  IADD3 R184, R252.reuse, -0xb, RZ ;  /* 0xfffffff5fcb87810 */ /* 0x040fe40007ffe0ff */
[C---:B------:R-:W-:Y:S02]  /*01d0*/  IADD3 R192, R252.reuse, -0x13, RZ ;  /* 0xffffffedfcc07810 */ /* 0x040fe40007ffe0ff */
[C---:B------:R-:W-:Y:S01]  /*01e0*/  IADD3 R197, R252.reuse, -0x1b, RZ ;  /* 0xffffffe5fcc57810 */ /* 0x040fe20007ffe0ff */
[----:B-1----:R-:W1:Y:S01]  /*01f0*/  MUFU.RCP R0, R0 ;  /* 0x0000000000007308 */ /* 0x002e620000001000 */
[----:B------:R-:W-:-:S02]  /*0200*/  IADD3 R204, R252, -0x4, RZ ;  /* 0xfffffffcfccc7810 */ /* 0x000fc40007ffe0ff */
[C---:B------:R-:W-:Y:S02]  /*0210*/  IADD3 R212, R252.reuse, -0xc, RZ ;  /* 0xfffffff4fcd47810 */ /* 0x040fe40007ffe0ff */
[C---:B------:R-:W-:Y:S02]  /*0220*/  IADD3 R220, R252.reuse, -0x14, RZ ;  /* 0xffffffecfcdc7810 */ /* 0x040fe40007ffe0ff */
[C---:B------:R-:W-:Y:S02]  /*0230*/  IADD3 R225, R252.reuse, -0x1c, RZ ;  /* 0xffffffe4fce17810 */ /* 0x040fe40007ffe0ff */
[C---:B------:R-:W-:Y:S02]  /*0240*/  IADD3 R232, R252.reuse, -0x78, RZ ;  /* 0xffffff88fce87810 */ /* 0x040fe40007ffe0ff */
[C---:B------:R-:W-:Y:S02]  /*0250*/  IADD3 R236, R252.reuse, -0x7c, RZ ;  /* 0xffffff84fcec7810 */ /* 0x040fe40007ffe0ff */
[----:B------:R-:W-:-:S02]  /*0260*/  IADD3 R244, R252, -0x85, RZ ;  /* 0xffffff7bfcf47810 */ /* 0x000fc40007ffe0ff */
[----:B------:R-:W-:Y:S02]  /*0270*/  IADD3 R248, R252, -0x89, RZ ;  /* 0xffffff77fcf87810 */ /* 0x000fe40007ffe0ff */
[----:B-1----:R-:W-:Y:S01]  /*0280*/  IADD3 R2, R0, 0xffffffe, RZ ;  /* 0x0ffffffe00027810 */ /* 0x002fe20007ffe0ff */
[----:B------:R-:W-:-:S03]  /*0290*/  IMAD.MOV R0, RZ, RZ, -R10 ;  /* 0x000000ffff007224 */ /* 0x000fc600078e0a0a */
[----:B------:R1:W2:Y:S02]  /*02a0*/  F2I.FTZ.U32.TRUNC.NTZ R3, R2 ;  /* 0x0000000200037305 */ /* 0x0002a4000021f000 */
[----:B-1----:R-:W-:Y:S01]  /*02b0*/  IMAD.MOV.U32 R2, RZ, RZ, RZ ;  /* 0x000000ffff027224 */ /* 0x002fe200078e00ff */
[----:B--2---:R-:W-:-:S05]  /*02c0*/  IADD3 R6, RZ, -R3, RZ ;  /* 0x80000003ff067210 */ /* 0x004fca0007ffe0ff */
[----:B------:R-:W-:Y:S02]  /*02d0*/  IMAD R9, R6, R7, RZ ;  /* 0x0000000706097224 */ /* 0x000fe400078e02ff */
[----:B------:R-:W-:Y:S02]  /*02e0*/  IMAD.MOV.U32 R6, RZ, RZ, R8 ;  /* 0x000000ffff067224 */ /* 0x000fe400078e0008 */
[----:B------:R-:W-:-:S06]  /*02f0*/  IMAD.HI.U32 R3, R3, R9, R2 ;  /* 0x0000000903037227 */ /* 0x000fcc00078e0002 */
[----:B------:R-:W-:-:S04]  /*0300*/  IMAD.HI.U32 R3, R3, R6, RZ ;  /* 0x0000000603037227 */ /* 0x000fc800078e00ff */
[----:B------:R-:W-:-:S05]  /*0310*/  IMAD R0, R3, R0, R6 ;  /* 0x0000000003007224 */ /* 0x000fca00078e0206 */
[----:B------:R-:W-:-:S13]  /*0320*/  ISETP.GT.U32.AND P1, PT, R7, R0, PT ;  /* 0x000000000700720c */ /* 0x000fda0003f24070 */
[-C--:B------:R-:W-:Y:S02]  /*0330*/  @!P1 IADD3 R0, R0, -R7.reuse, RZ ;  /* 0x8000000700009210 */ /* 0x080fe40007ffe0ff */
[----:B------:R-:W-:Y:S02]  /*0340*/  @!P1 IADD3 R3, R3, 0x1, RZ ;  /* 0x0000000103039810 */ /* 0x000fe40007ffe0ff */
[----:B------:R-:W-:Y:S02]  /*0350*/  ISETP.GE.U32.AND P0, PT, R0, R7, PT ;  /* 0x000000070000720c */ /* 0x000fe40003f06070 */
[----:B------:R-:W-:Y:S02]  /*0360*/  LOP3.LUT R0, R5, R4, RZ, 0x3c, !PT ;  /* 0x0000000405007212 */ /* 0x000fe400078e3cff */
[----:B------:R-:W-:Y:S02]  /*0370*/  ISETP.NE.AND P1, PT, R4, RZ, PT ;  /* 0x000000ff0400720c */ /* 0x000fe40003f25270 */
[----:B------:R-:W-:Y:S01]  /*0380*/  ISETP.GE.AND P2, PT, R0, RZ, PT ;  /* 0x000000ff0000720c */ /* 0x000fe20003f46270 */
[----:B------:R-:W-:-:S05]  /*0390*/  IMAD.MOV.U32 R0, RZ, RZ, c[0x0][0x178] ;  /* 0x00005e00ff007624 */ /* 0x000fca00078e00ff */
[----:B------:R-:W-:Y:S02]  /*03a0*/  IADD3 R0, R0, 0x1ff, RZ ;  /* 0x000001ff00007810 */ /* 0x000fe40007ffe0ff */
[----:B------:R-:W-:-:S05]  /*03b0*/  @P0 IADD3 R3, R3, 0x1, RZ ;  /* 0x0000000103030810 */ /* 0x000fca0007ffe0ff */
[----:B------:R-:W-:Y:S01]  /*03c0*/  IMAD.MOV.U32 R2, RZ, RZ, R3 ;  /* 0x000000ffff027224 */ /* 0x000fe200078e0003 */
[----:B------:R-:W-:-:S03]  /*03d0*/  SHF.R.S32.HI R3, RZ, 0x1f, R0 ;  /* 0x0000001fff037819 */ /* 0x000fc60000011400 */
[----:B------:R-:W-:Y:S01]  /*03e0*/  @!P2 IMAD.MOV R2, RZ, RZ, -R2 ;  /* 0x000000ffff02a224 */ /* 0x000fe200078e0a02 */
[----:B------:R-:W-:Y:S02]  /*03f0*/  @!P1 LOP3.LUT R2, RZ, R4, RZ, 0x33, !PT ;  /* 0x00000004ff029212 */ /* 0x000fe400078e33ff */
[----:B------:R-:W-:Y:S02]  /*0400*/  LEA.HI R3, R3, R0, RZ, 0x9 ;  /* 0x0000000003037211 */ /* 0x000fe400078f48ff */
[----:B------:R-:W-:Y:S01]  /*0410*/  SHF.L.U32 R14, R2, 0x3, RZ ;  /* 0x00000003020e7819 */ /* 0x000fe200000006ff */
[----:B------:R-:W-:-:S03]  /*0420*/  IMAD.MOV R2, RZ, RZ, -R2 ;  /* 0x000000ffff027224 */ /* 0x000fc600078e0a02 */
[----:B------:R-:W-:Y:S01]  /*0430*/  LEA.HI.SX32 R3, R3, -R14, 0x17 ;  /* 0x8000000e03037211 */ /* 0x000fe200078fbaff */
[----:B------:R-:W-:Y:S02]  /*0440*/  IMAD R15, R4, R2, R5 ;  /* 0x00000002040f7224 */ /* 0x000fe400078e0205 */
[----:B------:R-:W-:Y:S01]  /*0450*/  IMAD.MOV.U32 R2, RZ, RZ, RZ ;  /* 0x000000ffff027224 */ /* 0x000fe200078e00ff */
[----:B------:R-:W-:Y:S02]  /*0460*/  IMNMX R10, R3, 0x8, PT ;  /* 0x00000008030a7817 */ /* 0x000fe40003800200 */
[----:B------:R-:W-:Y:S02]  /*0470*/  IABS R4, R15 ;  /* 0x0000000f00047213 */ /* 0x000fe40000000000 */
[----:B------:R-:W-:-:S04]  /*0480*/  IABS R7, R10 ;  /* 0x0000000a00077213 */ /* 0x000fc80000000000 */
[----:B------:R-:W1:Y:S08]  /*0490*/  I2F.RP R0, R7 ;  /* 0x0000000700007306 */ /* 0x000e700000209400 */
[----:B-1----:R-:W1:Y:S02]  /*04a0*/  MUFU.RCP R0, R0 ;  /* 0x0000000000007308 */ /* 0x002e640000001000 */
[----:B-1----:R-:W-:-:S02]  /*04b0*/  IADD3 R3, R0, 0xffffffe, RZ ;  /* 0x0ffffffe00037810 */ /* 0x002fc40007ffe0ff */
[----:B------:R-:W-:-:S04]  /*04c0*/  IABS R0, c[0x0][0x17c] ;  /* 0x00005f0000007a13 */ /* 0x000fc80000000000 */
[----:B------:R-:W1:Y:S02]  /*04d0*/  F2I.FTZ.U32.TRUNC.NTZ R3, R3 ;  /* 0x0000000300037305 */ /* 0x000e64000021f000 */
[----:B-1----:R-:W-:-:S04]  /*04e0*/  IMAD.MOV R6, RZ, RZ, -R3 ;  /* 0x000000ffff067224 */ /* 0x002fc800078e0a03 */
[----:B------:R-:W-:Y:S01]  /*04f0*/  IMAD R5, R6, R7, RZ ;  /* 0x0000000706057224 */ /* 0x000fe200078e02ff */
[----:B------:R-:W-:-:S03]  /*0500*/  IABS R6, R10 ;  /* 0x0000000a00067213 */ /* 0x000fc60000000000 */
[----:B------:R-:W-:Y:S01]  /*0510*/  IMAD.HI.U32 R2, R3, R5, R2 ;  /* 0x0000000503027227 */ /* 0x000fe200078e0002 */
[----:B------:R-:W-:Y:S01]  /*0520*/  IADD3 R6, RZ, -R6, RZ ;  /* 0x80000006ff067210 */ /* 0x000fe20007ffe0ff */
[----:B------:R-:W1:Y:S04]  /*0530*/  I2F.RP R5, R0 ;  /* 0x0000000000057306 */ /* 0x000e680000209400 */
[----:B------:R-:W-:Y:S01]  /*0540*/  IMAD.HI.U32 R3, R2, R4, RZ ;  /* 0x0000000402037227 */ /* 0x000fe200078e00ff */
[----:B------:R-:W-:-:S03]  /*0550*/  IABS R2, c[0x0][0x178] ;  /* 0x00005e0000027a13 */ /* 0x000fc60000000000 */
[----:B------:R-:W-:Y:S01]  /*0560*/  IMAD R4, R3, R6, R4 ;  /* 0x0000000603047224 */ /* 0x000fe200078e0204 */
[----:B------:R-:W-:-:S04]  /*0570*/  SHF.R.U32.HI R6, RZ, 0x7, R64 ;  /* 0x00000007ff067819 */ /* 0x000fc80000011640 */
[----:B------:R-:W-:Y:S02]  /*0580*/  ISETP.GT.U32.AND P1, PT, R7, R4, PT ;  /* 0x000000040700720c */ /* 0x000fe40003f24070 */
[----:B------:R-:W-:Y:S01]  /*0590*/  SGXT.U32 R6, R6, 0x1 ;  /* 0x000000010606781a */ /* 0x000fe20000000000 */
[----:B-1----:R-:W1:Y:S10]  /*05a0*/  MUFU.RCP R5, R5 ;  /* 0x0000000500057308 */ /* 0x002e740000001000 */
[----:B------:R-:W-:Y:S01]  /*05b0*/  @!P1 IMAD.IADD R4, R4, 0x1, -R7 ;  /* 0x0000000104049824 */ /* 0x000fe200078e0a07 */
[----:B------:R-:W-:-:S02]  /*05c0*/  @!P1 IADD3 R3, R3, 0x1, RZ ;  /* 0x0000000103039810 */ /* 0x000fc40007ffe0ff */
[----:B------:R-:W-:Y:S02]  /*05d0*/  ISETP.NE.AND P1, PT, R10, RZ, PT ;  /* 0x000000ff0a00720c */ /* 0x000fe40003f25270 */
[----:B------:R-:W-:Y:S02]  /*05e0*/  ISETP.GE.U32.AND P0, PT, R4, R7, PT ;  /* 0x000000070400720c */ /* 0x000fe40003f06070 */
[----:B------:R-:W2:Y:S01]  /*05f0*/  I2F.RP R7, R2 ;  /* 0x0000000200077306 */ /* 0x000ea20000209400 */
[----:B------:R-:W-:Y:S02]  /*0600*/  LOP3.LUT R4, R15, R10, RZ, 0x3c, !PT ;  /* 0x0000000a0f047212 */ /* 0x000fe400078e3cff */
[----:B-1----:R-:W-:Y:S02]  /*0610*/  IADD3 R8, R5, 0xffffffe, RZ ;  /* 0x0ffffffe05087810 */ /* 0x002fe40007ffe0ff */
[----:B------:R-:W-:Y:S01]  /*0620*/  ISETP.GE.AND P2, PT, R4, RZ, PT ;  /* 0x000000ff0400720c */ /* 0x000fe20003f46270 */
[----:B------:R-:W-:-:S02]  /*0630*/  IMAD.MOV.U32 R4, RZ, RZ, RZ ;  /* 0x000000ffff047224 */ /* 0x000fc400078e00ff */
[----:B------:R-:W1:Y:S03]  /*0640*/  F2I.FTZ.U32.TRUNC.NTZ R5, R8 ;  /* 0x0000000800057305 */ /* 0x000e66000021f000 */
[----:B------:R-:W-:-:S05]  /*0650*/  @P0 IADD3 R3, R3, 0x1, RZ ;  /* 0x0000000103030810 */ /* 0x000fca0007ffe0ff */
[----:B------:R-:W-:Y:S01]  /*0660*/  IMAD.MOV.U32 R11, RZ, RZ, R3 ;  /* 0x000000ffff0b7224 */ /* 0x000fe200078e0003 */
[----:B--2---:R-:W2:Y:S03]  /*0670*/  MUFU.RCP R7, R7 ;  /* 0x0000000700077308 */ /* 0x004ea60000001000 */
[----:B------:R-:W-:Y:S01]  /*0680*/  @!P2 IMAD.MOV R11, RZ, RZ, -R11 ;  /* 0x000000ffff0ba224 */ /* 0x000fe200078e0a0b */
[----:B------:R-:W-:Y:S01]  /*0690*/  @!P1 LOP3.LUT R11, RZ, R10, RZ, 0x33, !PT ;  /* 0x0000000aff0b9212 */ /* 0x000fe200078e33ff */
[----:B-1----:R-:W-:-:S03]  /*06a0*/  IMAD.MOV R3, RZ, RZ, -R5 ;  /* 0x000000ffff037224 */ /* 0x002fc600078e0a05 */
[----:B------:R-:W-:Y:S01]  /*06b0*/  SHF.L.U32 R12, R11, 0x7, RZ ;  /* 0x000000070b0c7819 */ /* 0x000fe200000006ff */
[----:B------:R-:W-:Y:S02]  /*06c0*/  IMAD.MOV R11, RZ, RZ, -R11 ;  /* 0x000000ffff0b7224 */ /* 0x000fe400078e0a0b */
[----:B------:R-:W-:Y:S01]  /*06d0*/  IMAD R3, R3, R0, RZ ;  /* 0x0000000003037224 */ /* 0x000fe200078e02ff */
[----:B------:R-:W-:Y:S01]  /*06e0*/  LOP3.LUT R6, R12, R6, RZ, 0xfc, !PT ;  /* 0x000000060c067212 */ /* 0x000fe200078efcff */
[----:B------:R-:W-:Y:S01]  /*06f0*/  IMAD R11, R10, R11, R15 ;  /* 0x0000000b0a0b7224 */ /* 0x000fe200078e020f */
[----:B------:R1:W-:Y:S01]  /*0700*/  STL [R1+0x3a4], R12 ;  /* 0x0003a40c01007387 */ /* 0x0003e20000100800 */
[----:B------:R-:W-:Y:S01]  /*0710*/  IMAD.HI.U32 R5, R5, R3, R4 ;  /* 0x0000000305057227 */ /* 0x000fe200078e0004 */
[----:B------:R-:W-:Y:S02]  /*0720*/  LOP3.LUT R16, R6, 0x7e, RZ, 0xfc, !PT ;  /* 0x0000007e06107812 */ /* 0x000fe400078efcff */
[----:B--2---:R-:W-:Y:S01]  /*0730*/  IADD3 R8, R7, 0xffffffe, RZ ;  /* 0x0ffffffe07087810 */ /* 0x004fe20007ffe0ff */
[----:B------:R-:W-:Y:S01]  /*0740*/  IMAD.IADD R11, R14, 0x1, R11 ;  /* 0x000000010e0b7824 */ /* 0x000fe200078e020b */
[----:B------:R-:W-:-:S02]  /*0750*/  IABS R13, R16 ;  /* 0x00000010000d7213 */ /* 0x000fc40000000000 */
[----:B------:R2:W3:Y:S01]  /*0760*/  F2I.FTZ.U32.TRUNC.NTZ R9, R8 ;  /* 0x0000000800097305 */ /* 0x0004e2000021f000 */
[----:B------:R-:W-:Y:S01]  /*0770*/  IABS R7, R6 ;  /* 0x0000000600077213 */ /* 0x000fe20000000000 */
[----:B------:R-:W-:Y:S01]  /*0780*/  IMAD R66, R11, 0x200, R135 ;  /* 0x000002000b427824 */ /* 0x000fe200078e0287 */
[C---:B------:R-:W-:Y:S01]  /*0790*/  LOP3.LUT R18, R6.reuse, 0x2, RZ, 0xfc, !PT ;  /* 0x0000000206127812 */ /* 0x040fe200078efcff */
[C---:B------:R-:W-:Y:S01]  /*07a0*/  IMAD.HI.U32 R4, R5.reuse, R13, RZ ;  /* 0x0000000d05047227 */ /* 0x040fe200078e00ff */
[----:B------:R-:W-:Y:S02]  /*07b0*/  LOP3.LUT R19, R6, 0x4, RZ, 0xfc, !PT ;  /* 0x0000000406137812 */ /* 0x000fe400078efcff */
[----:B------:R-:W-:Y:S01]  /*07c0*/  ISETP.GE.AND P3, PT, R16, RZ, PT ;  /* 0x000000ff1000720c */ /* 0x000fe20003f66270 */
[----:B------:R-:W-:Y:S01]  /*07d0*/  IMAD.HI.U32 R3, R5, R7, RZ ;  /* 0x0000000705037227 */ /* 0x000fe200078e00ff */
[----:B--2---:R-:W-:Y:S01]  /*07e0*/  MOV R8, RZ ;  /* 0x000000ff00087202 */ /* 0x004fe20000000f00 */
[----:B------:R-:W-:Y:S01]  /*07f0*/  STL [R1+0x3a8], R66 ;  /* 0x0003a84201007387 */ /* 0x000fe20000100800 */
[----:B-1----:R-:W-:Y:S01]  /*0800*/  IABS R12, R19 ;  /* 0x00000013000c7213 */ /* 0x002fe20000000000 */
[----:B------:R-:W-:Y:S01]  /*0810*/  IMAD.MOV R4, RZ, RZ, -R4 ;  /* 0x000000ffff047224 */ /* 0x000fe200078e0a04 */
[----:B------:R-:W-:Y:S01]  /*0820*/  ISETP.GE.AND P2, PT, R18, RZ, PT ;  /* 0x000000ff1200720c */ /* 0x000fe20003f46270 */
[----:B------:R-:W-:Y:S01]  /*0830*/  IMAD.MOV R3, RZ, RZ, -R3 ;  /* 0x000000ffff037224 */ /* 0x000fe200078e0a03 */
[----:B------:R-:W-:Y:S01]  /*0840*/  ISETP.GE.AND P6, PT, R6, RZ, PT ;  /* 0x000000ff0600720c */ /* 0x000fe20003fc6270 */
[C---:B------:R-:W-:Y:S01]  /*0850*/  IMAD R13, R0.reuse, R4, R13 ;  /* 0x00000004000d7224 */ /* 0x040fe200078e020d */
[----:B---3--:R-:W-:Y:S01]  /*0860*/  IADD3 R17, RZ, -R9, RZ ;  /* 0x80000009ff117210 */ /* 0x008fe20007ffe0ff */
[----:B------:R-:W-:Y:S01]  /*0870*/  IMAD R4, R0, R3, R7 ;  /* 0x0000000300047224 */ /* 0x000fe200078e0207 */
[----:B------:R-:W-:-:S02]  /*0880*/  IABS R7, R18 ;  /* 0x0000001200077213 */ /* 0x000fc40000000000 */
[C---:B------:R-:W-:Y:S01]  /*0890*/  ISETP.GT.U32.AND P1, PT, R0.reuse, R13, PT ;  /* 0x0000000d0000720c */ /* 0x040fe20003f24070 */
[----:B------:R-:W-:Y:S01]  /*08a0*/  IMAD R3, R17, R2, RZ ;  /* 0x0000000211037224 */ /* 0x000fe200078e02ff */
[----:B------:R-:W-:Y:S01]  /*08b0*/  ISETP.GT.U32.AND P0, PT, R0, R4, PT ;  /* 0x000000040000720c */ /* 0x000fe20003f04070 */
[----:B------:R-:W-:Y:S01]  /*08c0*/  IMAD.MOV.U32 R10, RZ, RZ, R7 ;  /* 0x000000ffff0a7224 */ /* 0x000fe200078e0007 */
[C---:B------:R-:W-:Y:S01]  /*08d0*/  LOP3.LUT R21, R6.reuse, 0xe, RZ, 0xfc, !PT ;  /* 0x0000000e06157812 */ /* 0x040fe200078efcff */
[----:B------:R-:W-:Y:S01]  /*08e0*/  IMAD.HI.U32 R8, R9, R3, R8 ;  /* 0x0000000309087227 */ /* 0x000fe200078e0008 */
[C---:B------:R-:W-:Y:S02]  /*08f0*/  LOP3.LUT R22, R6.reuse, 0x10, RZ, 0xfc, !PT ;  /* 0x0000001006167812 */ /* 0x040fe400078efcff */
[C---:B------:R-:W-:Y:S01]  /*0900*/  LOP3.LUT R23, R6.reuse, 0x12, RZ, 0xfc, !PT ;  /* 0x0000001206177812 */ /* 0x040fe200078efcff */
[----:B------:R-:W-:Y:S01]  /*0910*/  IMAD.HI.U32 R3, R5, R10, RZ ;  /* 0x0000000a05037227 */ /* 0x000fe200078e00ff */
[----:B------:R-:W-:-:S02]  /*0920*/  LOP3.LUT R27, R6, 0x1a, RZ, 0xfc, !PT ;  /* 0x0000001a061b7812 */ /* 0x000fc400078efcff */
[----:B------:R-:W-:Y:S01]  /*0930*/  IABS R20, R23 ;  /* 0x0000001700147213 */ /* 0x000fe20000000000 */
[--C-:B------:R-:W-:Y:S01]  /*0940*/  @!P1 IMAD.IADD R13, R13, 0x1, -R0.reuse ;  /* 0x000000010d0d9824 */ /* 0x100fe200078e0a00 */
[----:B------:R-:W-:Y:S01]  /*0950*/  IADD3 R3, -R3, RZ, RZ ;  /* 0x000000ff03037210 */ /* 0x000fe20007ffe1ff */
[----:B------:R-:W-:Y:S01]  /*0960*/  IMAD.HI.U32 R7, R5, R12, RZ ;  /* 0x0000000c05077227 */ /* 0x000fe200078e00ff */
[----:B------:R-:W-:Y:S02]  /*0970*/  IABS R24, R27 ;  /* 0x0000001b00187213 */ /* 0x000fe40000000000 */
[----:B------:R-:W-:Y:S01]  /*0980*/  ISETP.GT.U32.AND P1, PT, R0, R13, PT ;  /* 0x0000000d0000720c */ /* 0x000fe20003f24070 */
[----:B------:R-:W-:Y:S01]  /*0990*/  IMAD.MOV R9, RZ, RZ, -R7 ;  /* 0x000000ffff097224 */ /* 0x000fe200078e0a07 */
[----:B------:R-:W-:Y:S01]  /*09a0*/  LOP3.LUT R28, R6, 0x1c, RZ, 0xfc, !PT ;  /* 0x0000001c061c7812 */ /* 0x000fe200078efcff */
[----:B------:R-:W-:Y:S01]  /*09b0*/  @!P0 IMAD.IADD R4, R4, 0x1, -R0 ;  /* 0x0000000104048824 */ /* 0x000fe200078e0a00 */
[----:B------:R-:W-:Y:S01]  /*09c0*/  ISETP.GE.AND P0, PT, R19, RZ, PT ;  /* 0x000000ff1300720c */ /* 0x000fe20003f06270 */
[----:B------:R-:W-:Y:S01]  /*09d0*/  IMAD R7, R0, R3, R10 ;  /* 0x0000000300077224 */ /* 0x000fe200078e020a */
[----:B------:R-:W-:Y:S01]  /*09e0*/  LOP3.LUT R3, R6, 0x6, RZ, 0xfc, !PT ;  /* 0x0000000606037812 */ /* 0x000fe200078efcff */
[C---:B------:R-:W-:Y:S01]  /*09f0*/  IMAD R9, R0.reuse, R9, R12 ;  /* 0x0000000900097224 */ /* 0x040fe200078e020c */
[----:B------:R-:W-:-:S02]  /*0a00*/  ISETP.GT.U32.AND P4, PT, R0, R4, PT ;  /* 0x000000040000720c */ /* 0x000fc40003f84070 */
[----:B------:R-:W-:Y:S02]  /*0a10*/  ISETP.GT.U32.AND P5, PT, R0, R7, PT ;  /* 0x000000070000720c */ /* 0x000fe40003fa4070 */
[----:B------:R-:W-:Y:S01]  /*0a20*/  IABS R14, R3 ;  /* 0x00000003000e7213 */ /* 0x000fe20000000000 */
[--C-:B------:R-:W-:Y:S01]  /*0a30*/  @!P1 IMAD.IADD R13, R13, 0x1, -R0.reuse ;  /* 0x000000010d0d9824 */ /* 0x100fe200078e0a00 */
[----:B------:R-:W-:Y:S02]  /*0a40*/  ISETP.GE.AND P1, PT, R3, RZ, PT ;  /* 0x000000ff0300720c */ /* 0x000fe40003f26270 */
[----:B------:R-:W-:Y:S02]  /*0a50*/  LOP3.LUT R10, R6, 0x8, RZ, 0xfc, !PT ;  /* 0x00000008060a7812 */ /* 0x000fe400078efcff */
[----:B------:R-:W-:Y:S02]  /*0a60*/  MOV R3, R13 ;  /* 0x0000000d00037202 */ /* 0x000fe40000000f00 */
[----:B------:R-:W-:Y:S01]  /*0a70*/  IABS R16, R10 ;  /* 0x0000000a00107213 */ /* 0x000fe20000000000 */
[--C-:B------:R-:W-:Y:S01]  /*0a80*/  @!P4 IMAD.IADD R4, R4, 0x1, -R0.reuse ;  /* 0x000000010404c824 */ /* 0x100fe200078e0a00 */
[----:B------:R-:W-:Y:S01]  /*0a90*/  ISETP.GT.U32.AND P4, PT, R0, R9, PT ;  /* 0x000000090000720c */ /* 0x000fe20003f84070 */
[----:B------:R-:W-:Y:S01]  /*0aa0*/  @!P5 IMAD.IADD R7, R7, 0x1, -R0 ;  /* 0x000000010707d824 */ /* 0x000fe200078e0a00 */
[----:B------:R-:W-:Y:S01]  /*0ab0*/  ISETP.GE.AND P5, PT, R10, RZ, PT ;  /* 0x000000ff0a00720c */ /* 0x000fe20003fa6270 */
[----:B------:R-:W-:Y:S01]  /*0ac0*/  @!P3 IMAD.MOV R3, RZ, RZ, -R3 ;  /* 0x000000ffff03b224 */ /* 0x000fe200078e0a03 */
[----:B------:R-:W-:Y:S01]  /*0ad0*/  LOP3.LUT R19, R6, 0xa, RZ, 0xfc, !PT ;  /* 0x0000000a06137812 */ /* 0x000fe200078efcff */
[----:B------:R-:W-:Y:S01]  /*0ae0*/  IMAD.HI.U32 R10, R5, R14, RZ ;  /* 0x0000000e050a7227 */ /* 0x000fe200078e00ff */
[----:B------:R-:W-:-:S02]  /*0af0*/  ISETP.GT.U32.AND P3, PT, R0, R7, PT ;  /* 0x000000070000720c */ /* 0x000fc40003f64070 */
[----:B------:R-:W-:Y:S01]  /*0b00*/  IABS R18, R19 ;  /* 0x0000001300127213 */ /* 0x000fe20000000000 */
[----:B------:R-:W-:Y:S01]  /*0b10*/  IMAD.HI.U32 R12, R5, R16, RZ ;  /* 0x00000010050c7227 */ /* 0x000fe200078e00ff */
[----:B------:R-:W-:Y:S02]  /*0b20*/  IADD3 R15, -R10, RZ, RZ ;  /* 0x000000ff0a0f7210 */ /* 0x000fe40007ffe1ff */
[----:B------:R-:W-:Y:S01]  /*0b30*/  LOP3.LUT R26, R6, 0x18, RZ, 0xfc, !PT ;  /* 0x00000018061a7812 */ /* 0x000fe200078efcff */
[----:B------:R-:W-:Y:S01]  /*0b40*/  @!P4 IMAD.IADD R9, R9, 0x1, -R0 ;  /* 0x000000010909c824 */ /* 0x000fe200078e0a00 */
[----:B------:R-:W-:Y:S01]  /*0b50*/  IABS R25, R28 ;  /* 0x0000001c00197213 */ /* 0x000fe20000000000 */
[----:B------:R-:W-:Y:S01]  /*0b60*/  IMAD R10, R0, R15, R14 ;  /* 0x0000000f000a7224 */ /* 0x000fe200078e020e */
[----:B------:R-:W-:Y:S01]  /*0b70*/  LOP3.LUT R29, R6, 0x1e, RZ, 0xfc, !PT ;  /* 0x0000001e061d7812 */ /* 0x000fe200078efcff */
[----:B------:R-:W-:Y:S01]  /*0b80*/  IMAD.HI.U32 R13, R5, R18, RZ ;  /* 0x00000012050d7227 */ /* 0x000fe200078e00ff */
[----:B------:R-:W-:-:S02]  /*0b90*/  ISETP.GT.U32.AND P4, PT, R0, R9, PT ;  /* 0x000000090000720c */ /* 0x000fc40003f84070 */
[----:B------:R-:W-:Y:S01]  /*0ba0*/  @!P3 IADD3 R7, R7, -R0, RZ ;  /* 0x800000000707b210 */ /* 0x000fe20007ffe0ff */
[----:B------:R-:W-:Y:S01]  /*0bb0*/  IMAD.MOV R17, RZ, RZ, -R12 ;  /* 0x000000ffff117224 */ /* 0x000fe200078e0a0c */
[----:B------:R-:W-:Y:S01]  /*0bc0*/  ISETP.GT.U32.AND P3, PT, R0, R10, PT ;  /* 0x0000000a0000720c */ /* 0x000fe20003f64070 */
[----:B------:R-:W-:Y:S01]  /*0bd0*/  IMAD.MOV R13, RZ, RZ, -R13 ;  /* 0x000000ffff0d7224 */ /* 0x000fe200078e0a0d */
[----:B------:R-:W-:Y:S01]  /*0be0*/  LOP3.LUT R31, R6, 0x20, RZ, 0xfc, !PT ;  /* 0x00000020061f7812 */ /* 0x000fe200078efcff */
[----:B------:R-:W-:Y:S01]  /*0bf0*/  IMAD R12, R0, R17, R16 ;  /* 0x00000011000c7224 */ /* 0x000fe200078e0210 */
[----:B------:R-:W-:Y:S01]  /*0c00*/  LOP3.LUT R16, R6, 0xc, RZ, 0xfc, !PT ;  /* 0x0000000c06107812 */ /* 0x000fe200078efcff */
[C---:B------:R-:W-:Y:S01]  /*0c10*/  IMAD R13, R0.reuse, R13, R18 ;  /* 0x0000000d000d7224 */ /* 0x040fe200078e0212 */
[----:B------:R-:W-:Y:S01]  /*0c20*/  IABS R18, R21 ;  /* 0x0000001500127213 */ /* 0x000fe20000000000 */
[----:B------:R-:W-:Y:S01]  /*0c30*/  @!P2 IMAD.MOV R7, RZ, RZ, -R7 ;  /* 0x000000ffff07a224 */ /* 0x000fe200078e0a07 */
[----:B------:R-:W-:Y:S01]  /*0c40*/  IABS R15, R16 ;  /* 0x00000010000f7213 */ /* 0x000fe20000000000 */
[----:B------:R-:W-:Y:S01]  /*0c50*/  @!P4 IMAD.IADD R9, R9, 0x1, -R0 ;  /* 0x000000010909c824 */ /* 0x000fe200078e0a00 */
[C---:B------:R-:W-:Y:S01]  /*0c60*/  ISETP.GT.U32.AND P4, PT, R0.reuse, R12, PT ;  /* 0x0000000c0000720c */ /* 0x040fe20003f84070 */
[----:B------:R-:W-:Y:S01]  /*0c70*/  @!P6 IMAD.MOV R4, RZ, RZ, -R4 ;  /* 0x000000ffff04e224 */ /* 0x000fe200078e0a04 */
[----:B------:R-:W-:Y:S01]  /*0c80*/  ISETP.GT.U32.AND P2, PT, R0, R13, PT ;  /* 0x0000000d0000720c */ /* 0x000fe20003f44070 */
[----:B------:R-:W-:Y:S01]  /*0c90*/  @!P3 IMAD.IADD R10, R10, 0x1, -R0 ;  /* 0x000000010a0ab824 */ /* 0x000fe200078e0a00 */
[----:B------:R-:W-:Y:S01]  /*0ca0*/  ISETP.GE.AND P6, PT, R19, RZ, PT ;  /* 0x000000ff1300720c */ /* 0x000fe20003fc6270 */
[----:B------:R-:W-:Y:S01]  /*0cb0*/  IMAD.HI.U32 R14, R5, R15, RZ ;  /* 0x0000000f050e7227 */ /* 0x000fe200078e00ff */
[----:B------:R-:W-:-:S02]  /*0cc0*/  IABS R19, R22 ;  /* 0x0000001600137213 */ /* 0x000fc40000000000 */
[----:B------:R-:W-:Y:S01]  /*0cd0*/  ISETP.GT.U32.AND P3, PT, R0, R10, PT ;  /* 0x0000000a0000720c */ /* 0x000fe20003f64070 */
[----:B------:R-:W-:Y:S01]  /*0ce0*/  IMAD.MOV R14, RZ, RZ, -R14 ;  /* 0x000000ffff0e7224 */ /* 0x000fe200078e0a0e */
[----:B------:R-:W-:Y:S01]  /*0cf0*/  LOP3.LUT R32, R6, 0x22, RZ, 0xfc, !PT ;  /* 0x0000002206207812 */ /* 0x000fe200078efcff */
[----:B------:R-:W-:Y:S01]  /*0d00*/  @!P0 IMAD.MOV R9, RZ, RZ, -R9 ;  /* 0x000000ffff098224 */ /* 0x000fe200078e0a09 */
[----:B------:R-:W-:Y:S01]  /*0d10*/  ISETP.GE.AND P0, PT, R16, RZ, PT ;  /* 0x000000ff1000720c */ /* 0x000fe20003f06270 */
[----:B------:R-:W-:Y:S01]  /*0d20*/  IMAD R14, R0, R14, R15 ;  /* 0x0000000e000e7224 */ /* 0x000fe200078e020f */
[----:B------:R-:W-:Y:S01]  /*0d30*/  @!P4 IADD3 R12, R12, -R0, RZ ;  /* 0x800000000c0cc210 */ /* 0x000fe20007ffe0ff */
[----:B------:R-:W-:Y:S01]  /*0d40*/  IMAD.HI.U32 R15, R5, R18, RZ ;  /* 0x00000012050f7227 */ /* 0x000fe200078e00ff */
[----:B------:R-:W-:Y:S02]  /*0d50*/  @!P2 IADD3 R13, R13, -R0, RZ ;  /* 0x800000000d0da210 */ /* 0x000fe40007ffe0ff */
[C---:B------:R-:W-:Y:S01]  /*0d60*/  ISETP.GT.U32.AND P4, PT, R0.reuse, R12, PT ;  /* 0x0000000c0000720c */ /* 0x040fe20003f84070 */
[----:B------:R-:W-:Y:S01]  /*0d70*/  IMAD.HI.U32 R16, R5, R19, RZ ;  /* 0x0000001305107227 */ /* 0x000fe200078e00ff */
[----:B------:R-:W-:-:S02]  /*0d80*/  ISETP.GT.U32.AND P2, PT, R0, R13, PT ;  /* 0x0000000d0000720c */ /* 0x000fc40003f44070 */
[----:B------:R-:W-:Y:S01]  /*0d90*/  LOP3.LUT R33, R6, 0x24, RZ, 0xfc, !PT ;  /* 0x0000002406217812 */ /* 0x000fe200078efcff */
[----:B------:R-:W-:Y:S01]  /*0da0*/  @!P3 IMAD.IADD R10, R10, 0x1, -R0 ;  /* 0x000000010a0ab824 */ /* 0x000fe200078e0a00 */
[----:B------:R-:W-:Y:S01]  /*0db0*/  ISETP.GT.U32.AND P3, PT, R0, R14, PT ;  /* 0x0000000e0000720c */ /* 0x000fe20003f64070 */
[----:B------:R-:W-:Y:S01]  /*0dc0*/  IMAD.MOV R15, RZ, RZ, -R15 ;  /* 0x000000ffff0f7224 */ /* 0x000fe200078e0a0f */
[C---:B------:R-:W-:Y:S01]  /*0dd0*/  LOP3.LUT R34, R6.reuse, 0x26, RZ, 0xfc, !PT ;  /* 0x0000002606227812 */ /* 0x040fe200078efcff */
[----:B------:R-:W-:Y:S01]  /*0de0*/  IMAD.HI.U32 R17, R5, R20, RZ ;  /* 0x0000001405117227 */ /* 0x000fe200078e00ff */
[----:B------:R-:W-:Y:S02]  /*0df0*/  LOP3.LUT R37, R6, 0x30, RZ, 0xfc, !PT ;  /* 0x0000003006257812 */ /* 0x000fe400078efcff */
[----:B------:R-:W-:Y:S01]  /*0e00*/  IABS R30, R34 ;  /* 0x00000022001e7213 */ /* 0x000fe20000000000 */
[----:B------:R-:W-:Y:S01]  /*0e10*/  IMAD.MOV R16, RZ, RZ, -R16 ;  /* 0x000000ffff107224 */ /* 0x000fe200078e0a10 */
[----:B------:R-:W-:Y:S01]  /*0e20*/  IADD3 R17, -R17, RZ, RZ ;  /* 0x000000ff11117210 */ /* 0x000fe20007ffe1ff */
[----:B------:R-:W-:Y:S01]  /*0e30*/  IMAD R15, R0, R15, R18 ;  /* 0x0000000f000f7224 */ /* 0x000fe200078e0212 */
[----:B------:R-:W-:Y:S01]  /*0e40*/  LOP3.LUT R40, R6, 0x34, RZ, 0xfc, !PT ;  /* 0x0000003406287812 */ /* 0x000fe200078efcff */
[--C-:B------:R-:W-:Y:S01]  /*0e50*/  @!P4 IMAD.IADD R12, R12, 0x1, -R0.reuse ;  /* 0x000000010c0cc824 */ /* 0x100fe200078e0a00 */
[----:B------:R-:W-:Y:S01]  /*0e60*/  ISETP.GE.AND P4, PT, R21, RZ, PT ;  /* 0x000000ff1500720c */ /* 0x000fe20003f86270 */
[----:B------:R-:W-:Y:S01]  /*0e70*/  IMAD R16, R0, R16, R19 ;  /* 0x0000001000107224 */ /* 0x000fe200078e0213 */
[----:B------:R-:W-:Y:S01]  /*0e80*/  LOP3.LUT R21, R6, 0x14, RZ, 0xfc, !PT ;  /* 0x0000001406157812 */ /* 0x000fe200078efcff */
[----:B------:R-:W-:Y:S01]  /*0e90*/  @!P3 IMAD.IADD R14, R14, 0x1, -R0 ;  /* 0x000000010e0eb824 */ /* 0x000fe200078e0a00 */
[C---:B------:R-:W-:Y:S01]  /*0ea0*/  ISETP.GT.U32.AND P3, PT, R0.reuse, R15, PT ;  /* 0x0000000f0000720c */ /* 0x040fe20003f64070 */
[C---:B------:R-:W-:Y:S01]  /*0eb0*/  IMAD R17, R0.reuse, R17, R20 ;  /* 0x0000001100117224 */ /* 0x040fe200078e0214 */
[----:B------:R-:W-:Y:S01]  /*0ec0*/  IABS R19, R21 ;  /* 0x0000001500137213 */ /* 0x000fe20000000000 */
[----:B------:R-:W-:Y:S01]  /*0ed0*/  @!P2 IMAD.IADD R13, R13, 0x1, -R0 ;  /* 0x000000010d0da824 */ /* 0x000fe200078e0a00 */
[----:B------:R-:W-:Y:S01]  /*0ee0*/  ISETP.GT.U32.AND P2, PT, R0, R16, PT ;  /* 0x000000100000720c */ /* 0x000fe20003f44070 */
[----:B------:R-:W-:Y:S01]  /*0ef0*/  @!P1 IMAD.MOV R10, RZ, RZ, -R10 ;  /* 0x000000ffff0a9224 */ /* 0x000fe200078e0a0a */
[----:B------:R-:W-:Y:S01]  /*0f00*/  @!P5 IADD3 R12, -R12, RZ, RZ ;  /* 0x000000ff0c0cd210 */ /* 0x000fe20007ffe1ff */
[----:B------:R-:W-:Y:S01]  /*0f10*/  @!P6 IMAD.MOV R13, RZ, RZ, -R13 ;  /* 0x000000ffff0de224 */ /* 0x000fe200078e0a0d */
[----:B------:R-:W-:Y:S01]  /*0f20*/  ISETP.GT.U32.AND P6, PT, R0, R17, PT ;  /* 0x000000110000720c */ /* 0x000fe20003fc4070 */
[----:B------:R-:W-:Y:S01]  /*0f30*/  IMAD.HI.U32 R18, R5, R19, RZ ;  /* 0x0000001305127227 */ /* 0x000fe200078e00ff */
[----:B------:R-:W-:-:S02]  /*0f40*/  ISETP.GE.AND P5, PT, R22, RZ, PT ;  /* 0x000000ff1600720c */ /* 0x000fc40003fa6270 */
[----:B------:R-:W-:Y:S01]  /*0f50*/  LOP3.LUT R22, R6, 0x16, RZ, 0xfc, !PT ;  /* 0x0000001606167812 */ /* 0x000fe200078efcff */
[--C-:B------:R-:W-:Y:S01]  /*0f60*/  @!P3 IMAD.IADD R15, R15, 0x1, -R0.reuse ;  /* 0x000000010f0fb824 */ /* 0x100fe200078e0a00 */
[----:B------:R-:W-:Y:S02]  /*0f70*/  ISETP.GT.U32.AND P1, PT, R0, R14, PT ;  /* 0x0000000e0000720c */ /* 0x000fe40003f24070 */
[----:B------:R-:W-:Y:S01]  /*0f80*/  IADD3 R18, -R18, RZ, RZ ;  /* 0x000000ff12127210 */ /* 0x000fe20007ffe1ff */
[----:B------:R-:W-:Y:S01]  /*0f90*/  @!P2 IMAD.IADD R16, R16, 0x1, -R0 ;  /* 0x000000011010a824 */ /* 0x000fe200078e0a00 */
[----:B------:R-:W-:Y:S02]  /*0fa0*/  IABS R20, R22 ;  /* 0x0000001600147213 */ /* 0x000fe40000000000 */
[C---:B------:R-:W-:Y:S01]  /*0fb0*/  ISETP.GT.U32.AND P2, PT, R0.reuse, R15, PT ;  /* 0x0000000f0000720c */ /* 0x040fe20003f44070 */
[----:B------:R-:W-:Y:S01]  /*0fc0*/  IMAD R18, R0, R18, R19 ;  /* 0x0000001200127224 */ /* 0x000fe200078e0213 */
[----:B------:R-:W-:Y:S01]  /*0fd0*/  ISETP.GE.AND P3, PT, R21, RZ, PT ;  /* 0x000000ff1500720c */ /* 0x000fe20003f66270 */
[----:B------:R-:W-:Y:S01]  /*0fe0*/  IMAD.HI.U32 R19, R5, R20, RZ ;  /* 0x0000001405137227 */ /* 0x000fe200078e00ff */
[----:B------:R-:W-:-:S02]  /*0ff0*/  LOP3.LUT R38, R6, 0x32, RZ, 0xfc, !PT ;  /* 0x0000003206267812 */ /* 0x000fc400078efcff */
[----:B------:R-:W-:Y:S01]  /*1000*/  LOP3.LUT R41, R6, 0x36, RZ, 0xfc, !PT ;  /* 0x0000003606297812 */ /* 0x000fe200078efcff */
[--C-:B------:R-:W-:Y:S01]  /*1010*/  @!P6 IMAD.IADD R17, R17, 0x1, -R0.reuse ;  /* 0x000000011111e824 */ /* 0x100fe200078e0a00 */
[----:B------:R-:W-:Y:S01]  /*1020*/  ISETP.GT.U32.AND P6, PT, R0, R16, PT ;  /* 0x000000100000720c */ /* 0x000fe20003fc4070 */
[----:B------:R-:W-:Y:S01]  /*1030*/  @!P1 IMAD.IADD R14, R14, 0x1, -R0 ;  /* 0x000000010e0e9824 */ /* 0x000fe200078e0a00 */
[----:B------:R-:W-:Y:S01]  /*1040*/  IADD3 R19, -R19, RZ, RZ ;  /* 0x000000ff13137210 */ /* 0x000fe20007ffe1ff */
[----:B------:R-:W-:Y:S01]  /*1050*/  IMAD.HI.U32 R21, R5, R24, RZ ;  /* 0x0000001805157227 */ /* 0x000fe200078e00ff */
[----:B------:R-:W-:Y:S02]  /*1060*/  ISETP.GE.AND P1, PT, R23, RZ, PT ;  /* 0x000000ff1700720c */ /* 0x000fe40003f26270 */
[----:B------:R-:W-:Y:S01]  /*1070*/  IABS R23, R26 ;  /* 0x0000001a00177213 */ /* 0x000fe20000000000 */
[C---:B------:R-:W-:Y:S01]  /*1080*/  IMAD R19, R0.reuse, R19, R20 ;  /* 0x0000001300137224 */ /* 0x040fe200078e0214 */
[----:B------:R-:W-:Y:S01]  /*1090*/  IABS R36, R38 ;  /* 0x0000002600247213 */ /* 0x000fe20000000000 */
[----:B------:R-:W-:Y:S01]  /*10a0*/  @!P0 IMAD.MOV R14, RZ, RZ, -R14 ;  /* 0x000000ffff0e8224 */ /* 0x000fe200078e0a0e */
[C---:B------:R-:W-:Y:S01]  /*10b0*/  ISETP.GT.U32.AND P0, PT, R0.reuse, R17, PT ;  /* 0x000000110000720c */ /* 0x040fe20003f04070 */
[--C-:B------:R-:W-:Y:S01]  /*10c0*/  @!P2 IMAD.IADD R15, R15, 0x1, -R0.reuse ;  /* 0x000000010f0fa824 */ /* 0x100fe200078e0a00 */
[----:B------:R-:W-:Y:S01]  /*10d0*/  ISETP.GT.U32.AND P2, PT, R0, R18, PT ;  /* 0x000000120000720c */ /* 0x000fe20003f44070 */
[----:B------:R-:W-:Y:S01]  /*10e0*/  @!P6 IMAD.IADD R16, R16, 0x1, -R0 ;  /* 0x000000011010e824 */ /* 0x000fe200078e0a00 */
[----:B------:R-:W-:Y:S01]  /*10f0*/  ISETP.GT.U32.AND P6, PT, R0, R19, PT ;  /* 0x000000130000720c */ /* 0x000fe20003fc4070 */
[----:B------:R-:W-:Y:S01]  /*1100*/  IMAD.MOV R21, RZ, RZ, -R21 ;  /* 0x000000ffff157224 */ /* 0x000fe200078e0a15 */
[----:B------:R-:W-:Y:S01]  /*1110*/  @!P4 IADD3 R15, -R15, RZ, RZ ;  /* 0x000000ff0f0fc210 */ /* 0x000fe20007ffe1ff */
[----:B------:R-:W-:Y:S01]  /*1120*/  IMAD.HI.U32 R20, R5, R23, RZ ;  /* 0x0000001705147227 */ /* 0x000fe200078e00ff */
[----:B------:R-:W-:-:S02]  /*1130*/  LOP3.LUT R42, R6, 0x38, RZ, 0xfc, !PT ;  /* 0x00000038062a7812 */ /* 0x000fc400078efcff */
[----:B------:R-:W-:Y:S01]  /*1140*/  LOP3.LUT R43, R6, 0x3a, RZ, 0xfc, !PT ;  /* 0x0000003a062b7812 */ /* 0x000fe200078efcff */
[----:B------:R-:W-:Y:S01]  /*1150*/  IMAD R21, R0, R21, R24 ;  /* 0x0000001500157224 */ /* 0x000fe200078e0218 */
[----:B------:R-:W-:Y:S01]  /*1160*/  LOP3.LUT R46, R6, 0x3e, RZ, 0xfc, !PT ;  /* 0x0000003e062e7812 */ /* 0x000fe200078efcff */
[--C-:B------:R-:W-:Y:S01]  /*1170*/  @!P0 IMAD.IADD R17, R17, 0x1, -R0.reuse ;  /* 0x0000000111118824 */ /* 0x100fe200078e0a00 */
[----:B------:R-:W-:Y:S01]  /*1180*/  ISETP.GE.AND P0, PT, R22, RZ, PT ;  /* 0x000000ff1600720c */ /* 0x000fe20003f06270 */
[----:B------:R-:W-:Y:S01]  /*1190*/  IMAD.HI.U32 R22, R5, R25, RZ ;  /* 0x0000001905167227 */ /* 0x000fe200078e00ff */
[----:B------:R-:W-:Y:S02]  /*11a0*/  @!P2 IADD3 R18, R18, -R0, RZ ;  /* 0x800000001212a210 */ /* 0x000fe40007ffe0ff */
[----:B------:R-:W-:Y:S01]  /*11b0*/  ISETP.GE.AND P2, PT, R26, RZ, PT ;  /* 0x000000ff1a00720c */ /* 0x000fe20003f46270 */
[----:B------:R-:W-:Y:S01]  /*11c0*/  @!P6 IMAD.IADD R19, R19, 0x1, -R0 ;  /* 0x000000011313e824 */ /* 0x000fe200078e0a00 */
[C---:B------:R-:W-:Y:S01]  /*11d0*/  ISETP.GT.U32.AND P6, PT, R0.reuse, R18, PT ;  /* 0x000000120000720c */ /* 0x040fe20003fc4070 */
[----:B------:R-:W-:Y:S01]  /*11e0*/  @!P1 IMAD.MOV R17, RZ, RZ, -R17 ;  /* 0x000000ffff119224 */ /* 0x000fe200078e0a11 */
[C---:B------:R-:W-:Y:S01]  /*11f0*/  ISETP.GT.U32.AND P1, PT, R0.reuse, R21, PT ;  /* 0x000000150000720c */ /* 0x040fe20003f24070 */
[----:B------:R-:W-:Y:S01]  /*1200*/  IMAD.MOV R22, RZ, RZ, -R22 ;  /* 0x000000ffff167224 */ /* 0x000fe200078e0a16 */
[C---:B------:R-:W-:Y:S01]  /*1210*/  ISETP.GT.U32.AND P4, PT, R0.reuse, R19, PT ;  /* 0x000000130000720c */ /* 0x040fe20003f84070 */
[----:B------:R-:W-:Y:S01]  /*1220*/  IMAD.MOV R20, RZ, RZ, -R20 ;  /* 0x000000ffff147224 */ /* 0x000fe200078e0a14 */
[----:B------:R-:W-:Y:S01]  /*1230*/  IABS R26, R31 ;  /* 0x0000001f001a7213 */ /* 0x000fe20000000000 */
[C---:B------:R-:W-:Y:S01]  /*1240*/  IMAD R22, R0.reuse, R22, R25 ;  /* 0x0000001600167224 */ /* 0x040fe200078e0219 */
[----:B------:R-:W-:Y:S01]  /*1250*/  IABS R25, R29 ;  /* 0x0000001d00197213 */ /* 0x000fe20000000000 */
[----:B------:R-:W-:Y:S01]  /*1260*/  IMAD R20, R0, R20, R23 ;  /* 0x0000001400147224 */ /* 0x000fe200078e0217 */
[----:B------:R-:W-:Y:S01]  /*1270*/  IABS R39, R43 ;  /* 0x0000002b00277213 */ /* 0x000fe20000000000 */
[----:B------:R-:W-:Y:S01]  /*1280*/  @!P5 IMAD.MOV R16, RZ, RZ, -R16 ;  /* 0x000000ffff10d224 */ /* 0x000fe200078e0a10 */
[----:B------:R-:W-:Y:S01]  /*1290*/  LOP3.LUT R48, R6, 0x42, RZ, 0xfc, !PT ;  /* 0x0000004206307812 */ /* 0x000fe200078efcff */
[----:B------:R-:W-:Y:S01]  /*12a0*/  IMAD.HI.U32 R23, R5, R25, RZ ;  /* 0x0000001905177227 */ /* 0x000fe200078e00ff */
[----:B------:R-:W-:-:S02]  /*12b0*/  @!P6 IADD3 R18, R18, -R0, RZ ;  /* 0x800000001212e210 */ /* 0x000fc40007ffe0ff */
[C---:B------:R-:W-:Y:S01]  /*12c0*/  ISETP.GT.U32.AND P5, PT, R0.reuse, R20, PT ;  /* 0x000000140000720c */ /* 0x040fe20003fa4070 */
[----:B------:R-:W-:Y:S01]  /*12d0*/  @!P1 IMAD.IADD R21, R21, 0x1, -R0 ;  /* 0x0000000115159824 */ /* 0x000fe200078e0a00 */
[----:B------:R-:W-:Y:S01]  /*12e0*/  IADD3 R23, -R23, RZ, RZ ;  /* 0x000000ff17177210 */ /* 0x000fe20007ffe1ff */
[----:B------:R-:W-:Y:S01]  /*12f0*/  @!P3 IMAD.MOV R18, RZ, RZ, -R18 ;  /* 0x000000ffff12b224 */ /* 0x000fe200078e0a12 */
[----:B------:R-:W-:Y:S01]  /*1300*/  ISETP.GE.AND P6, PT, R27, RZ, PT ;  /* 0x000000ff1b00720c */ /* 0x000fe20003fc6270 */
[----:B------:R-:W-:Y:S01]  /*1310*/  IMAD.HI.U32 R24, R5, R26, RZ ;  /* 0x0000001a05187227 */ /* 0x000fe200078e00ff */
[C---:B------:R-:W-:Y:S02]  /*1320*/  ISETP.GT.U32.AND P3, PT, R0.reuse, R21, PT ;  /* 0x000000150000720c */ /* 0x040fe40003f64070 */
[----:B------:R-:W-:Y:S01]  /*1330*/  IABS R27, R32 ;  /* 0x00000020001b7213 */ /* 0x000fe20000000000 */
[----:B------:R-:W-:Y:S01]  /*1340*/  @!P4 IMAD.IADD R19, R19, 0x1, -R0 ;  /* 0x000000011313c824 */ /* 0x000fe200078e0a00 */
[C---:B------:R-:W-:Y:S01]  /*1350*/  ISETP.GT.U32.AND P4, PT, R0.reuse, R22, PT ;  /* 0x000000160000720c */ /* 0x040fe20003f84070 */
[----:B------:R-:W-:Y:S01]  /*1360*/  IMAD R23, R0, R23, R25 ;  /* 0x0000001700177224 */ /* 0x000fe200078e0219 */
[----:B------:R-:W-:Y:S01]  /*1370*/  IABS R44, R48 ;  /* 0x00000030002c7213 */ /* 0x000fe20000000000 */
[----:B------:R-:W-:Y:S01]  /*1380*/  IMAD.MOV R25, RZ, RZ, -R24 ;  /* 0x000000ffff197224 */ /* 0x000fe200078e0a18 */
[----:B------:R-:W-:Y:S01]  /*1390*/  LOP3.LUT R47, R6, 0x40, RZ, 0xfc, !PT ;  /* 0x00000040062f7812 */ /* 0x000fe200078efcff */
[----:B------:R-:W-:Y:S01]  /*13a0*/  @!P5 IMAD.IADD R20, R20, 0x1, -R0 ;  /* 0x000000011414d824 */ /* 0x000fe200078e0a00 */
[----:B------:R-:W-:Y:S01]  /*13b0*/  ISETP.GE.AND P5, PT, R28, RZ, PT ;  /* 0x000000ff1c00720c */ /* 0x000fe20003fa6270 */
[C---:B------:R-:W-:Y:S01]  /*13c0*/  IMAD R24, R0.reuse, R25, R26 ;  /* 0x0000001900187224 */ /* 0x040fe200078e021a */
[----:B------:R-:W-:Y:S01]  /*13d0*/  IABS R28, R33 ;  /* 0x00000021001c7213 */ /* 0x000fe20000000000 */
[----:B------:R-:W-:Y:S01]  /*13e0*/  @!P3 IMAD.IADD R21, R21, 0x1, -R0 ;  /* 0x000000011515b824 */ /* 0x000fe200078e0a00 */
[C---:B------:R-:W-:Y:S01]  /*13f0*/  ISETP.GT.U32.AND P1, PT, R0.reuse, R20, PT ;  /* 0x000000140000720c */ /* 0x040fe20003f24070 */
[----:B------:R-:W-:Y:S01]  /*1400*/  IMAD.HI.U32 R25, R5, R27, RZ ;  /* 0x0000001b05197227 */ /* 0x000fe200078e00ff */
[----:B------:R-:W-:-:S02]  /*1410*/  ISETP.GT.U32.AND P3, PT, R0, R24, PT ;  /* 0x000000180000720c */ /* 0x000fc40003f64070 */
[----:B------:R-:W-:Y:S01]  /*1420*/  LOP3.LUT R51, R6, 0x46, RZ, 0xfc, !PT ;  /* 0x0000004606337812 */ /* 0x000fe200078efcff */
[--C-:B------:R-:W-:Y:S01]  /*1430*/  @!P4 IMAD.IADD R22, R22, 0x1, -R0.reuse ;  /* 0x000000011616c824 */ /* 0x100fe200078e0a00 */
[C---:B------:R-:W-:Y:S01]  /*1440*/  LOP3.LUT R49, R6.reuse, 0x44, RZ, 0xfc, !PT ;  /* 0x0000004406317812 */ /* 0x040fe200078efcff */
[----:B------:R-:W-:Y:S01]  /*1450*/  @!P0 IMAD.MOV R19, RZ, RZ, -R19 ;  /* 0x000000ffff138224 */ /* 0x000fe200078e0a13 */
[----:B------:R-:W-:Y:S01]  /*1460*/  LOP3.LUT R52, R6, 0x48, RZ, 0xfc, !PT ;  /* 0x0000004806347812 */ /* 0x000fe200078efcff */
[C---:B------:R-:W-:Y:S01]  /*1470*/  IMAD.HI.U32 R26, R5.reuse, R28, RZ ;  /* 0x0000001c051a7227 */ /* 0x040fe200078e00ff */
[----:B------:R-:W-:Y:S02]  /*1480*/  ISETP.GT.U32.AND P4, PT, R0, R22, PT ;  /* 0x000000160000720c */ /* 0x000fe40003f84070 */
[----:B------:R-:W-:Y:S01]  /*1490*/  IABS R45, R49 ;  /* 0x00000031002d7213 */ /* 0x000fe20000000000 */
[----:B------:R-:W-:Y:S01]  /*14a0*/  IMAD.MOV R25, RZ, RZ, -R25 ;  /* 0x000000ffff197224 */ /* 0x000fe200078e0a19 */
[----:B------:R-:W-:Y:S01]  /*14b0*/  @!P1 IADD3 R20, R20, -R0, RZ ;  /* 0x8000000014149210 */ /* 0x000fe20007ffe0ff */
[----:B------:R-:W-:Y:S01]  /*14c0*/  @!P3 IMAD.IADD R24, R24, 0x1, -R0 ;  /* 0x000000011818b824 */ /* 0x000fe200078e0a00 */
[C---:B------:R-:W-:Y:S01]  /*14d0*/  ISETP.GT.U32.AND P1, PT, R0.reuse, R23, PT ;  /* 0x000000170000720c */ /* 0x040fe20003f24070 */
[----:B------:R-:W-:Y:S01]  /*14e0*/  IMAD R25, R0, R25, R27 ;  /* 0x0000001900197224 */ /* 0x000fe200078e021b */
[----:B------:R-:W-:Y:S01]  /*14f0*/  @!P2 IADD3 R20, -R20, RZ, RZ ;  /* 0x000000ff1414a210 */ /* 0x000fe20007ffe1ff */
[----:B------:R-:W-:Y:S01]  /*1500*/  IMAD.HI.U32 R27, R5, R30, RZ ;  /* 0x0000001e051b7227 */ /* 0x000fe200078e00ff */
[----:B------:R-:W-:-:S02]  /*1510*/  ISETP.GT.U32.AND P0, PT, R0, R24, PT ;  /* 0x000000180000720c */ /* 0x000fc40003f04070 */
[----:B------:R-:W-:Y:S01]  /*1520*/  ISETP.GT.U32.AND P2, PT, R0, R25, PT ;  /* 0x000000190000720c */ /* 0x000fe20003f44070 */
[----:B------:R-:W-:Y:S01]  /*1530*/  @!P4 IMAD.IADD R22, R22, 0x1, -R0 ;  /* 0x000000011616c824 */ /* 0x000fe200078e0a00 */
[----:B------:R-:W-:Y:S01]  /*1540*/  ISETP.GE.AND P4, PT, R29, RZ, PT ;  /* 0x000000ff1d00720c */ /* 0x000fe20003f86270 */
[----:B------:R-:W-:Y:S01]  /*1550*/  IMAD.MOV R29, RZ, RZ, -R26 ;  /* 0x000000ffff1d7224 */ /* 0x000fe200078e0a1a */
[----:B------:R-:W-:Y:S01]  /*1560*/  IADD3 R27, -R27, RZ, RZ ;  /* 0x000000ff1b1b7210 */ /* 0x000fe20007ffe1ff */
[----:B------:R-:W-:Y:S01]  /*1570*/  @!P5 IMAD.MOV R22, RZ, RZ, -R22 ;  /* 0x000000ffff16d224 */ /* 0x000fe200078e0a16 */
[----:B------:R-:W-:Y:S01]  /*1580*/  ISETP.GE.AND P5, PT, R33, RZ, PT ;  /* 0x000000ff2100720c */ /* 0x000fe20003fa6270 */
[C---:B------:R-:W-:Y:S01]  /*1590*/  IMAD R26, R0.reuse, R29, R28 ;  /* 0x0000001d001a7224 */ /* 0x040fe200078e021c */
[----:B------:R-:W-:Y:S01]  /*15a0*/  @!P1 IADD3 R23, R23, -R0, RZ ;  /* 0x8000000017179210 */ /* 0x000fe20007ffe0ff */
[----:B------:R-:W-:Y:S01]  /*15b0*/  IMAD R27, R0, R27, R30 ;  /* 0x0000001b001b7224 */ /* 0x000fe200078e021e */
[----:B------:R-:W-:Y:S01]  /*15c0*/  LOP3.LUT R29, R6, 0x28, RZ, 0xfc, !PT ;  /* 0x00000028061d7812 */ /* 0x000fe200078efcff */
[--C-:B------:R-:W-:Y:S01]  /*15d0*/  @!P0 IMAD.IADD R24, R24, 0x1, -R0.reuse ;  /* 0x0000000118188824 */ /* 0x100fe200078e0a00 */
[C---:B------:R-:W-:Y:S01]  /*15e0*/  ISETP.GT.U32.AND P3, PT, R0.reuse, R23, PT ;  /* 0x000000170000720c */ /* 0x040fe20003f64070 */
[----:B------:R-:W-:Y:S01]  /*15f0*/  @!P2 IMAD.IADD R25, R25, 0x1, -R0 ;  /* 0x000000011919a824 */ /* 0x000fe200078e0a00 */
[----:B------:R-:W-:Y:S01]  /*1600*/  ISETP.GT.U32.AND P0, PT, R0, R26, PT ;  /* 0x0000001a0000720c */ /* 0x000fe20003f04070 */
[----:B------:R-:W-:Y:S01]  /*1610*/  @!P6 IMAD.MOV R21, RZ, RZ, -R21 ;  /* 0x000000ffff15e224 */ /* 0x000fe200078e0a15 */
[----:B------:R-:W-:-:S02]  /*1620*/  IABS R28, R29 ;  /* 0x0000001d001c7213 */ /* 0x000fc40000000000 */
[----:B------:R-:W-:Y:S02]  /*1630*/  ISETP.GT.U32.AND P2, PT, R0, R25, PT ;  /* 0x000000190000720c */ /* 0x000fe40003f44070 */
[----:B------:R-:W-:Y:S01]  /*1640*/  ISETP.GE.AND P1, PT, R31, RZ, PT ;  /* 0x000000ff1f00720c */ /* 0x000fe20003f26270 */
[----:B------:R-:W-:Y:S01]  /*1650*/  IMAD.MOV.U32 R30, RZ, RZ, R28 ;  /* 0x000000ffff1e7224 */ /* 0x000fe200078e001c */
[----:B------:R-:W-:Y:S02]  /*1660*/  LOP3.LUT R33, R6, 0x2a, RZ, 0xfc, !PT ;  /* 0x0000002a06217812 */ /* 0x000fe400078efcff */
[----:B------:R-:W-:Y:S01]  /*1670*/  ISETP.GE.AND P6, PT, R32, RZ, PT ;  /* 0x000000ff2000720c */ /* 0x000fe20003fc6270 */
[--C-:B------:R-:W-:Y:S01]  /*1680*/  @!P3 IMAD.IADD R23, R23, 0x1, -R0.reuse ;  /* 0x000000011717b824 */ /* 0x100fe200078e0a00 */
[----:B------:R-:W-:Y:S01]  /*1690*/  ISETP.GE.AND P3, PT, R34, RZ, PT ;  /* 0x000000ff2200720c */ /* 0x000fe20003f66270 */
[----:B------:R-:W-:Y:S01]  /*16a0*/  @!P0 IMAD.IADD R26, R26, 0x1, -R0 ;  /* 0x000000011a1a8824 */ /* 0x000fe200078e0a00 */
[----:B------:R-:W-:Y:S01]  /*16b0*/  LOP3.LUT R34, R6, 0x2c, RZ, 0xfc, !PT ;  /* 0x0000002c06227812 */ /* 0x000fe200078efcff */
[----:B------:R-:W-:Y:S01]  /*16c0*/  IMAD.HI.U32 R28, R5, R30, RZ ;  /* 0x0000001e051c7227 */ /* 0x000fe200078e00ff */
[----:B------:R-:W-:-:S02]  /*16d0*/  @!P4 IADD3 R23, -R23, RZ, RZ ;  /* 0x000000ff1717c210 */ /* 0x000fc40007ffe1ff */
[C---:B------:R-:W-:Y:S01]  /*16e0*/  ISETP.GT.U32.AND P4, PT, R0.reuse, R27, PT ;  /* 0x0000001b0000720c */ /* 0x040fe20003f84070 */
[----:B------:R-:W-:Y:S01]  /*16f0*/  IMAD.MOV R31, RZ, RZ, -R28 ;  /* 0x000000ffff1f7224 */ /* 0x000fe200078e0a1c */
[C---:B------:R-:W-:Y:S01]  /*1700*/  ISETP.GT.U32.AND P0, PT, R0.reuse, R26, PT ;  /* 0x0000001a0000720c */ /* 0x040fe20003f04070 */
[----:B------:R-:W-:Y:S01]  /*1710*/  @!P1 IMAD.MOV R24, RZ, RZ, -R24 ;  /* 0x000000ffff189224 */ /* 0x000fe200078e0a18 */
[----:B------:R-:W-:Y:S01]  /*1720*/  @!P2 IADD3 R25, R25, -R0, RZ ;  /* 0x800000001919a210 */ /* 0x000fe20007ffe0ff */
[----:B------:R-:W-:Y:S01]  /*1730*/  IMAD R28, R0, R31, R30 ;  /* 0x0000001f001c7224 */ /* 0x000fe200078e021e */
[----:B------:R-:W-:Y:S02]  /*1740*/  IABS R32, R33 ;  /* 0x0000002100207213 */ /* 0x000fe40000000000 */
[----:B------:R-:W-:Y:S02]  /*1750*/  ISETP.GE.AND P2, PT, R33, RZ, PT ;  /* 0x000000ff2100720c */ /* 0x000fe40003f46270 */
[----:B------:R-:W-:-:S02]  /*1760*/  IABS R33, R34 ;  /* 0x0000002200217213 */ /* 0x000fc40000000000 */
[----:B------:R-:W-:Y:S01]  /*1770*/  ISETP.GE.AND P1, PT, R29, RZ, PT ;  /* 0x000000ff1d00720c */ /* 0x000fe20003f26270 */
[--C-:B------:R-:W-:Y:S01]  /*1780*/  @!P4 IMAD.IADD R27, R27, 0x1, -R0.reuse ;  /* 0x000000011b1bc824 */ /* 0x100fe200078e0a00 */
[----:B------:R-:W-:Y:S01]  /*1790*/  @!P6 IADD3 R25, -R25, RZ, RZ ;  /* 0x000000ff1919e210 */ /* 0x000fe20007ffe1ff */
[----:B------:R-:W-:Y:S01]  /*17a0*/  @!P0 IMAD.IADD R26, R26, 0x1, -R0 ;  /* 0x000000011a1a8824 */ /* 0x000fe200078e0a00 */
[C---:B------:R-:W-:Y:S01]  /*17b0*/  ISETP.GT.U32.AND P0, PT, R0.reuse, R28, PT ;  /* 0x0000001c0000720c */ /* 0x040fe20003f04070 */
[----:B------:R-:W-:Y:S01]  /*17c0*/  IMAD.MOV.U32 R31, RZ, RZ, R33 ;  /* 0x000000ffff1f7224 */ /* 0x000fe200078e0021 */
[----:B------:R-:W-:Y:S01]  /*17d0*/  ISETP.GT.U32.AND P4, PT, R0, R27, PT ;  /* 0x0000001b0000720c */ /* 0x000fe20003f84070 */
[C---:B------:R-:W-:Y:S01]  /*17e0*/  IMAD.HI.U32 R29, R5.reuse, R32, RZ ;  /* 0x00000020051d7227 */ /* 0x040fe200078e00ff */
[----:B------:R-:W-:Y:S02]  /*17f0*/  ISETP.GE.AND P6, PT, R34, RZ, PT ;  /* 0x000000ff2200720c */ /* 0x000fe40003fc6270 */
[----:B------:R-:W-:Y:S01]  /*1800*/  IABS R34, R37 ;  /* 0x0000002500227213 */ /* 0x000fe20000000000 */
[----:B------:R-:W-:Y:S01]  /*1810*/  IMAD.HI.U32 R30, R5, R31, RZ ;  /* 0x0000001f051e7227 */ /* 0x000fe200078e00ff */
[----:B------:R-:W-:-:S02]  /*1820*/  LOP3.LUT R54, R6, 0x4c, RZ, 0xfc, !PT ;  /* 0x0000004c06367812 */ /* 0x000fc400078efcff */
[C---:B------:R-:W-:Y:S01]  /*1830*/  LOP3.LUT R53, R6.reuse, 0x4a, RZ, 0xfc, !PT ;  /* 0x0000004a06357812 */ /* 0x040fe200078efcff */
[----:B------:R-:W-:Y:S01]  /*1840*/  IMAD.MOV R30, RZ, RZ, -R30 ;  /* 0x000000ffff1e7224 */ /* 0x000fe200078e0a1e */
[----:B------:R-:W-:Y:S01]  /*1850*/  LOP3.LUT R55, R6, 0x4e, RZ, 0xfc, !PT ;  /* 0x0000004e06377812 */ /* 0x000fe200078efcff */
[----:B------:R-:W-:Y:S01]  /*1860*/  @!P0 IMAD.IADD R28, R28, 0x1, -R0 ;  /* 0x000000011c1c8824 */ /* 0x000fe200078e0a00 */
[----:B------:R-:W-:Y:S01]  /*1870*/  LOP3.LUT R56, R6, 0x58, RZ, 0xfc, !PT ;  /* 0x0000005806387812 */ /* 0x000fe200078efcff */
[C---:B------:R-:W-:Y:S01]  /*1880*/  IMAD R30, R0.reuse, R30, R31 ;  /* 0x0000001e001e7224 */ /* 0x040fe200078e021f */
[----:B------:R-:W-:Y:S01]  /*1890*/  @!P4 IADD3 R27, R27, -R0, RZ ;  /* 0x800000001b1bc210 */ /* 0x000fe20007ffe0ff */
[----:B------:R-:W-:Y:S01]  /*18a0*/  IMAD.MOV R29, RZ, RZ, -R29 ;  /* 0x000000ffff1d7224 */ /* 0x000fe200078e0a1d */
[C---:B------:R-:W-:Y:S01]  /*18b0*/  ISETP.GT.U32.AND P0, PT, R0.reuse, R28, PT ;  /* 0x0000001c0000720c */ /* 0x040fe20003f04070 */
[----:B------:R-:W-:Y:S01]  /*18c0*/  @!P5 IMAD.MOV R26, RZ, RZ, -R26 ;  /* 0x000000ffff1ad224 */ /* 0x000fe200078e0a1a */
[----:B------:R-:W-:Y:S01]  /*18d0*/  @!P3 IADD3 R27, -R27, RZ, RZ ;  /* 0x000000ff1b1bb210 */ /* 0x000fe20007ffe1ff */
[C---:B------:R-:W-:Y:S01]  /*18e0*/  IMAD R29, R0.reuse, R29, R32 ;  /* 0x0000001d001d7224 */ /* 0x040fe200078e0220 */
[----:B------:R-:W-:-:S02]  /*18f0*/  ISETP.GT.U32.AND P3, PT, R0, R30, PT ;  /* 0x0000001e0000720c */ /* 0x000fc40003f64070 */
[----:B------:R-:W-:Y:S02]  /*1900*/  LOP3.LUT R32, R6, 0x2e, RZ, 0xfc, !PT ;  /* 0x0000002e06207812 */ /* 0x000fe400078efcff */
[----:B------:R-:W-:Y:S02]  /*1910*/  ISETP.GT.U32.AND P5, PT, R0, R29, PT ;  /* 0x0000001d0000720c */ /* 0x000fe40003fa4070 */
[----:B------:R-:W-:Y:S02]  /*1920*/  ISETP.GE.AND P4, PT, R32, RZ, PT ;  /* 0x000000ff2000720c */ /* 0x000fe40003f86270 */
[----:B------:R-:W-:Y:S01]  /*1930*/  IABS R33, R32 ;  /* 0x0000002000217213 */ /* 0x000fe20000000000 */
[----:B------:R-:W-:Y:S01]  /*1940*/  IMAD.HI.U32 R32, R5, R34, RZ ;  /* 0x0000002205207227 */ /* 0x000fe200078e00ff */
[----:B------:R-:W-:Y:S02]  /*1950*/  IABS R50, R55 ;  /* 0x0000003700327213 */ /* 0x000fe40000000000 */
[----:B------:R-:W-:Y:S01]  /*1960*/  IABS R59, R56 ;  /* 0x00000038003b7213 */ /* 0x000fe20000000000 */
[----:B------:R-:W-:Y:S01]  /*1970*/  @!P0 IMAD.IADD R28, R28, 0x1, -R0 ;  /* 0x000000011c1c8824 */ /* 0x000fe200078e0a00 */
[----:B------:R-:W-:Y:S01]  /*1980*/  ISETP.GE.AND P0, PT, R37, RZ, PT ;  /* 0x000000ff2500720c */ /* 0x000fe20003f06270 */
[----:B------:R-:W-:Y:S01]  /*1990*/  IMAD.MOV R35, RZ, RZ, -R32 ;  /* 0x000000ffff237224 */ /* 0x000fe200078e0a20 */
[----:B------:R-:W-:Y:S01]  /*19a0*/  IABS R37, R40 ;  /* 0x0000002800257213 */ /* 0x000fe20000000000 */
[----:B------:R-:W-:Y:S01]  /*19b0*/  @!P3 IMAD.IADD R30, R30, 0x1, -R0 ;  /* 0x000000011e1eb824 */ /* 0x000fe200078e0a00 */
[----:B------:R-:W-:Y:S01]  /*19c0*/  LOP3.LUT R58, R6, 0x5a, RZ, 0xfc, !PT ;  /* 0x0000005a063a7812 */ /* 0x000fe200078efcff */
[----:B------:R-:W-:Y:S01]  /*19d0*/  IMAD R32, R0, R35, R34 ;  /* 0x0000002300207224 */ /* 0x000fe200078e0222 */
[----:B------:R-:W-:Y:S01]  /*19e0*/  LOP3.LUT R60, R6, 0x5c, RZ, 0xfc, !PT ;  /* 0x0000005c063c7812 */ /* 0x000fe200078efcff */
[----:B------:R-:W-:Y:S01]  /*19f0*/  IMAD.MOV.U32 R35, RZ, RZ, R37 ;  /* 0x000000ffff237224 */ /* 0x000fe200078e0025 */
[----:B------:R-:W-:Y:S01]  /*1a00*/  ISETP.GT.U32.AND P3, PT, R0, R30, PT ;  /* 0x0000001e0000720c */ /* 0x000fe20003f64070 */
[----:B------:R-:W-:Y:S01]  /*1a10*/  IMAD.HI.U32 R31, R5, R33, RZ ;  /* 0x00000021051f7227 */ /* 0x000fe200078e00ff */
[----:B------:R-:W-:-:S02]  /*1a20*/  IABS R61, R58 ;  /* 0x0000003a003d7213 */ /* 0x000fc40000000000 */
[----:B------:R-:W-:Y:S01]  /*1a30*/  IABS R63, R60 ;  /* 0x0000003c003f7213 */ /* 0x000fe20000000000 */
[--C-:B------:R-:W-:Y:S01]  /*1a40*/  @!P5 IMAD.IADD R29, R29, 0x1, -R0.reuse ;  /* 0x000000011d1dd824 */ /* 0x100fe200078e0a00 */
[----:B------:R-:W-:Y:S01]  /*1a50*/  IADD3 R62, R66, 0x100, RZ ;  /* 0x00000100423e7810 */ /* 0x000fe20007ffe0ff */
[C---:B------:R-:W-:Y:S01]  /*1a60*/  IMAD.HI.U32 R34, R5.reuse, R35, RZ ;  /* 0x0000002305227227 */ /* 0x040fe200078e00ff */
[----:B------:R-:W-:Y:S02]  /*1a70*/  IABS R11, R66 ;  /* 0x00000042000b7213 */ /* 0x000fe40000000000 */
[----:B------:R-:W-:Y:S01]  /*1a80*/  ISETP.GT.U32.AND P5, PT, R0, R29, PT ;  /* 0x0000001d0000720c */ /* 0x000fe20003fa4070 */
[----:B------:R-:W-:Y:S01]  /*1a90*/  IMAD.MOV R31, RZ, RZ, -R31 ;  /* 0x000000ffff1f7224 */ /* 0x000fe200078e0a1f */
[----:B------:R-:W-:Y:S01]  /*1aa0*/  IADD3 R34, -R34, RZ, RZ ;  /* 0x000000ff22227210 */ /* 0x000fe20007ffe1ff */
[----:B------:R-:W-:Y:S01]  /*1ab0*/  @!P3 IMAD.IADD R30, R30, 0x1, -R0 ;  /* 0x000000011e1eb824 */ /* 0x000fe200078e0a00 */
[----:B------:R-:W-:Y:S01]  /*1ac0*/  IABS R97, R62 ;  /* 0x0000003e00617213 */ /* 0x000fe20000000000 */
[----:B------:R-:W-:Y:S01]  /*1ad0*/  IMAD R31, R0, R31, R33 ;  /* 0x0000001f001f7224 */ /* 0x000fe200078e0221 */
[----:B------:R1:W-:Y:S01]  /*1ae0*/  STL [R1+0x3ac], R62 ;  /* 0x0003ac3e01007387 */ /* 0x0003e20000100800 */
[----:B------:R-:W-:-:S04]  /*1af0*/  IMAD.HI.U32 R33, R5, R36, RZ ;  /* 0x0000002405217227 */ /* 0x000fc800078e00ff */
[----:B------:R-:W-:Y:S02]  /*1b00*/  IMAD.MOV R33, RZ, RZ, -R33 ;  /* 0x000000ffff217224 */ /* 0x000fe400078e0a21 */
[C---:B------:R-:W-:Y:S01]  /*1b10*/  IMAD R35, R0.reuse, R34, R35 ;  /* 0x0000002200237224 */ /* 0x040fe200078e0223 */
[----:B------:R-:W-:Y:S01]  /*1b20*/  @!P5 IADD3 R29, R29, -R0, RZ ;  /* 0x800000001d1dd210 */ /* 0x000fe20007ffe0ff */
[C---:B------:R-:W-:Y:S01]  /*1b30*/  IMAD R33, R0.reuse, R33, R36 ;  /* 0x0000002100217224 */ /* 0x040fe200078e0224 */
[----:B------:R-:W-:Y:S01]  /*1b40*/  IABS R36, R41 ;  /* 0x0000002900247213 */ /* 0x000fe20000000000 */
[----:B------:R-:W-:Y:S01]  /*1b50*/  @!P6 IMAD.MOV R30, RZ, RZ, -R30 ;  /* 0x000000ffff1ee224 */ /* 0x000fe200078e0a1e */
[C---:B------:R-:W-:Y:S01]  /*1b60*/  ISETP.GT.U32.AND P6, PT, R0.reuse, R35, PT ;  /* 0x000000230000720c */ /* 0x040fe20003fc4070 */
[----:B------:R-:W-:Y:S01]  /*1b70*/  @!P1 IMAD.MOV R28, RZ, RZ, -R28 ;  /* 0x000000ffff1c9224 */ /* 0x000fe200078e0a1c */
[C---:B------:R-:W-:Y:S01]  /*1b80*/  ISETP.GT.U32.AND P1, PT, R0.reuse, R32, PT ;  /* 0x000000200000720c */ /* 0x040fe20003f24070 */
[----:B------:R-:W-:Y:S01]  /*1b90*/  IMAD.HI.U32 R34, R5, R36, RZ ;  /* 0x0000002405227227 */ /* 0x000fe200078e00ff */
[----:B------:R-:W-:-:S02]  /*1ba0*/  ISETP.GT.U32.AND P3, PT, R0, R33, PT ;  /* 0x000000210000720c */ /* 0x000fc40003f64070 */
[----:B------:R-:W-:Y:S01]  /*1bb0*/  ISETP.GT.U32.AND P5, PT, R0, R31, PT ;  /* 0x0000001f0000720c */ /* 0x000fe20003fa4070 */
[----:B------:R-:W-:Y:S01]  /*1bc0*/  @!P2 IMAD.MOV R29, RZ, RZ, -R29 ;  /* 0x000000ffff1da224 */ /* 0x000fe200078e0a1d */
[----:B------:R-:W-:Y:S01]  /*1bd0*/  ISETP.GE.AND P2, PT, R38, RZ, PT ;  /* 0x000000ff2600720c */ /* 0x000fe20003f46270 */
[----:B------:R-:W-:Y:S01]  /*1be0*/  IMAD.MOV R37, RZ, RZ, -R34 ;  /* 0x000000ffff257224 */ /* 0x000fe200078e0a22 */
[----:B------:R-:W-:-:S03]  /*1bf0*/  IABS R38, R42 ;  /* 0x0000002a00267213 */ /* 0x000fc60000000000 */
[----:B------:R-:W-:Y:S02]  /*1c00*/  IMAD R34, R0, R37, R36 ;  /* 0x0000002500227224 */ /* 0x000fe400078e0224 */
[----:B------:R-:W-:Y:S01]  /*1c10*/  @!P6 IMAD.IADD R35, R35, 0x1, -R0 ;  /* 0x000000012323e824 */ /* 0x000fe200078e0a00 */
[----:B------:R-:W-:Y:S01]  /*1c20*/  @!P1 IADD3 R32, R32, -R0, RZ ;  /* 0x8000000020209210 */ /* 0x000fe20007ffe0ff */
[----:B------:R-:W-:Y:S01]  /*1c30*/  IMAD.HI.U32 R36, R5, R38, RZ ;  /* 0x0000002605247227 */ /* 0x000fe200078e00ff */
[----:B------:R-:W-:Y:S02]  /*1c40*/  @!P3 IADD3 R33, R33, -R0, RZ ;  /* 0x800000002121b210 */ /* 0x000fe40007ffe0ff */
[C---:B------:R-:W-:Y:S01]  /*1c50*/  ISETP.GT.U32.AND P6, PT, R0.reuse, R35, PT ;  /* 0x000000230000720c */ /* 0x040fe20003fc4070 */
[----:B------:R-:W-:Y:S01]  /*1c60*/  IMAD.MOV R37, RZ, RZ, -R36 ;  /* 0x000000ffff257224 */ /* 0x000fe200078e0a24 */
[C---:B------:R-:W-:Y:S01]  /*1c70*/  ISETP.GT.U32.AND P1, PT, R0.reuse, R32, PT ;  /* 0x000000200000720c */ /* 0x040fe20003f24070 */
[----:B------:R-:W-:Y:S01]  /*1c80*/  IMAD.HI.U32 R36, R5, R39, RZ ;  /* 0x0000002705247227 */ /* 0x000fe200078e00ff */
[----:B------:R-:W-:-:S03]  /*1c90*/  ISETP.GT.U32.AND P3, PT, R0, R33, PT ;  /* 0x000000210000720c */ /* 0x000fc60003f64070 */
[----:B------:R-:W-:Y:S02]  /*1ca0*/  IMAD.MOV R36, RZ, RZ, -R36 ;  /* 0x000000ffff247224 */ /* 0x000fe400078e0a24 */
[--C-:B------:R-:W-:Y:S02]  /*1cb0*/  @!P5 IMAD.IADD R31, R31, 0x1, -R0.reuse ;  /* 0x000000011f1fd824 */ /* 0x100fe400078e0a00 */
[C---:B------:R-:W-:Y:S02]  /*1cc0*/  IMAD R36, R0.reuse, R36, R39 ;  /* 0x0000002400247224 */ /* 0x040fe400078e0227 */
[--C-:B------:R-:W-:Y:S01]  /*1cd0*/  @!P6 IMAD.IADD R35, R35, 0x1, -R0.reuse ;  /* 0x000000012323e824 */ /* 0x100fe200078e0a00 */
[----:B------:R-:W-:Y:S01]  /*1ce0*/  ISETP.GT.U32.AND P5, PT, R0, R31, PT ;  /* 0x0000001f0000720c */ /* 0x000fe20003fa4070 */
[----:B------:R-:W-:Y:S01]  /*1cf0*/  @!P1 IMAD.IADD R32, R32, 0x1, -R0 ;  /* 0x0000000120209824 */ /* 0x000fe200078e0a00 */
[C---:B------:R-:W-:Y:S01]  /*1d00*/  ISETP.GT.U32.AND P6, PT, R0.reuse, R36, PT ;  /* 0x000000240000720c */ /* 0x040fe20003fc4070 */
[C---:B------:R-:W-:Y:S01]  /*1d10*/  IMAD R37, R0.reuse, R37, R38 ;  /* 0x0000002500257224 */ /* 0x040fe200078e0226 */
[----:B------:R-:W-:Y:S01]  /*1d20*/  ISETP.GT.U32.AND P1, PT, R0, R34, PT ;  /* 0x000000220000720c */ /* 0x000fe20003f24070 */
[----:B------:R-:W-:Y:S01]  /*1d30*/  @!P3 IMAD.IADD R33, R33, 0x1, -R0 ;  /* 0x000000012121b824 */ /* 0x000fe200078e0a00 */
[----:B------:R-:W-:-:S02]  /*1d40*/  @!P0 IADD3 R32, -R32, RZ, RZ ;  /* 0x000000ff20208210 */ /* 0x000fc40007ffe1ff */
[----:B------:R-:W-:Y:S01]  /*1d50*/  ISETP.GT.U32.AND P3, PT, R0, R37, PT ;  /* 0x000000250000720c */ /* 0x000fe20003f64070 */
[----:B------:R-:W-:Y:S01]  /*1d60*/  @!P2 IMAD.MOV R33, RZ, RZ, -R33 ;  /* 0x000000ffff21a224 */ /* 0x000fe200078e0a21 */
[----:B------:R-:W-:Y:S02]  /*1d70*/  ISETP.GE.AND P0, PT, R42, RZ, PT ;  /* 0x000000ff2a00720c */ /* 0x000fe40003f06270 */
[----:B------:R-:W-:Y:S01]  /*1d80*/  IABS R42, R46 ;  /* 0x0000002e002a7213 */ /* 0x000fe20000000000 */
[--C-:B------:R-:W-:Y:S01]  /*1d90*/  @!P5 IMAD.IADD R31, R31, 0x1, -R0.reuse ;  /* 0x000000011f1fd824 */ /* 0x100fe200078e0a00 */
[----:B------:R-:W-:Y:S01]  /*1da0*/  ISETP.GE.AND P5, PT, R40, RZ, PT ;  /* 0x000000ff2800720c */ /* 0x000fe20003fa6270 */
[--C-:B------:R-:W-:Y:S01]  /*1db0*/  @!P6 IMAD.IADD R36, R36, 0x1, -R0.reuse ;  /* 0x000000012424e824 */ /* 0x100fe200078e0a00 */
[----:B------:R-:W-:Y:S01]  /*1dc0*/  ISETP.GE.AND P2, PT, R43, RZ, PT ;  /* 0x000000ff2b00720c */ /* 0x000fe20003f46270 */
[----:B------:R-:W-:Y:S01]  /*1dd0*/  @!P1 IMAD.IADD R34, R34, 0x1, -R0 ;  /* 0x0000000122229824 */ /* 0x000fe200078e0a00 */
[----:B------:R-:W-:Y:S01]  /*1de0*/  @!P4 IADD3 R31, -R31, RZ, RZ ;  /* 0x000000ff1f1fc210 */ /* 0x000fe20007ffe1ff */
[----:B------:R-:W-:Y:S01]  /*1df0*/  IMAD.HI.U32 R39, R5, R42, RZ ;  /* 0x0000002a05277227 */ /* 0x000fe200078e00ff */
[----:B------:R-:W-:-:S02]  /*1e00*/  ISETP.GT.U32.AND P6, PT, R0, R36, PT ;  /* 0x000000240000720c */ /* 0x000fc40003fc4070 */
[----:B------:R-:W-:Y:S01]  /*1e10*/  ISETP.GT.U32.AND P1, PT, R0, R34, PT ;  /* 0x000000220000720c */ /* 0x000fe20003f24070 */
[----:B------:R-:W-:Y:S01]  /*1e20*/  IMAD.MOV R39, RZ, RZ, -R39 ;  /* 0x000000ffff277224 */ /* 0x000fe200078e0a27 */
[----:B------:R-:W-:Y:S01]  /*1e30*/  ISETP.GE.AND P4, PT, R41, RZ, PT ;  /* 0x000000ff2900720c */ /* 0x000fe20003f86270 */
[----:B------:R-:W-:Y:S01]  /*1e40*/  @!P3 IMAD.IADD R37, R37, 0x1, -R0 ;  /* 0x000000012525b824 */ /* 0x000fe200078e0a00 */
[----:B------:R-:W-:Y:S01]  /*1e50*/  LOP3.LUT R41, R6, 0x3c, RZ, 0xfc, !PT ;  /* 0x0000003c06297812 */ /* 0x000fe200078efcff */
[C---:B------:R-:W-:Y:S01]  /*1e60*/  IMAD R39, R0.reuse, R39, R42 ;  /* 0x0000002700277224 */ /* 0x040fe200078e022a */
[----:B------:R-:W-:Y:S01]  /*1e70*/  IABS R43, R47 ;  /* 0x0000002f002b7213 */ /* 0x000fe20000000000 */
[----:B------:R-:W-:Y:S01]  /*1e80*/  @!P5 IMAD.MOV R35, RZ, RZ, -R35 ;  /* 0x000000ffff23d224 */ /* 0x000fe200078e0a23 */
[----:B------:R-:W-:Y:S02]  /*1e90*/  IABS R40, R41 ;  /* 0x0000002900287213 */ /* 0x000fe40000000000 */
[----:B------:R-:W-:Y:S01]  /*1ea0*/  ISETP.GT.U32.AND P3, PT, R0, R37, PT ;  /* 0x000000250000720c */ /* 0x000fe20003f64070 */
[----:B------:R-:W-:Y:S01]  /*1eb0*/  @!P6 IMAD.IADD R36, R36, 0x1, -R0 ;  /* 0x000000012424e824 */ /* 0x000fe200078e0a00 */
[----:B------:R-:W-:Y:S01]  /*1ec0*/  ISETP.GT.U32.AND P6, PT, R0, R39, PT ;  /* 0x000000270000720c */ /* 0x000fe20003fc4070 */
[----:B------:R-:W-:Y:S01]  /*1ed0*/  IMAD.HI.U32 R38, R5, R40, RZ ;  /* 0x0000002805267227 */ /* 0x000fe200078e00ff */
[----:B------:R-:W-:-:S02]  /*1ee0*/  @!P1 IADD3 R34, R34, -R0, RZ ;  /* 0x8000000022229210 */ /* 0x000fc40007ffe0ff */
[----:B------:R-:W-:Y:S01]  /*1ef0*/  ISETP.GE.AND P1, PT, R41, RZ, PT ;  /* 0x000000ff2900720c */ /* 0x000fe20003f26270 */
[----:B------:R-:W-:Y:S01]  /*1f00*/  IMAD.MOV R41, RZ, RZ, -R38 ;  /* 0x000000ffff297224 */ /* 0x000fe200078e0a26 */
[----:B------:R-:W-:Y:S01]  /*1f10*/  IABS R42, R51 ;  /* 0x00000033002a7213 */ /* 0x000fe20000000000 */
[----:B------:R-:W-:Y:S02]  /*1f20*/  @!P4 IMAD.MOV R34, RZ, RZ, -R34 ;  /* 0x000000ffff22c224 */ /* 0x000fe400078e0a22 */
[C---:B------:R-:W-:Y:S02]  /*1f30*/  IMAD R38, R0.reuse, R41, R40 ;  /* 0x0000002900267224 */ /* 0x040fe400078e0228 */
[----:B------:R-:W-:Y:S01]  /*1f40*/  IMAD.HI.U32 R41, R5, R44, RZ ;  /* 0x0000002c05297227 */ /* 0x000fe200078e00ff */
[----:B------:R-:W-:Y:S02]  /*1f50*/  @!P3 IADD3 R37, R37, -R0, RZ ;  /* 0x800000002525b210 */ /* 0x000fe40007ffe0ff */
[----:B------:R-:W-:Y:S01]  /*1f60*/  ISETP.GT.U32.AND P3, PT, R0, R38, PT ;  /* 0x000000260000720c */ /* 0x000fe20003f64070 */
[----:B------:R-:W-:-:S02]  /*1f70*/  IMAD.MOV R41, RZ, RZ, -R41 ;  /* 0x000000ffff297224 */ /* 0x000fc400078e0a29 */
[----:B------:R-:W-:Y:S02]  /*1f80*/  @!P6 IMAD.IADD R39, R39, 0x1, -R0 ;  /* 0x000000012727e824 */ /* 0x000fe400078e0a00 */
[----:B------:R-:W-:-:S03]  /*1f90*/  IMAD.HI.U32 R40, R5, R43, RZ ;  /* 0x0000002b05287227 */ /* 0x000fc600078e00ff */
[C---:B------:R-:W-:Y:S01]  /*1fa0*/  ISETP.GT.U32.AND P5, PT, R0.reuse, R39, PT ;  /* 0x000000270000720c */ /* 0x040fe20003fa4070 */
[----:B------:R-:W-:Y:S02]  /*1fb0*/  IMAD R41, R0, R41, R44 ;  /* 0x0000002900297224 */ /* 0x000fe400078e022c */
[----:B------:R-:W-:Y:S02]  /*1fc0*/  IMAD.MOV.U32 R44, RZ, RZ, R42 ;  /* 0x000000ffff2c7224 */ /* 0x000fe400078e002a */
[C---:B------:R-:W-:Y:S01]  /*1fd0*/  IMAD.HI.U32 R42, R5.reuse, R45, RZ ;  /* 0x0000002d052a7227 */ /* 0x040fe200078e00ff */
[----:B------:R-:W-:Y:S02]  /*1fe0*/  @!P3 IADD3 R38, R38, -R0, RZ ;  /* 0x800000002626b210 */ /* 0x000fe40007ffe0ff */
[----:B------:R-:W-:Y:S01]  /*1ff0*/  ISETP.GE.AND P3, PT, R46, RZ, PT ;  /* 0x000000ff2e00720c */ /* 0x000fe20003f66270 */
[----:B------:R-:W-:Y:S01]  /*2000*/  IMAD.MOV R40, RZ, RZ, -R40 ;  /* 0x000000ffff287224 */ /* 0x000fe200078e0a28 */
[----:B------:R-:W-:Y:S01]  /*2010*/  IADD3 R42, -R42, RZ, RZ ;  /* 0x000000ff2a2a7210 */ /* 0x000fe20007ffe1ff */
[----:B------:R-:W-:Y:S01]  /*2020*/  @!P2 IMAD.MOV R36, RZ, RZ, -R36 ;  /* 0x000000ffff24a224 */ /* 0x000fe200078e0a24 */
[C---:B------:R-:W-:Y:S01]  /*2030*/  ISETP.GT.U32.AND P6, PT, R0.reuse, R38, PT ;  /* 0x000000260000720c */ /* 0x040fe20003fc4070 */
[C---:B------:R-:W-:Y:S01]  /*2040*/  IMAD R40, R0.reuse, R40, R43 ;  /* 0x0000002800287224 */ /* 0x040fe200078e022b */
[C---:B------:R-:W-:Y:S01]  /*2050*/  ISETP.GT.U32.AND P2, PT, R0.reuse, R41, PT ;  /* 0x000000290000720c */ /* 0x040fe20003f44070 */
[C---:B------:R-:W-:Y:S01]  /*2060*/  IMAD R42, R0.reuse, R42, R45 ;  /* 0x0000002a002a7224 */ /* 0x040fe200078e022d */
[----:B------:R-:W-:Y:S01]  /*2070*/  IABS R45, R52 ;  /* 0x00000034002d7213 */ /* 0x000fe20000000000 */
[----:B------:R-:W-:Y:S01]  /*2080*/  IMAD.HI.U32 R43, R5, R44, RZ ;  /* 0x0000002c052b7227 */ /* 0x000fe200078e00ff */
[----:B------:R-:W-:-:S03]  /*2090*/  ISETP.GT.U32.AND P4, PT, R0, R40, PT ;  /* 0x000000280000720c */ /* 0x000fc60003f84070 */
[----:B------:R-:W-:Y:S01]  /*20a0*/  @!P5 IMAD.IADD R39, R39, 0x1, -R0 ;  /* 0x000000012727d824 */ /* 0x000fe200078e0a00 */
[----:B------:R-:W-:Y:S01]  /*20b0*/  ISETP.GT.U32.AND P5, PT, R0, R42, PT ;  /* 0x0000002a0000720c */ /* 0x000fe20003fa4070 */
[----:B------:R-:W-:Y:S02]  /*20c0*/  IMAD.MOV R43, RZ, RZ, -R43 ;  /* 0x000000ffff2b7224 */ /* 0x000fe400078e0a2b */
[-C--:B------:R-:W-:Y:S01]  /*20d0*/  @!P6 IADD3 R38, R38, -R0.reuse, RZ ;  /* 0x800000002626e210 */ /* 0x080fe20007ffe0ff */
[----:B------:R-:W-:Y:S01]  /*20e0*/  @!P0 IMAD.MOV R37, RZ, RZ, -R37 ;  /* 0x000000ffff258224 */ /* 0x000fe200078e0a25 */
[----:B------:R-:W-:Y:S01]  /*20f0*/  ISETP.GE.AND P6, PT, R48, RZ, PT ;  /* 0x000000ff3000720c */ /* 0x000fe20003fc6270 */
[----:B------:R-:W-:Y:S01]  /*2100*/  IMAD R43, R0, R43, R44 ;  /* 0x0000002b002b7224 */ /* 0x000fe200078e022c */
[----:B------:R-:W-:Y:S01]  /*2110*/  @!P2 IADD3 R41, R41, -R0, RZ ;  /* 0x800000002929a210 */ /* 0x000fe20007ffe0ff */
[----:B------:R-:W-:Y:S01]  /*2120*/  IMAD.HI.U32 R44, R5, R45, RZ ;  /* 0x0000002d052c7227 */ /* 0x000fe200078e00ff */
[----:B------:R-:W-:-:S02]  /*2130*/  ISETP.GE.AND P0, PT, R47, RZ, PT ;  /* 0x000000ff2f00720c */ /* 0x000fc40003f06270 */
[----:B------:R-:W-:Y:S01]  /*2140*/  IABS R48, R54 ;  /* 0x0000003600307213 */ /* 0x000fe20000000000 */
[----:B------:R-:W-:Y:S01]  /*2150*/  @!P4 IMAD.IADD R40, R40, 0x1, -R0 ;  /* 0x000000012828c824 */ /* 0x000fe200078e0a00 */
[----:B------:R-:W-:Y:S01]  /*2160*/  IABS R47, R53 ;  /* 0x00000035002f7213 */ /* 0x000fe20000000000 */
[----:B------:R-:W-:Y:S01]  /*2170*/  IMAD.MOV R44, RZ, RZ, -R44 ;  /* 0x000000ffff2c7224 */ /* 0x000fe200078e0a2c */
[----:B------:R-:W-:Y:S01]  /*2180*/  ISETP.GE.AND P4, PT, R49, RZ, PT ;  /* 0x000000ff3100720c */ /* 0x000fe20003f86270 */
[----:B------:R-:W-:Y:S01]  /*2190*/  @!P5 IMAD.IADD R42, R42, 0x1, -R0 ;  /* 0x000000012a2ad824 */ /* 0x000fe200078e0a00 */
[C---:B------:R-:W-:Y:S01]  /*21a0*/  ISETP.GT.U32.AND P2, PT, R0.reuse, R40, PT ;  /* 0x000000280000720c */ /* 0x040fe20003f44070 */
[C---:B------:R-:W-:Y:S01]  /*21b0*/  IMAD R44, R0.reuse, R44, R45 ;  /* 0x0000002c002c7224 */ /* 0x040fe200078e022d */
[----:B------:R-:W-:Y:S01]  /*21c0*/  ISETP.GT.U32.AND P5, PT, R0, R41, PT ;  /* 0x000000290000720c */ /* 0x000fe20003fa4070 */
[----:B------:R-:W-:Y:S01]  /*21d0*/  IMAD.HI.U32 R46, R5, R48, RZ ;  /* 0x00000030052e7227 */ /* 0x000fe200078e00ff */
[----:B------:R-:W-:-:S03]  /*21e0*/  @!P3 IADD3 R39, -R39, RZ, RZ ;  /* 0x000000ff2727b210 */ /* 0x000fc60007ffe1ff */
[----:B------:R-:W-:Y:S01]  /*21f0*/  @!P1 IMAD.MOV R38, RZ, RZ, -R38 ;  /* 0x000000ffff269224 */ /* 0x000fe200078e0a26 */
[----:B------:R-:W-:Y:S01]  /*2200*/  ISETP.GT.U32.AND P1, PT, R0, R42, PT ;  /* 0x0000002a0000720c */ /* 0x000fe20003f24070 */
[----:B------:R-:W-:Y:S01]  /*2210*/  IMAD.HI.U32 R45, R5, R47, RZ ;  /* 0x0000002f052d7227 */ /* 0x000fe200078e00ff */
[----:B------:R-:W-:-:S03]  /*2220*/  IADD3 R49, -R46, RZ, RZ ;  /* 0x000000ff2e317210 */ /* 0x000fc60007ffe1ff */
[----:B------:R-:W-:Y:S01]  /*2230*/  IMAD.MOV R45, RZ, RZ, -R45 ;  /* 0x000000ffff2d7224 */ /* 0x000fe200078e0a2d */
[----:B------:R-:W-:Y:S01]  /*2240*/  @!P2 IADD3 R40, R40, -R0, RZ ;  /* 0x800000002828a210 */ /* 0x000fe20007ffe0ff */
[----:B------:R-:W-:Y:S01]  /*2250*/  IMAD.HI.U32 R46, R5, R50, RZ ;  /* 0x00000032052e7227 */ /* 0x000fe200078e00ff */
[----:B------:R-:W-:-:S03]  /*2260*/  ISETP.GT.U32.AND P2, PT, R0, R43, PT ;  /* 0x0000002b0000720c */ /* 0x000fc60003f44070 */
[C---:B------:R-:W-:Y:S02]  /*2270*/  IMAD R45, R0.reuse, R45, R47 ;  /* 0x0000002d002d7224 */ /* 0x040fe400078e022f */
[C---:B------:R-:W-:Y:S02]  /*2280*/  IMAD R47, R0.reuse, R49, R48 ;  /* 0x00000031002f7224 */ /* 0x040fe400078e0230 */
[----:B------:R-:W-:Y:S01]  /*2290*/  @!P5 IMAD.IADD R41, R41, 0x1, -R0 ;  /* 0x000000012929d824 */ /* 0x000fe200078e0a00 */
[----:B------:R-:W-:Y:S01]  /*22a0*/  ISETP.GT.U32.AND P5, PT, R0, R44, PT ;  /* 0x0000002c0000720c */ /* 0x000fe20003fa4070 */
[----:B------:R-:W-:Y:S02]  /*22b0*/  IMAD.MOV R49, RZ, RZ, -R46 ;  /* 0x000000ffff317224 */ /* 0x000fe400078e0a2e */
[----:B------:R-:W-:Y:S01]  /*22c0*/  @!P1 IMAD.IADD R42, R42, 0x1, -R0 ;  /* 0x000000012a2a9824 */ /* 0x000fe200078e0a00 */
[----:B------:R-:W-:Y:S01]  /*22d0*/  ISETP.GE.AND P1, PT, R51, RZ, PT ;  /* 0x000000ff3300720c */ /* 0x000fe20003f26270 */
[----:B------:R-:W-:Y:S01]  /*22e0*/  IMAD R49, R0, R49, R50 ;  /* 0x0000003100317224 */ /* 0x000fe200078e0232 */
[----:B------:R-:W-:Y:S01]  /*22f0*/  LOP3.LUT R50, R6, 0x50, RZ, 0xfc, !PT ;  /* 0x0000005006327812 */ /* 0x000fe200078efcff */
[----:B------:R-:W-:Y:S01]  /*2300*/  @!P6 IMAD.MOV R41, RZ, RZ, -R41 ;  /* 0x000000ffff29e224 */ /* 0x000fe200078e0a29 */
[C---:B------:R-:W-:Y:S01]  /*2310*/  ISETP.GT.U32.AND P6, PT, R0.reuse, R47, PT ;  /* 0x0000002f0000720c */ /* 0x040fe20003fc4070 */
[----:B------:R-:W-:Y:S01]  /*2320*/  @!P4 IMAD.MOV R42, RZ, RZ, -R42 ;  /* 0x000000ffff2ac224 */ /* 0x000fe200078e0a2a */
[----:B------:R-:W-:Y:S01]  /*2330*/  ISETP.GT.U32.AND P4, PT, R0, R49, PT ;  /* 0x000000310000720c */ /* 0x000fe20003f84070 */
[--C-:B------:R-:W-:Y:S01]  /*2340*/  @!P2 IMAD.IADD R43, R43, 0x1, -R0.reuse ;  /* 0x000000012b2ba824 */ /* 0x100fe200078e0a00 */
[----:B------:R-:W-:Y:S01]  /*2350*/  IABS R51, R50 ;  /* 0x0000003200337213 */ /* 0x000fe20000000000 */
[----:B------:R-:W-:Y:S01]  /*2360*/  @!P5 IMAD.IADD R44, R44, 0x1, -R0 ;  /* 0x000000012c2cd824 */ /* 0x000fe200078e0a00 */
[----:B------:R-:W-:Y:S01]  /*2370*/  ISETP.GE.AND P2, PT, R52, RZ, PT ;  /* 0x000000ff3400720c */ /* 0x000fe20003f46270 */
[----:B------:R-:W-:Y:S01]  /*2380*/  @!P0 IMAD.MOV R40, RZ, RZ, -R40 ;  /* 0x000000ffff288224 */ /* 0x000fe200078e0a28 */
[----:B------:R-:W-:Y:S01]  /*2390*/  ISETP.GT.U32.AND P3, PT, R0, R43, PT ;  /* 0x0000002b0000720c */ /* 0x000fe20003f64070 */
[----:B------:R-:W-:Y:S01]  /*23a0*/  IMAD.HI.U32 R46, R5, R51, RZ ;  /* 0x00000033052e7227 */ /* 0x000fe200078e00ff */
[----:B------:R-:W-:-:S02]  /*23b0*/  LOP3.LUT R52, R6, 0x52, RZ, 0xfc, !PT ;  /* 0x0000005206347812 */ /* 0x000fc400078efcff */
[C---:B------:R-:W-:Y:S01]  /*23c0*/  ISETP.GT.U32.AND P0, PT, R0.reuse, R45, PT ;  /* 0x0000002d0000720c */ /* 0x040fe20003f04070 */
[----:B------:R-:W-:Y:S01]  /*23d0*/  @!P6 IMAD.IADD R47, R47, 0x1, -R0 ;  /* 0x000000012f2fe824 */ /* 0x000fe200078e0a00 */
[C---:B------:R-:W-:Y:S01]  /*23e0*/  ISETP.GT.U32.AND P5, PT, R0.reuse, R44, PT ;  /* 0x0000002c0000720c */ /* 0x040fe20003fa4070 */
[----:B------:R-:W-:Y:S01]  /*23f0*/  IMAD.MOV R48, RZ, RZ, -R46 ;  /* 0x000000ffff307224 */ /* 0x000fe200078e0a2e */
[----:B------:R-:W-:Y:S02]  /*2400*/  @!P4 IADD3 R49, R49, -R0, RZ ;  /* 0x800000003131c210 */ /* 0x000fe40007ffe0ff */
[C---:B------:R-:W-:Y:S01]  /*2410*/  ISETP.GT.U32.AND P4, PT, R0.reuse, R47, PT ;  /* 0x0000002f0000720c */ /* 0x040fe20003f84070 */
[----:B------:R-:W-:Y:S02]  /*2420*/  IMAD R51, R0, R48, R51 ;  /* 0x0000003000337224 */ /* 0x000fe400078e0233 */
[----:B------:R-:W-:Y:S02]  /*2430*/  @!P3 IADD3 R43, R43, -R0, RZ ;  /* 0x800000002b2bb210 */ /* 0x000fe40007ffe0ff */
[----:B------:R-:W-:-:S02]  /*2440*/  ISETP.GE.AND P3, PT, R53, RZ, PT ;  /* 0x000000ff3500720c */ /* 0x000fc40003f66270 */
[----:B------:R-:W-:Y:S01]  /*2450*/  IABS R53, R52 ;  /* 0x0000003400357213 */ /* 0x000fe20000000000 */
[--C-:B------:R-:W-:Y:S01]  /*2460*/  @!P0 IMAD.IADD R45, R45, 0x1, -R0.reuse ;  /* 0x000000012d2d8824 */ /* 0x100fe200078e0a00 */
[----:B------:R-:W-:Y:S01]  /*2470*/  ISETP.GE.AND P0, PT, R55, RZ, PT ;  /* 0x000000ff3700720c */ /* 0x000fe20003f06270 */
[--C-:B------:R-:W-:Y:S01]  /*2480*/  @!P5 IMAD.IADD R44, R44, 0x1, -R0.reuse ;  /* 0x000000012c2cd824 */ /* 0x100fe200078e0a00 */
[----:B------:R-:W-:Y:S01]  /*2490*/  ISETP.GE.AND P5, PT, R54, RZ, PT ;  /* 0x000000ff3600720c */ /* 0x000fe20003fa6270 */
[----:B------:R-:W-:Y:S01]  /*24a0*/  IMAD.HI.U32 R46, R5, R53, RZ ;  /* 0x00000035052e7227 */ /* 0x000fe200078e00ff */
[----:B------:R-:W-:Y:S02]  /*24b0*/  ISETP.GT.U32.AND P6, PT, R0, R45, PT ;  /* 0x0000002d0000720c */ /* 0x000fe40003fc4070 */
[----:B------:R-:W-:Y:S01]  /*24c0*/  LOP3.LUT R54, R6, 0x56, RZ, 0xfc, !PT ;  /* 0x0000005606367812 */ /* 0x000fe200078efcff */
[----:B------:R-:W-:Y:S01]  /*24d0*/  @!P4 IMAD.IADD R47, R47, 0x1, -R0 ;  /* 0x000000012f2fc824 */ /* 0x000fe200078e0a00 */
[----:B------:R-:W-:Y:S01]  /*24e0*/  ISETP.GT.U32.AND P4, PT, R0, R51, PT ;  /* 0x000000330000720c */ /* 0x000fe20003f84070 */
[----:B------:R-:W-:Y:S01]  /*24f0*/  IMAD.MOV R46, RZ, RZ, -R46 ;  /* 0x000000ffff2e7224 */ /* 0x000fe200078e0a2e */
[----:B------:R-:W-:Y:S01]  /*2500*/  IABS R57, R54 ;  /* 0x0000003600397213 */ /* 0x000fe20000000000 */
[----:B------:R-:W-:Y:S01]  /*2510*/  @!P2 IMAD.MOV R44, RZ, RZ, -R44 ;  /* 0x000000ffff2ca224 */ /* 0x000fe200078e0a2c */
[----:B------:R-:W-:Y:S01]  /*2520*/  ISETP.GE.AND P2, PT, R50, RZ, PT ;  /* 0x000000ff3200720c */ /* 0x000fe20003f46270 */
[----:B------:R-:W-:Y:S01]  /*2530*/  IMAD R53, R0, R46, R53 ;  /* 0x0000002e00357224 */ /* 0x000fe200078e0235 */
[----:B------:R-:W-:Y:S01]  /*2540*/  LOP3.LUT R50, R6, 0x54, RZ, 0xfc, !PT ;  /* 0x0000005406327812 */ /* 0x000fe200078efcff */
[----:B------:R-:W-:Y:S01]  /*2550*/  @!P1 IMAD.MOV R43, RZ, RZ, -R43 ;  /* 0x000000ffff2b9224 */ /* 0x000fe200078e0a2b */
[----:B------:R-:W-:Y:S01]  /*2560*/  ISETP.GT.U32.AND P1, PT, R0, R49, PT ;  /* 0x000000310000720c */ /* 0x000fe20003f24070 */
[----:B------:R-:W-:Y:S01]  /*2570*/  @!P5 IMAD.MOV R47, RZ, RZ, -R47 ;  /* 0x000000ffff2fd224 */ /* 0x000fe200078e0a2f */
[----:B------:R-:W-:-:S02]  /*2580*/  IABS R55, R50 ;  /* 0x0000003200377213 */ /* 0x000fc40000000000 */
[-C--:B------:R-:W-:Y:S02]  /*2590*/  @!P6 IADD3 R45, R45, -R0.reuse, RZ ;  /* 0x800000002d2de210 */ /* 0x080fe40007ffe0ff */
[----:B------:R-:W-:Y:S01]  /*25a0*/  @!P4 IADD3 R51, R51, -R0, RZ ;  /* 0x800000003333c210 */ /* 0x000fe20007ffe0ff */
[----:B------:R-:W-:Y:S01]  /*25b0*/  IMAD.HI.U32 R46, R5, R55, RZ ;  /* 0x00000037052e7227 */ /* 0x000fe200078e00ff */
[----:B------:R-:W-:Y:S02]  /*25c0*/  ISETP.GT.U32.AND P4, PT, R0, R53, PT ;  /* 0x000000350000720c */ /* 0x000fe40003f84070 */
[----:B------:R-:W-:Y:S01]  /*25d0*/  ISETP.GE.AND P6, PT, R52, RZ, PT ;  /* 0x000000ff3400720c */ /* 0x000fe20003fc6270 */
[----:B------:R-:W-:Y:S02]  /*25e0*/  IMAD.MOV R48, RZ, RZ, -R46 ;  /* 0x000000ffff307224 */ /* 0x000fe400078e0a2e */
[----:B------:R-:W-:Y:S02]  /*25f0*/  @!P3 IMAD.MOV R45, RZ, RZ, -R45 ;  /* 0x000000ffff2db224 */ /* 0x000fe400078e0a2d */
[----:B------:R-:W-:-:S02]  /*2600*/  IMAD R55, R0, R48, R55 ;  /* 0x0000003000377224 */ /* 0x000fc400078e0237 */
[----:B------:R-:W-:-:S03]  /*2610*/  IMAD.HI.U32 R48, R5, R59, RZ ;  /* 0x0000003b05307227 */ /* 0x000fc600078e00ff */
[C---:B------:R-:W-:Y:S01]  /*2620*/  ISETP.GT.U32.AND P5, PT, R0.reuse, R55, PT ;  /* 0x000000370000720c */ /* 0x040fe20003fa4070 */
[----:B------:R-:W-:Y:S01]  /*2630*/  IMAD.MOV R52, RZ, RZ, -R48 ;  /* 0x000000ffff347224 */ /* 0x000fe200078e0a30 */
[----:B------:R-:W-:Y:S01]  /*2640*/  @!P4 IADD3 R53, R53, -R0, RZ ;  /* 0x800000003535c210 */ /* 0x000fe20007ffe0ff */
[----:B------:R-:W-:Y:S01]  /*2650*/  IMAD.HI.U32 R46, R5, R57, RZ ;  /* 0x00000039052e7227 */ /* 0x000fe200078e00ff */
[C---:B------:R-:W-:Y:S02]  /*2660*/  ISETP.GT.U32.AND P4, PT, R0.reuse, R51, PT ;  /* 0x000000330000720c */ /* 0x040fe40003f84070 */
[C---:B------:R-:W-:Y:S01]  /*2670*/  ISETP.GT.U32.AND P3, PT, R0.reuse, R53, PT ;  /* 0x000000350000720c */ /* 0x040fe20003f64070 */
[----:B------:R-:W-:Y:S01]  /*2680*/  IMAD R59, R0, R52, R59 ;  /* 0x00000034003b7224 */ /* 0x000fe200078e023b */
[----:B------:R-:W-:Y:S01]  /*2690*/  LOP3.LUT R52, R6, 0x60, RZ, 0xfc, !PT ;  /* 0x0000006006347812 */ /* 0x000fe200078efcff */
[----:B------:R-:W-:Y:S01]  /*26a0*/  @!P1 IMAD.IADD R49, R49, 0x1, -R0 ;  /* 0x0000000131319824 */ /* 0x000fe200078e0a00 */
[----:B------:R-:W-:Y:S01]  /*26b0*/  ISETP.GE.AND P1, PT, R50, RZ, PT ;  /* 0x000000ff3200720c */ /* 0x000fe20003f26270 */
[----:B------:R-:W-:Y:S01]  /*26c0*/  IMAD.MOV R50, RZ, RZ, -R46 ;  /* 0x000000ffff327224 */ /* 0x000fe200078e0a2e */
[----:B------:R-:W-:Y:S01]  /*26d0*/  IABS R67, R52 ;  /* 0x0000003400437213 */ /* 0x000fe20000000000 */
[----:B------:R-:W-:Y:S01]  /*26e0*/  IMAD.HI.U32 R46, R5, R61, RZ ;  /* 0x0000003d052e7227 */ /* 0x000fe200078e00ff */
[----:B------:R-:W-:-:S02]  /*26f0*/  @!P5 IADD3 R55, R55, -R0, RZ ;  /* 0x800000003737d210 */ /* 0x000fc40007ffe0ff */
[----:B------:R-:W-:Y:S01]  /*2700*/  ISETP.GE.AND P5, PT, R56, RZ, PT ;  /* 0x000000ff3800720c */ /* 0x000fe20003fa6270 */
[----:B------:R-:W-:Y:S01]  /*2710*/  IMAD R57, R0, R50, R57 ;  /* 0x0000003200397224 */ /* 0x000fe200078e0239 */
[----:B------:R-:W-:Y:S01]  /*2720*/  LOP3.LUT R50, R6, 0x5e, RZ, 0xfc, !PT ;  /* 0x0000005e06327812 */ /* 0x000fe200078efcff */
[--C-:B------:R-:W-:Y:S01]  /*2730*/  @!P3 IMAD.IADD R53, R53, 0x1, -R0.reuse ;  /* 0x000000013535b824 */ /* 0x100fe200078e0a00 */
[----:B------:R-:W-:Y:S01]  /*2740*/  ISETP.GT.U32.AND P3, PT, R0, R59, PT ;  /* 0x0000003b0000720c */ /* 0x000fe20003f64070 */
[----:B------:R-:W-:Y:S01]  /*2750*/  @!P4 IMAD.IADD R51, R51, 0x1, -R0 ;  /* 0x000000013333c824 */ /* 0x000fe200078e0a00 */
[----:B------:R-:W-:Y:S01]  /*2760*/  IADD3 R46, -R46, RZ, RZ ;  /* 0x000000ff2e2e7210 */ /* 0x000fe20007ffe1ff */
[----:B------:R-:W-:Y:S01]  /*2770*/  @!P0 IMAD.MOV R49, RZ, RZ, -R49 ;  /* 0x000000ffff318224 */ /* 0x000fe200078e0a31 */
[----:B------:R-:W-:Y:S01]  /*2780*/  IABS R65, R50 ;  /* 0x0000003200417213 */ /* 0x000fe20000000000 */
[----:B------:R-:W-:Y:S01]  /*2790*/  @!P2 IMAD.MOV R51, RZ, RZ, -R51 ;  /* 0x000000ffff33a224 */ /* 0x000fe200078e0a33 */
[C---:B------:R-:W-:Y:S01]  /*27a0*/  ISETP.GT.U32.AND P4, PT, R0.reuse, R57, PT ;  /* 0x000000390000720c */ /* 0x040fe20003f84070 */
[----:B------:R-:W-:Y:S01]  /*27b0*/  IMAD R61, R0, R46, R61 ;  /* 0x0000002e003d7224 */ /* 0x000fe200078e023d */
[----:B------:R-:W-:Y:S01]  /*27c0*/  @!P6 IADD3 R53, -R53, RZ, RZ ;  /* 0x000000ff3535e210 */ /* 0x000fe20007ffe1ff */
[----:B------:R-:W-:Y:S01]  /*27d0*/  IMAD.HI.U32 R46, R5, R65, RZ ;  /* 0x00000041052e7227 */ /* 0x000fe200078e00ff */
[----:B------:R-:W-:-:S02]  /*27e0*/  ISETP.GE.AND P0, PT, R54, RZ, PT ;  /* 0x000000ff3600720c */ /* 0x000fc40003f06270 */
[----:B------:R-:W-:Y:S01]  /*27f0*/  ISETP.GT.U32.AND P6, PT, R0, R61, PT ;  /* 0x0000003d0000720c */ /* 0x000fe20003fc4070 */
[----:B------:R-:W-:Y:S01]  /*2800*/  @!P3 IMAD.IADD R59, R59, 0x1, -R0 ;  /* 0x000000013b3bb824 */ /* 0x000fe200078e0a00 */
[C---:B------:R-:W-:Y:S01]  /*2810*/  LOP3.LUT R54, R6.reuse, 0x62, RZ, 0xfc, !PT ;  /* 0x0000006206367812 */ /* 0x040fe200078efcff */
[----:B------:R-:W-:Y:S01]  /*2820*/  IMAD.MOV R46, RZ, RZ, -R46 ;  /* 0x000000ffff2e7224 */ /* 0x000fe200078e0a2e */
[----:B------:R-:W-:Y:S01]  /*2830*/  LOP3.LUT R56, R6, 0x64, RZ, 0xfc, !PT ;  /* 0x0000006406387812 */ /* 0x000fe200078efcff */
[----:B------:R-:W-:Y:S01]  /*2840*/  IMAD.HI.U32 R48, R5, R63, RZ ;  /* 0x0000003f05307227 */ /* 0x000fe200078e00ff */
[C---:B------:R-:W-:Y:S02]  /*2850*/  ISETP.GT.U32.AND P3, PT, R0.reuse, R59, PT ;  /* 0x0000003b0000720c */ /* 0x040fe40003f64070 */
[----:B------:R-:W-:Y:S01]  /*2860*/  IABS R69, R54 ;  /* 0x0000003600457213 */ /* 0x000fe20000000000 */
[C---:B------:R-:W-:Y:S01]  /*2870*/  IMAD R65, R0.reuse, R46, R65 ;  /* 0x0000002e00417224 */ /* 0x040fe200078e0241 */
[----:B------:R-:W-:Y:S01]  /*2880*/  IABS R71, R56 ;  /* 0x0000003800477213 */ /* 0x000fe20000000000 */
[--C-:B------:R-:W-:Y:S01]  /*2890*/  @!P4 IMAD.IADD R57, R57, 0x1, -R0.reuse ;  /* 0x000000013939c824 */ /* 0x100fe200078e0a00 */
[----:B------:R-:W-:Y:S01]  /*28a0*/  ISETP.GT.U32.AND P4, PT, R0, R55, PT ;  /* 0x000000370000720c */ /* 0x000fe20003f84070 */
[----:B------:R-:W-:-:S02]  /*28b0*/  @!P6 IMAD.IADD R61, R61, 0x1, -R0 ;  /* 0x000000013d3de824 */ /* 0x000fc400078e0a00 */
[----:B------:R-:W-:Y:S01]  /*28c0*/  IMAD.HI.U32 R46, R5, R67, RZ ;  /* 0x00000043052e7227 */ /* 0x000fe200078e00ff */
[C---:B------:R-:W-:Y:S02]  /*28d0*/  ISETP.GT.U32.AND P2, PT, R0.reuse, R57, PT ;  /* 0x000000390000720c */ /* 0x040fe40003f44070 */
[C---:B------:R-:W-:Y:S01]  /*28e0*/  ISETP.GT.U32.AND P6, PT, R0.reuse, R61, PT ;  /* 0x0000003d0000720c */ /* 0x040fe20003fc4070 */
[----:B------:R-:W-:Y:S01]  /*28f0*/  IMAD.MOV R46, RZ, RZ, -R46 ;  /* 0x000000ffff2e7224 */ /* 0x000fe200078e0a2e */
[----:B------:R-:W-:Y:S01]  /*2900*/  @!P3 IADD3 R59, R59, -R0, RZ ;  /* 0x800000003b3bb210 */ /* 0x000fe20007ffe0ff */
[----:B------:R-:W-:Y:S01]  /*2910*/  IMAD.MOV R48, RZ, RZ, -R48 ;  /* 0x000000ffff307224 */ /* 0x000fe200078e0a30 */
[C---:B------:R-:W-:Y:S01]  /*2920*/  ISETP.GT.U32.AND P3, PT, R0.reuse, R65, PT ;  /* 0x000000410000720c */ /* 0x040fe20003f64070 */
[----:B------:R-:W-:Y:S02]  /*2930*/  IMAD R67, R0, R46, R67 ;  /* 0x0000002e00437224 */ /* 0x000fe400078e0243 */
[----:B------:R-:W-:-:S02]  /*2940*/  @!P4 IMAD.IADD R55, R55, 0x1, -R0 ;  /* 0x000000013737c824 */ /* 0x000fc400078e0a00 */
[----:B------:R-:W-:Y:S02]  /*2950*/  IMAD R63, R0, R48, R63 ;  /* 0x00000030003f7224 */ /* 0x000fe400078e023f */
[--C-:B------:R-:W-:Y:S01]  /*2960*/  @!P2 IMAD.IADD R57, R57, 0x1, -R0.reuse ;  /* 0x000000013939a824 */ /* 0x100fe200078e0a00 */
[----:B------:R-:W-:Y:S01]  /*2970*/  ISETP.GE.AND P2, PT, R58, RZ, PT ;  /* 0x000000ff3a00720c */ /* 0x000fe20003f46270 */
[----:B------:R-:W-:Y:S01]  /*2980*/  @!P1 IMAD.MOV R55, RZ, RZ, -R55 ;  /* 0x000000ffff379224 */ /* 0x000fe200078e0a37 */
[C---:B------:R-:W-:Y:S01]  /*2990*/  ISETP.GT.U32.AND P4, PT, R0.reuse, R63, PT ;  /* 0x0000003f0000720c */ /* 0x040fe20003f84070 */
[--C-:B------:R-:W-:Y:S01]  /*29a0*/  @!P6 IMAD.IADD R61, R61, 0x1, -R0.reuse ;  /* 0x000000013d3de824 */ /* 0x100fe200078e0a00 */
[----:B------:R-:W-:Y:S01]  /*29b0*/  @!P0 IADD3 R57, -R57, RZ, RZ ;  /* 0x000000ff39398210 */ /* 0x000fe20007ffe1ff */
[----:B------:R-:W-:Y:S01]  /*29c0*/  @!P3 IMAD.IADD R65, R65, 0x1, -R0 ;  /* 0x000000014141b824 */ /* 0x000fe200078e0a00 */
[----:B------:R-:W-:Y:S01]  /*29d0*/  ISETP.GT.U32.AND P0, PT, R0, R67, PT ;  /* 0x000000430000720c */ /* 0x000fe20003f04070 */
[----:B------:R-:W-:Y:S01]  /*29e0*/  IMAD.HI.U32 R48, R5, R69, RZ ;  /* 0x0000004505307227 */ /* 0x000fe200078e00ff */
[----:B------:R-:W-:-:S02]  /*29f0*/  ISETP.GE.AND P6, PT, R50, RZ, PT ;  /* 0x000000ff3200720c */ /* 0x000fc40003fc6270 */
[----:B------:R-:W-:Y:S01]  /*2a00*/  ISETP.GT.U32.AND P1, PT, R0, R65, PT ;  /* 0x000000410000720c */ /* 0x000fe20003f24070 */
[----:B------:R-:W-:Y:S01]  /*2a10*/  IMAD.HI.U32 R46, R5, R71, RZ ;  /* 0x00000047052e7227 */ /* 0x000fe200078e00ff */
[C---:B------:R-:W-:Y:S02]  /*2a20*/  LOP3.LUT R50, R6.reuse, 0x6a, RZ, 0xfc, !PT ;  /* 0x0000006a06327812 */ /* 0x040fe400078efcff */
[----:B------:R-:W-:Y:S01]  /*2a30*/  LOP3.LUT R58, R6, 0x76, RZ, 0xfc, !PT ;  /* 0x00000076063a7812 */ /* 0x000fe200078efcff */
[----:B------:R-:W-:Y:S01]  /*2a40*/  IMAD.MOV R48, RZ, RZ, -R48 ;  /* 0x000000ffff307224 */ /* 0x000fe200078e0a30 */
[----:B------:R-:W-:Y:S01]  /*2a50*/  @!P4 IADD3 R63, R63, -R0, RZ ;  /* 0x800000003f3fc210 */ /* 0x000fe20007ffe0ff */
[----:B------:R-:W-:Y:S01]  /*2a60*/  IMAD.MOV R46, RZ, RZ, -R46 ;  /* 0x000000ffff2e7224 */ /* 0x000fe200078e0a2e */
[----:B------:R-:W-:Y:S01]  /*2a70*/  ISETP.GE.AND P4, PT, R60, RZ, PT ;  /* 0x000000ff3c00720c */ /* 0x000fe20003f86270 */
[C---:B------:R-:W-:Y:S01]  /*2a80*/  IMAD R69, R0.reuse, R48, R69 ;  /* 0x0000003000457224 */ /* 0x040fe200078e0245 */
[C---:B------:R-:W-:Y:S01]  /*2a90*/  ISETP.GT.U32.AND P3, PT, R0.reuse, R63, PT ;  /* 0x0000003f0000720c */ /* 0x040fe20003f64070 */
[----:B------:R-:W-:Y:S01]  /*2aa0*/  IMAD R71, R0, R46, R71 ;  /* 0x0000002e00477224 */ /* 0x000fe200078e0247 */
[C---:B------:R-:W-:Y:S01]  /*2ab0*/  LOP3.LUT R48, R6.reuse, 0x68, RZ, 0xfc, !PT ;  /* 0x0000006806307812 */ /* 0x040fe200078efcff */
[--C-:B------:R-:W-:Y:S01]  /*2ac0*/  @!P1 IMAD.IADD R65, R65, 0x1, -R0.reuse ;  /* 0x0000000141419824 */ /* 0x100fe200078e0a00 */
[----:B------:R-:W-:Y:S01]  /*2ad0*/  LOP3.LUT R46, R6, 0x66, RZ, 0xfc, !PT ;  /* 0x00000066062e7812 */ /* 0x000fe200078efcff */
[----:B------:R-:W-:Y:S01]  /*2ae0*/  @!P5 IMAD.MOV R59, RZ, RZ, -R59 ;  /* 0x000000ffff3bd224 */ /* 0x000fe200078e0a3b */
[C---:B------:R-:W-:Y:S01]  /*2af0*/  ISETP.GT.U32.AND P5, PT, R0.reuse, R69, PT ;  /* 0x000000450000720c */ /* 0x040fe20003fa4070 */
[----:B------:R-:W-:Y:S01]  /*2b00*/  @!P0 IMAD.IADD R67, R67, 0x1, -R0 ;  /* 0x0000000143438824 */ /* 0x000fe200078e0a00 */
[----:B------:R-:W-:Y:S01]  /*2b10*/  IABS R75, R48 ;  /* 0x00000030004b7213 */ /* 0x000fe20000000000 */
[----:B------:R-:W-:Y:S01]  /*2b20*/  @!P6 IMAD.MOV R65, RZ, RZ, -R65 ;  /* 0x000000ffff41e224 */ /* 0x000fe200078e0a41 */
[C---:B------:R-:W-:Y:S01]  /*2b30*/  ISETP.GT.U32.AND P6, PT, R0.reuse, R71, PT ;  /* 0x000000470000720c */ /* 0x040fe20003fc4070 */
[----:B------:R-:W-:Y:S01]  /*2b40*/  @!P2 IMAD.MOV R61, RZ, RZ, -R61 ;  /* 0x000000ffff3da224 */ /* 0x000fe200078e0a3d */
[----:B------:R-:W-:-:S02]  /*2b50*/  ISETP.GT.U32.AND P0, PT, R0, R67, PT ;  /* 0x000000430000720c */ /* 0x000fc40003f04070 */
[----:B------:R-:W-:Y:S02]  /*2b60*/  ISETP.GE.AND P2, PT, R52, RZ, PT ;  /* 0x000000ff3400720c */ /* 0x000fe40003f46270 */
[----:B------:R-:W-:Y:S02]  /*2b70*/  @!P3 IADD3 R63, R63, -R0, RZ ;  /* 0x800000003f3fb210 */ /* 0x000fe40007ffe0ff */
[----:B------:R-:W-:Y:S01]  /*2b80*/  IABS R73, R46 ;  /* 0x0000002e00497213 */ /* 0x000fe20000000000 */
[--C-:B------:R-:W-:Y:S01]  /*2b90*/  @!P5 IMAD.IADD R69, R69, 0x1, -R0.reuse ;  /* 0x000000014545d824 */ /* 0x100fe200078e0a00 */
[----:B------:R-:W-:Y:S02]  /*2ba0*/  @!P4 IADD3 R63, -R63, RZ, RZ ;  /* 0x000000ff3f3fc210 */ /* 0x000fe40007ffe1ff */
[----:B------:R-:W-:Y:S01]  /*2bb0*/  ISETP.GE.AND P4, PT, R46, RZ, PT ;  /* 0x000000ff2e00720c */ /* 0x000fe20003f86270 */
[--C-:B------:R-:W-:Y:S01]  /*2bc0*/  @!P6 IMAD.IADD R71, R71, 0x1, -R0.reuse ;  /* 0x000000014747e824 */ /* 0x100fe200078e0a00 */
[----:B------:R-:W-:Y:S01]  /*2bd0*/  ISETP.GT.U32.AND P5, PT, R0, R69, PT ;  /* 0x000000450000720c */ /* 0x000fe20003fa4070 */
[----:B------:R-:W-:Y:S01]  /*2be0*/  @!P0 IMAD.IADD R67, R67, 0x1, -R0 ;  /* 0x0000000143438824 */ /* 0x000fe200078e0a00 */
[----:B------:R-:W-:Y:S01]  /*2bf0*/  ISETP.GE.AND P0, PT, R48, RZ, PT ;  /* 0x000000ff3000720c */ /* 0x000fe20003f06270 */
[----:B------:R-:W-:Y:S01]  /*2c00*/  IMAD.HI.U32 R48, R5, R75, RZ ;  /* 0x0000004b05307227 */ /* 0x000fe200078e00ff */
[----:B------:R-:W-:-:S02]  /*2c10*/  ISETP.GT.U32.AND P6, PT, R0, R71, PT ;  /* 0x000000470000720c */ /* 0x000fc40003fc4070 */
[----:B------:R-:W-:Y:S01]  /*2c20*/  IABS R77, R50 ;  /* 0x00000032004d7213 */ /* 0x000fe20000000000 */
[----:B------:R-:W-:Y:S01]  /*2c30*/  IMAD.MOV R52, RZ, RZ, -R48 ;  /* 0x000000ffff347224 */ /* 0x000fe200078e0a30 */
[----:B------:R-:W-:Y:S01]  /*2c40*/  ISETP.GE.AND P3, PT, R54, RZ, PT ;  /* 0x000000ff3600720c */ /* 0x000fe20003f66270 */
[----:B------:R-:W-:Y:S01]  /*2c50*/  IMAD.HI.U32 R46, R5, R73, RZ ;  /* 0x00000049052e7227 */ /* 0x000fe200078e00ff */
[----:B------:R-:W-:Y:S02]  /*2c60*/  LOP3.LUT R54, R6, 0x6c, RZ, 0xfc, !PT ;  /* 0x0000006c06367812 */ /* 0x000fe400078efcff */
[----:B------:R-:W-:Y:S01]  /*2c70*/  ISETP.GE.AND P1, PT, R56, RZ, PT ;  /* 0x000000ff3800720c */ /* 0x000fe20003f26270 */
[----:B------:R-:W-:Y:S01]  /*2c80*/  IMAD R75, R0, R52, R75 ;  /* 0x00000034004b7224 */ /* 0x000fe200078e024b */
[----:B------:R-:W-:Y:S01]  /*2c90*/  IABS R79, R54 ;  /* 0x00000036004f7213 */ /* 0x000fe20000000000 */
[--C-:B------:R-:W-:Y:S01]  /*2ca0*/  @!P5 IMAD.IADD R69, R69, 0x1, -R0.reuse ;  /* 0x000000014545d824 */ /* 0x100fe200078e0a00 */
[----:B------:R-:W-:Y:S01]  /*2cb0*/  ISETP.GE.AND P5, PT, R50, RZ, PT ;  /* 0x000000ff3200720c */ /* 0x000fe20003fa6270 */
[----:B------:R-:W-:Y:S01]  /*2cc0*/  @!P6 IMAD.IADD R71, R71, 0x1, -R0 ;  /* 0x000000014747e824 */ /* 0x000fe200078e0a00 */
[----:B------:R-:W-:Y:S01]  /*2cd0*/  ISETP.GT.U32.AND P6, PT, R0, R75, PT ;  /* 0x0000004b0000720c */ /* 0x000fe20003fc4070 */
[----:B------:R-:W-:Y:S01]  /*2ce0*/  @!P2 IMAD.MOV R67, RZ, RZ, -R67 ;  /* 0x000000ffff43a224 */ /* 0x000fe200078e0a43 */
[----:B------:R-:W-:Y:S01]  /*2cf0*/  IADD3 R50, -R46, RZ, RZ ;  /* 0x000000ff2e327210 */ /* 0x000fe20007ffe1ff */
[----:B------:R-:W-:Y:S01]  /*2d00*/  IMAD.HI.U32 R48, R5, R79, RZ ;  /* 0x0000004f05307227 */ /* 0x000fe200078e00ff */
[----:B------:R-:W-:-:S02]  /*2d10*/  LOP3.LUT R52, R6, 0x70, RZ, 0xfc, !PT ;  /* 0x0000007006347812 */ /* 0x000fc400078efcff */
[----:B------:R-:W-:Y:S01]  /*2d20*/  LOP3.LUT R56, R6, 0x74, RZ, 0xfc, !PT ;  /* 0x0000007406387812 */ /* 0x000fe200078efcff */
[----:B------:R-:W-:Y:S01]  /*2d30*/  IMAD R73, R0, R50, R73 ;  /* 0x0000003200497224 */ /* 0x000fe200078e0249 */
[----:B------:R-:W-:Y:S01]  /*2d40*/  IADD3 R48, -R48, RZ, RZ ;  /* 0x000000ff30307210 */ /* 0x000fe20007ffe1ff */
[----:B------:R-:W-:Y:S01]  /*2d50*/  IMAD.HI.U32 R46, R5, R77, RZ ;  /* 0x0000004d052e7227 */ /* 0x000fe200078e00ff */
[----:B------:R-:W-:Y:S02]  /*2d60*/  IABS R83, R52 ;  /* 0x0000003400537213 */ /* 0x000fe40000000000 */
[C---:B------:R-:W-:Y:S01]  /*2d70*/  ISETP.GT.U32.AND P2, PT, R0.reuse, R73, PT ;  /* 0x000000490000720c */ /* 0x040fe20003f44070 */
[----:B------:R-:W-:Y:S01]  /*2d80*/  @!P6 IMAD.IADD R75, R75, 0x1, -R0 ;  /* 0x000000014b4be824 */ /* 0x000fe200078e0a00 */
[----:B------:R-:W-:Y:S01]  /*2d90*/  IABS R87, R56 ;  /* 0x0000003800577213 */ /* 0x000fe20000000000 */
[----:B------:R-:W-:Y:S01]  /*2da0*/  IMAD.MOV R46, RZ, RZ, -R46 ;  /* 0x000000ffff2e7224 */ /* 0x000fe200078e0a2e */
[----:B------:R-:W-:Y:S01]  /*2db0*/  IABS R89, R58 ;  /* 0x0000003a00597213 */ /* 0x000fe20000000000 */
[C---:B------:R-:W-:Y:S01]  /*2dc0*/  IMAD R79, R0.reuse, R48, R79 ;  /* 0x00000030004f7224 */ /* 0x040fe200078e024f */
[----:B------:R-:W-:Y:S01]  /*2dd0*/  ISETP.GT.U32.AND P6, PT, R0, R75, PT ;  /* 0x0000004b0000720c */ /* 0x000fe20003fc4070 */
[----:B------:R-:W-:Y:S01]  /*2de0*/  @!P1 IMAD.MOV R71, RZ, RZ, -R71 ;  /* 0x000000ffff479224 */ /* 0x000fe200078e0a47 */
[----:B------:R-:W-:Y:S01]  /*2df0*/  LOP3.LUT R60, R6, 0x7a, RZ, 0xfc, !PT ;  /* 0x0000007a063c7812 */ /* 0x000fe200078efcff */
[----:B------:R-:W-:Y:S01]  /*2e00*/  IMAD R77, R0, R46, R77 ;  /* 0x0000002e004d7224 */ /* 0x000fe200078e024d */
[----:B------:R-:W-:Y:S01]  /*2e10*/  LOP3.LUT R46, R6, 0x6e, RZ, 0xfc, !PT ;  /* 0x0000006e062e7812 */ /* 0x000fe200078efcff */
[----:B------:R-:W-:Y:S01]  /*2e20*/  IMAD.HI.U32 R48, R5, R83, RZ ;  /* 0x0000005305307227 */ /* 0x000fe200078e00ff */
[----:B------:R-:W-:-:S02]  /*2e30*/  IABS R93, R60 ;  /* 0x0000003c005d7213 */ /* 0x000fc40000000000 */
[----:B------:R-:W-:Y:S01]  /*2e40*/  @!P2 IADD3 R73, R73, -R0, RZ ;  /* 0x800000004949a210 */ /* 0x000fe20007ffe0ff */
[----:B------:R-:W-:Y:S01]  /*2e50*/  IMAD.MOV R48, RZ, RZ, -R48 ;  /* 0x000000ffff307224 */ /* 0x000fe200078e0a30 */
[----:B------:R-:W-:Y:S01]  /*2e60*/  IABS R81, R46 ;  /* 0x0000002e00517213 */ /* 0x000fe20000000000 */
[----:B------:R-:W-:Y:S01]  /*2e70*/  @!P3 IMAD.MOV R69, RZ, RZ, -R69 ;  /* 0x000000ffff45b224 */ /* 0x000fe200078e0a45 */
[C---:B------:R-:W-:Y:S01]  /*2e80*/  ISETP.GT.U32.AND P1, PT, R0.reuse, R73, PT ;  /* 0x000000490000720c */ /* 0x040fe20003f24070 */
[----:B------:R-:W-:Y:S01]  /*2e90*/  @!P6 IMAD.IADD R75, R75, 0x1, -R0 ;  /* 0x000000014b4be824 */ /* 0x000fe200078e0a00 */
[C---:B------:R-:W-:Y:S01]  /*2ea0*/  ISETP.GT.U32.AND P6, PT, R0.reuse, R79, PT ;  /* 0x0000004f0000720c */ /* 0x040fe20003fc4070 */
[----:B------:R-:W-:Y:S01]  /*2eb0*/  IMAD R83, R0, R48, R83 ;  /* 0x0000003000537224 */ /* 0x000fe200078e0253 */
[----:B------:R-:W-:Y:S01]  /*2ec0*/  ISETP.GE.AND P2, PT, R46, RZ, PT ;  /* 0x000000ff2e00720c */ /* 0x000fe20003f46270 */
[----:B------:R-:W-:Y:S01]  /*2ed0*/  IMAD.HI.U32 R46, R5, R81, RZ ;  /* 0x00000051052e7227 */ /* 0x000fe200078e00ff */
[----:B------:R-:W-:-:S02]  /*2ee0*/  ISETP.GE.AND P3, PT, R54, RZ, PT ;  /* 0x000000ff3600720c */ /* 0x000fc40003f66270 */
[----:B------:R-:W-:Y:S01]  /*2ef0*/  LOP3.LUT R54, R6, 0x72, RZ, 0xfc, !PT ;  /* 0x0000007206367812 */ /* 0x000fe200078efcff */
[----:B------:R-:W-:Y:S01]  /*2f00*/  IMAD.HI.U32 R48, R5, R89, RZ ;  /* 0x0000005905307227 */ /* 0x000fe200078e00ff */
[----:B------:R-:W-:Y:S02]  /*2f10*/  IADD3 R46, -R46, RZ, RZ ;  /* 0x000000ff2e2e7210 */ /* 0x000fe40007ffe1ff */
[----:B------:R-:W-:Y:S01]  /*2f20*/  IABS R85, R54 ;  /* 0x0000003600557213 */ /* 0x000fe20000000000 */
[--C-:B------:R-:W-:Y:S01]  /*2f30*/  @!P1 IMAD.IADD R73, R73, 0x1, -R0.reuse ;  /* 0x0000000149499824 */ /* 0x100fe200078e0a00 */
[C---:B------:R-:W-:Y:S01]  /*2f40*/  ISETP.GT.U32.AND P1, PT, R0.reuse, R77, PT ;  /* 0x0000004d0000720c */ /* 0x040fe20003f24070 */
[----:B------:R-:W-:Y:S01]  /*2f50*/  @!P6 IMAD.IADD R79, R79, 0x1, -R0 ;  /* 0x000000014f4fe824 */ /* 0x000fe200078e0a00 */
[C---:B------:R-:W-:Y:S01]  /*2f60*/  ISETP.GT.U32.AND P6, PT, R0.reuse, R83, PT ;  /* 0x000000530000720c */ /* 0x040fe20003fc4070 */
[----:B------:R-:W-:Y:S02]  /*2f70*/  IMAD R81, R0, R46, R81 ;  /* 0x0000002e00517224 */ /* 0x000fe400078e0251 */
[----:B------:R-:W-:-:S04]  /*2f80*/  IMAD.HI.U32 R46, R5, R87, RZ ;  /* 0x00000057052e7227 */ /* 0x000fc800078e00ff */
[----:B------:R-:W-:-:S04]  /*2f90*/  IMAD.HI.U32 R50, R5, R85, RZ ;  /* 0x0000005505327227 */ /* 0x000fc800078e00ff */
[----:B------:R-:W-:Y:S01]  /*2fa0*/  @!P1 IADD3 R77, R77, -R0, RZ ;  /* 0x800000004d4d9210 */ /* 0x000fe20007ffe0ff */
[----:B------:R-:W-:Y:S01]  /*2fb0*/  IMAD.MOV R46, RZ, RZ, -R46 ;  /* 0x000000ffff2e7224 */ /* 0x000fe200078e0a2e */
[C---:B------:R-:W-:Y:S01]  /*2fc0*/  ISETP.GT.U32.AND P1, PT, R0.reuse, R81, PT ;  /* 0x000000510000720c */ /* 0x040fe20003f24070 */
[----:B------:R-:W-:Y:S01]  /*2fd0*/  @!P6 IMAD.IADD R83, R83, 0x1, -R0 ;  /* 0x000000015353e824 */ /* 0x000fe200078e0a00 */
[C---:B------:R-:W-:Y:S01]  /*2fe0*/  ISETP.GT.U32.AND P6, PT, R0.reuse, R79, PT ;  /* 0x0000004f0000720c */ /* 0x040fe20003fc4070 */
[----:B------:R-:W-:Y:S02]  /*2ff0*/  IMAD.MOV R50, RZ, RZ, -R50 ;  /* 0x000000ffff327224 */ /* 0x000fe400078e0a32 */
[----:B------:R-:W-:Y:S02]  /*3000*/  IMAD.MOV R48, RZ, RZ, -R48 ;  /* 0x000000ffff307224 */ /* 0x000fe400078e0a30 */
[C---:B------:R-:W-:Y:S02]  /*3010*/  IMAD R87, R0.reuse, R46, R87 ;  /* 0x0000002e00577224 */ /* 0x040fe400078e0257 */
[----:B------:R-:W-:Y:S01]  /*3020*/  IMAD R85, R0, R50, R85 ;  /* 0x0000003200557224 */ /* 0x000fe200078e0255 */
[----:B------:R-:W-:Y:S01]  /*3030*/  LOP3.LUT R50, R6, 0x78, RZ, 0xfc, !PT ;  /* 0x0000007806327812 */ /* 0x000fe200078efcff */
[----:B------:R-:W-:Y:S01]  /*3040*/  IMAD R89, R0, R48, R89 ;  /* 0x0000003000597224 */ /* 0x000fe200078e0259 */
[----:B------:R-:W-:Y:S01]  /*3050*/  LOP3.LUT R48, R6, 0x7c, RZ, 0xfc, !PT ;  /* 0x0000007c06307812 */ /* 0x000fe200078efcff */
[----:B------:R-:W-:Y:S01]  /*3060*/  IMAD.HI.U32 R6, R5, R93, RZ ;  /* 0x0000005d05067227 */ /* 0x000fe200078e00ff */
[----:B------:R-:W-:-:S02]  /*3070*/  @!P1 IADD3 R81, R81, -R0, RZ ;  /* 0x8000000051519210 */ /* 0x000fc40007ffe0ff */
[C---:B------:R-:W-:Y:S01]  /*3080*/  ISETP.GT.U32.AND P1, PT, R0.reuse, R77, PT ;  /* 0x0000004d0000720c */ /* 0x040fe20003f24070 */
[----:B------:R-:W-:Y:S01]  /*3090*/  @!P6 IMAD.IADD R79, R79, 0x1, -R0 ;  /* 0x000000014f4fe824 */ /* 0x000fe200078e0a00 */
[C---:B------:R-:W-:Y:S01]  /*30a0*/  ISETP.GT.U32.AND P6, PT, R0.reuse, R87, PT ;  /* 0x000000570000720c */ /* 0x040fe20003fc4070 */
[----:B------:R-:W-:Y:S01]  /*30b0*/  IMAD.MOV R6, RZ, RZ, -R6 ;  /* 0x000000ffff067224 */ /* 0x000fe200078e0a06 */
[----:B------:R-:W-:Y:S01]  /*30c0*/  IABS R91, R50 ;  /* 0x00000032005b7213 */ /* 0x000fe20000000000 */
[----:B------:R-:W-:Y:S01]  /*30d0*/  @!P4 IMAD.MOV R73, RZ, RZ, -R73 ;  /* 0x000000ffff49c224 */ /* 0x000fe200078e0a49 */
[C---:B------:R-:W-:Y:S01]  /*30e0*/  ISETP.GT.U32.AND P4, PT, R0.reuse, R81, PT ;  /* 0x000000510000720c */ /* 0x040fe20003f84070 */
[----:B------:R-:W-:Y:S01]  /*30f0*/  @!P0 IMAD.MOV R75, RZ, RZ, -R75 ;  /* 0x000000ffff4b8224 */ /* 0x000fe200078e0a4b */
[----:B------:R-:W-:Y:S01]  /*3100*/  ISETP.GT.U32.AND P0, PT, R0, R83, PT ;  /* 0x000000530000720c */ /* 0x000fe20003f04070 */
[----:B------:R-:W-:Y:S01]  /*3110*/  IMAD.HI.U32 R46, R5, R91, RZ ;  /* 0x0000005b052e7227 */ /* 0x000fe200078e00ff */
[----:B------:R-:W-:-:S03]  /*3120*/  IABS R95, R48 ;  /* 0x00000030005f7213 */ /* 0x000fc60000000000 */
[--C-:B------:R-:W-:Y:S01]  /*3130*/  @!P1 IMAD.IADD R77, R77, 0x1, -R0.reuse ;  /* 0x000000014d4d9824 */ /* 0x100fe200078e0a00 */
[C---:B------:R-:W-:Y:S01]  /*3140*/  ISETP.GT.U32.AND P1, PT, R0.reuse, R85, PT ;  /* 0x000000550000720c */ /* 0x040fe20003f24070 */
[----:B------:R-:W-:Y:S01]  /*3150*/  IMAD R93, R0, R6, R93 ;  /* 0x00000006005d7224 */ /* 0x000fe200078e025d */
[-C--:B------:R-:W-:Y:S01]  /*3160*/  @!P6 IADD3 R87, R87, -R0.reuse, RZ ;  /* 0x800000005757e210 */ /* 0x080fe20007ffe0ff */
[----:B------:R-:W-:Y:S01]  /*3170*/  IMAD.HI.U32 R5, R5, R95, RZ ;  /* 0x0000005f05057227 */ /* 0x000fe200078e00ff */
[----:B------:R-:W-:Y:S02]  /*3180*/  IADD3 R46, -R46, RZ, RZ ;  /* 0x000000ff2e2e7210 */ /* 0x000fe40007ffe1ff */
[C---:B------:R-:W-:Y:S01]  /*3190*/  ISETP.GT.U32.AND P6, PT, R0.reuse, R93, PT ;  /* 0x0000005d0000720c */ /* 0x040fe20003fc4070 */
[--C-:B------:R-:W-:Y:S01]  /*31a0*/  @!P0 IMAD.IADD R83, R83, 0x1, -R0.reuse ;  /* 0x0000000153538824 */ /* 0x100fe200078e0a00 */
[----:B------:R-:W-:Y:S01]  /*31b0*/  @!P4 IADD3 R81, R81, -R0, RZ ;  /* 0x800000005151c210 */ /* 0x000fe20007ffe0ff */
[C---:B------:R-:W-:Y:S01]  /*31c0*/  IMAD R91, R0.reuse, R46, R91 ;  /* 0x0000002e005b7224 */ /* 0x040fe200078e025b */
[C---:B------:R-:W-:Y:S01]  /*31d0*/  ISETP.GT.U32.AND P4, PT, R0.reuse, R89, PT ;  /* 0x000000590000720c */ /* 0x040fe20003f84070 */
[----:B------:R-:W-:Y:S01]  /*31e0*/  IMAD.MOV R5, RZ, RZ, -R5 ;  /* 0x000000ffff057224 */ /* 0x000fe200078e0a05 */
[----:B------:R-:W-:Y:S01]  /*31f0*/  @!P2 IADD3 R81, -R81, RZ, RZ ;  /* 0x000000ff5151a210 */ /* 0x000fe20007ffe1ff */
[----:B------:R-:W-:Y:S01]  /*3200*/  @!P1 IMAD.IADD R85, R85, 0x1, -R0 ;  /* 0x0000000155559824 */ /* 0x000fe200078e0a00 */
[C---:B------:R-:W-:Y:S01]  /*3210*/  ISETP.GT.U32.AND P0, PT, R0.reuse, R91, PT ;  /* 0x0000005b0000720c */ /* 0x040fe20003f04070 */
[----:B------:R-:W-:Y:S01]  /*3220*/  IMAD R95, R0, R5, R95 ;  /* 0x00000005005f7224 */ /* 0x000fe200078e025f */
[----:B------:R-:W-:Y:S01]  /*3230*/  ISETP.GE.AND P1, PT, R52, RZ, PT ;  /* 0x000000ff3400720c */ /* 0x000fe20003f26270 */
[----:B------:R-:W-:Y:S01]  /*3240*/  IMAD.HI.U32 R5, R8, R11, RZ ;  /* 0x0000000b08057227 */ /* 0x000fe200078e00ff */
[----:B------:R-:W-:-:S03]  /*3250*/  IADD3 R6, R252, -0x1, RZ ;  /* 0xfffffffffc067810 */ /* 0x000fc60007ffe0ff */
[--C-:B------:R-:W-:Y:S01]  /*3260*/  @!P6 IMAD.IADD R93, R93, 0x1, -R0.reuse ;  /* 0x000000015d5de824 */ /* 0x100fe200078e0a00 */
[----:B------:R-:W-:Y:S01]  /*3270*/  ISETP.GT.U32.AND P6, PT, R0, R85, PT ;  /* 0x000000550000720c */ /* 0x000fe20003fc4070 */
[----:B------:R-:W-:Y:S01]  /*3280*/  @!P4 IMAD.IADD R89, R89, 0x1, -R0 ;  /* 0x000000015959c824 */ /* 0x000fe200078e0a00 */
[----:B------:R-:W-:Y:S01]  /*3290*/  ISETP.GE.AND P4, PT, R54, RZ, PT ;  /* 0x000000ff3600720c */ /* 0x000fe20003f86270 */
[----:B------:R-:W-:-:S03]  /*32a0*/  IMAD.HI.U32 R8, R8, R97, RZ ;  /* 0x0000006108087227 */ /* 0x000fc600078e00ff */
[----:B------:R-:W-:Y:S01]  /*32b0*/  ISETP.GT.U32.AND P2, PT, R0, R89, PT ;  /* 0x000000590000720c */ /* 0x000fe20003f44070 */
[----:B------:R-:W-:Y:S01]  /*32c0*/  @!P0 IMAD.IADD R91, R91, 0x1, -R0 ;  /* 0x000000015b5b8824 */ /* 0x000fe200078e0a00 */
[----:B------:R-:W-:Y:S01]  /*32d0*/  ISETP.GE.AND P0, PT, R56, RZ, PT ;  /* 0x000000ff3800720c */ /* 0x000fe20003f06270 */
[----:B------:R-:W-:Y:S02]  /*32e0*/  @!P1 IMAD.MOV R83, RZ, RZ, -R83 ;  /* 0x000000ffff539224 */ /* 0x000fe400078e0a53 */
[----:B------:R-:W-:Y:S01]  /*32f0*/  IMAD.MOV R5, RZ, RZ, -R5 ;  /* 0x000000ffff057224 */ /* 0x000fe200078e0a05 */
[C---:B------:R-:W-:Y:S01]  /*3300*/  ISETP.GT.U32.AND P1, PT, R0.reuse, R91, PT ;  /* 0x0000005b0000720c */ /* 0x040fe20003f24070 */
[----:B------:R-:W-:Y:S01]  /*3310*/  @!P3 IMAD.MOV R79, RZ, RZ, -R79 ;  /* 0x000000ffff4fb224 */ /* 0x000fe200078e0a4f */
[----:B------:R-:W-:Y:S01]  /*3320*/  @!P6 IADD3 R85, R85, -R0, RZ ;  /* 0x800000005555e210 */ /* 0x000fe20007ffe0ff */
[----:B------:R-:W-:Y:S01]  /*3330*/  IMAD.MOV R8, RZ, RZ, -R8 ;  /* 0x000000ffff087224 */ /* 0x000fe200078e0a08 */
[----:B------:R-:W-:Y:S01]  /*3340*/  ISETP.GT.U32.AND P6, PT, R0, R95, PT ;  /* 0x0000005f0000720c */ /* 0x000fe20003fc4070 */
[----:B------:R-:W-:Y:S01]  /*3350*/  IMAD R5, R2, R5, R11 ;  /* 0x0000000502057224 */ /* 0x000fe200078e020b */
[----:B------:R-:W-:Y:S01]  /*3360*/  ISETP.GT.U32.AND P3, PT, R0, R93, PT ;  /* 0x0000005d0000720c */ /* 0x000fe20003f64070 */
[----:B------:R-:W-:Y:S01]  /*3370*/  IMAD R11, R2, R8, R97 ;  /* 0x00000008020b7224 */ /* 0x000fe200078e0261 */
[----:B------:R-:W-:Y:S01]  /*3380*/  IADD3 R8, R252, -0x9, RZ ;  /* 0xfffffff7fc087810 */ /* 0x000fe20007ffe0ff */
[----:B------:R-:W-:Y:S01]  /*3390*/  @!P2 IMAD.IADD R89, R89, 0x1, -R0 ;  /* 0x000000015959a824 */ /* 0x000fe200078e0a00 */
[----:B------:R-:W-:Y:S01]  /*33a0*/  ISETP.GT.U32.AND P2, PT, R2, R5, PT ;  /* 0x000000050200720c */ /* 0x000fe20003f44070 */
[----:B------:R-:W-:-:S02]  /*33b0*/  @!P4 IMAD.MOV R85, RZ, RZ, -R85 ;  /* 0x000000ffff55c224 */ /* 0x000fc400078e0a55 */
[--C-:B------:R-:W-:Y:S01]  /*33c0*/  @!P1 IMAD.IADD R91, R91, 0x1, -R0.reuse ;  /* 0x000000015b5b9824 */ /* 0x100fe200078e0a00 */
[----:B------:R-:W-:Y:S01]  /*33d0*/  ISETP.GT.U32.AND P1, PT, R2, R11, PT ;  /* 0x0000000b0200720c */ /* 0x000fe20003f24070 */
[----:B------:R-:W-:Y:S01]  /*33e0*/  @!P5 IMAD.MOV R77, RZ, RZ, -R77 ;  /* 0x000000ffff4dd224 */ /* 0x000fe200078e0a4d */
[----:B------:R-:W-:Y:S01]  /*33f0*/  ISETP.GT.U32.AND P5, PT, R0, R87, PT ;  /* 0x000000570000720c */ /* 0x000fe20003fa4070 */
[----:B------:R-:W-:Y:S01]  /*3400*/  @!P6 IMAD.IADD R95, R95, 0x1, -R0 ;  /* 0x000000015f5fe824 */ /* 0x000fe200078e0a00 */
[----:B------:R-:W-:Y:S02]  /*3410*/  ISETP.GE.AND P6, PT, R50, RZ, PT ;  /* 0x000000ff3200720c */ /* 0x000fe40003fc6270 */
[----:B------:R-:W-:Y:S02]  /*3420*/  @!P3 IADD3 R93, R93, -R0, RZ ;  /* 0x800000005d5db210 */ /* 0x000fe40007ffe0ff */
[----:B------:R-:W-:Y:S02]  /*3430*/  ISETP.GT.U32.AND P4, PT, R0, R95, PT ;  /* 0x0000005f0000720c */ /* 0x000fe40003f84070 */
[----:B------:R-:W-:-:S02]  /*3440*/  ISETP.GE.AND P3, PT, R58, RZ, PT ;  /* 0x000000ff3a00720c */ /* 0x000fc40003f66270 */
[----:B------:R-:W-:Y:S01]  /*3450*/  @!P2 IADD3 R5, R5, -R2, RZ ;  /* 0x800000020505a210 */ /* 0x000fe20007ffe0ff */
[----:B------:R-:W-:Y:S01]  /*3460*/  @!P1 IMAD.IADD R11, R11, 0x1, -R2 ;  /* 0x000000010b0b9824 */ /* 0x000fe200078e0a02 */
[----:B------:R-:W-:Y:S01]  /*3470*/  ISETP.GE.AND P2, PT, R48, RZ, PT ;  /* 0x000000ff3000720c */ /* 0x000fe20003f46270 */
[----:B------:R-:W-:Y:S01]  /*3480*/  @!P5 IMAD.IADD R87, R87, 0x1, -R0 ;  /* 0x000000015757d824 */ /* 0x000fe200078e0a00 */
[----:B------:R-:W-:Y:S01]  /*3490*/  ISETP.GT.U32.AND P1, PT, R2, R5, PT ;  /* 0x000000050200720c */ /* 0x000fe20003f24070 */
[----:B------:R-:W-:Y:S01]  /*34a0*/  @!P6 IMAD.MOV R91, RZ, RZ, -R91 ;  /* 0x000000ffff5be224 */ /* 0x000fe200078e0a5b */
[----:B------:R-:W-:Y:S01]  /*34b0*/  ISETP.GE.U32.AND P5, PT, R6, 0x7fffff80, PT ;  /* 0x7fffff800600780c */ /* 0x000fe20003fa6070 */
[----:B------:R-:W-:Y:S01]  /*34c0*/  @!P0 IMAD.MOV R87, RZ, RZ, -R87 ;  /* 0x000000ffff578224 */ /* 0x000fe200078e0a57 */
[----:B------:R-:W-:Y:S02]  /*34d0*/  ISETP.GE.AND P0, PT, R60, RZ, PT ;  /* 0x000000ff3c00720c */ /* 0x000fe40003f06270 */
[----:B------:R-:W-:Y:S01]  /*34e0*/  @!P4 IADD3 R95, R95, -R0, RZ ;  /* 0x800000005f5fc210 */ /* 0x000fe20007ffe0ff */
[----:B------:R-:W-:Y:S01]  /*34f0*/  @!P3 IMAD.MOV R89, RZ, RZ, -R89 ;  /* 0x000000ffff59b224 */ /* 0x000fe200078e0a59 */
[----:B------:R-:W-:-:S02]  /*3500*/  ISETP.GE.AND P4, PT, R66, RZ, PT ;  /* 0x000000ff4200720c */ /* 0x000fc40003f86270 */
[----:B------:R-:W-:Y:S02]  /*3510*/  ISETP.GT.U32.AND P3, PT, R2, R11, PT ;  /* 0x0000000b0200720c */ /* 0x000fe40003f64070 */
[C---:B------:R-:W-:Y:S01]  /*3520*/  IADD3 R0, R252.reuse, -0xd, RZ ;  /* 0xfffffff3fc007810 */ /* 0x040fe20007ffe0ff */
[--C-:B------:R-:W-:Y:S01]  /*3530*/  @!P1 IMAD.IADD R5, R5, 0x1, -R2.reuse ;  /* 0x0000000105059824 */ /* 0x100fe200078e0a02 */
[----:B------:R-:W-:Y:S02]  /*3540*/  IADD3 R6, R252, -0x5, RZ ;  /* 0xfffffffbfc067810 */ /* 0x000fe40007ffe0ff */
[----:B------:R-:W-:Y:S01]  /*3550*/  ISETP.GE.U32.AND P1, PT, R0, 0x7fffff74, PT ;  /* 0x7fffff740000780c */ /* 0x000fe20003f26070 */
[----:B------:R-:W-:Y:S01]  /*3560*/  @!P0 IMAD.MOV R93, RZ, RZ, -R93 ;  /* 0x000000ffff5d8224 */ /* 0x000fe200078e0a5d */
[----:B------:R-:W-:Y:S02]  /*3570*/  @!P2 IADD3 R95, -R95, RZ, RZ ;  /* 0x000000ff5f5fa210 */ /* 0x000fe40007ffe1ff */
[----:B------:R-:W-:Y:S01]  /*3580*/  ISETP.NE.AND P2, PT, RZ, c[0x0][0x178], PT ;  /* 0x00005e00ff007a0c */ /* 0x000fe20003f45270 */
[----:B------:R-:W-:Y:S01]  /*3590*/  @!P4 IMAD.MOV R5, RZ, RZ, -R5 ;  /* 0x000000ffff05c224 */ /* 0x000fe200078e0a05 */
[----:B------:R-:W-:Y:S01]  /*35a0*/  ISETP.GE.AND P4, PT, R62, RZ, PT ;  /* 0x000000ff3e00720c */ /* 0x000fe20003f86270 */
[----:B------:R-:W-:Y:S01]  /*35b0*/  @!P3 IMAD.IADD R11, R11, 0x1, -R2 ;  /* 0x000000010b0bb824 */ /* 0x000fe200078e0a02 */
[----:B------:R-:W-:-:S02]  /*35c0*/  ISETP.NE.AND P3, PT, RZ, c[0x0][0x17c], PT ;  /* 0x00005f00ff007a0c */ /* 0x000fc40003f65270 */
[----:B------:R-:W-:Y:S02]  /*35d0*/  LOP3.LUT R2, RZ, c[0x0][0x17c], RZ, 0x33, !PT ;  /* 0x00005f00ff027a12 */ /* 0x000fe400078e33ff */
[----:B------:R-:W-:Y:S02]  /*35e0*/  LOP3.LUT R0, RZ, c[0x0][0x178], RZ, 0x33, !PT ;  /* 0x00005e00ff007a12 */ /* 0x000fe400078e33ff */
[----:B------:R-:W-:Y:S02]  /*35f0*/  SEL R4, R2, R4, !P3 ;  /* 0x0000000402047207 */ /* 0x000fe40005800000 */
[----:B------:R-:W-:Y:S02]  /*3600*/  ISETP.GE.U32.AND P6, PT, R6, 0x7fffff7c, PT ;  /* 0x7fffff7c0600780c */ /* 0x000fe40003fc6070 */
[----:B------:R-:W-:Y:S01]  /*3610*/  ISETP.GE.U32.AND P0, PT, R8, 0x7fffff78, PT ;  /* 0x7fffff780800780c */ /* 0x000fe20003f06070 */
[----:B------:R-:W-:Y:S01]  /*3620*/  @!P4 IMAD.MOV R11, RZ, RZ, -R11 ;  /* 0x000000ffff0bc224 */ /* 0x000fe200078e0a0b */
[----:B------:R-:W-:-:S02]  /*3630*/  SEL R7, R2, R7, !P3 ;  /* 0x0000000702077207 */ /* 0x000fc40005800000 */
[C---:B------:R-:W-:Y:S02]  /*3640*/  SEL R9, R2.reuse, R9, !P3 ;  /* 0x0000000902097207 */ /* 0x040fe40005800000 */
[C---:B------:R-:W-:Y:S01]  /*3650*/  SEL R10, R2.reuse, R10, !P3 ;  /* 0x0000000a020a7207 */ /* 0x040fe20005800000 */
[----:B------:R-:W-:Y:S01]  /*3660*/  IMAD R7, R7, c[0x0][0x190], RZ ;  /* 0x0000640007077a24 */ /* 0x000fe200078e02ff */
[C---:B------:R-:W-:Y:S01]  /*3670*/  SEL R12, R2.reuse, R12, !P3 ;  /* 0x0000000c020c7207 */ /* 0x040fe20005800000 */
[----:B------:R-:W-:Y:S01]  /*3680*/  IMAD R9, R9, c[0x0][0x190], RZ ;  /* 0x0000640009097a24 */ /* 0x000fe200078e02ff */
[C---:B------:R-:W-:Y:S02]  /*3690*/  SEL R6, R2.reuse, R13, !P3 ;  /* 0x0000000d02067207 */ /* 0x040fe40005800000 */
[----:B------:R-:W-:Y:S01]  /*36a0*/  SEL R14, R2, R14, !P3 ;  /* 0x0000000e020e7207 */ /* 0x000fe20005800000 */
[----:B------:R-:W-:Y:S01]  /*36b0*/  IMAD R13, R12, c[0x0][0x190], RZ ;  /* 0x000064000c0d7a24 */ /* 0x000fe200078e02ff */
[----:B------:R-:W-:Y:S01]  /*36c0*/  SEL R8, R2, R15, !P3 ;  /* 0x0000000f02087207 */ /* 0x000fe20005800000 */
[----:B------:R-:W-:Y:S01]  /*36d0*/  IMAD R15, R6, c[0x0][0x190], RZ ;  /* 0x00006400060f7a24 */ /* 0x000fe200078e02ff */
[----:B------:R-:W-:-:S02]  /*36e0*/  SEL R16, R2, R16, !P3 ;  /* 0x0000001002107207 */ /* 0x000fc40005800000 */
[----:B------:R-:W-:Y:S01]  /*36f0*/  SEL R46, R2, R17, !P3 ;  /* 0x00000011022e7207 */ /* 0x000fe20005800000 */
[----:B------:R-:W-:Y:S01]  /*3700*/  IMAD R17, R14, c[0x0][0x190], RZ ;  /* 0x000064000e117a24 */ /* 0x000fe200078e02ff */
[C---:B------:R-:W-:Y:S02]  /*3710*/  SEL R18, R2.reuse, R18, !P3 ;  /* 0x0000001202127207 */ /* 0x040fe40005800000 */
[----:B------:R-:W-:Y:S01]  /*3720*/  SEL R48, R2, R19, !P3 ;  /* 0x0000001302307207 */ /* 0x000fe20005800000 */
[----:B------:R-:W-:Y:S01]  /*3730*/  IMAD R19, R8, c[0x0][0x190], RZ ;  /* 0x0000640008137a24 */ /* 0x000fe200078e02ff */
[C---:B------:R-:W-:Y:S02]  /*3740*/  SEL R20, R2.reuse, R20, !P3 ;  /* 0x0000001402147207 */ /* 0x040fe40005800000 */
        /* <DEDUP_REMOVED lines=18> */
[----:B-1----:R-:W-:Y:S01]  /*3870*/  SEL R62, R2, R33, !P3 ;  /* 0x00000021023e7207 */ /* 0x002fe20005800000 */
[----:B------:R-:W-:Y:S01]  /*3880*/  IMAD R33, R22, c[0x0][0x190], RZ ;  /* 0x0000640016217a24 */ /* 0x000fe200078e02ff */
[----:B------:R-:W-:Y:S01]  /*3890*/  SEL R64, R2, R35, !P3 ;  /* 0x0000002302407207 */ /* 0x000fe20005800000 */
[----:B------:R-:W-:Y:S01]  /*38a0*/  IMAD R35, R52, c[0x0][0x190], RZ ;  /* 0x0000640034237a24 */ /* 0x000fe200078e02ff */
[----:B------:R-:W-:-:S02]  /*38b0*/  SEL R34, R2, R34, !P3 ;  /* 0x0000002202227207 */ /* 0x000fc40005800000 */
[----:B------:R-:W-:Y:S01]  /*38c0*/  SEL R66, R2, R37, !P3 ;  /* 0x0000002502427207 */ /* 0x000fe20005800000 */
[----:B------:R-:W-:Y:S01]  /*38d0*/  IMAD R37, R24, c[0x0][0x190], RZ ;  /* 0x0000640018257a24 */ /* 0x000fe200078e02ff */
[C---:B------:R-:W-:Y:S02]  /*38e0*/  SEL R36, R2.reuse, R36, !P3 ;  /* 0x0000002402247207 */ /* 0x040fe40005800000 */
        /* <DEDUP_REMOVED lines=66> */
[----:B------:R-:W-:Y:S01]  /*3d10*/  LEA R128, P3, R129, c[0x0][0x168], 0x2 ;  /* 0x00005a0081807a11 */ /* 0x000fe200078610ff */
[----:B------:R-:W-:Y:S01]  /*3d20*/  IMAD R132, R3, c[0x0][0x190], RZ ;  /* 0x0000640003847a24 */ /* 0x000fe200078e02ff */
[----:B------:R-:W-:Y:S01]  /*3d30*/  SEL R0, R0, R11, !P2 ;  /* 0x0000000b00007207 */ /* 0x000fe20005000000 */
[----:B------:R-:W-:Y:S01]  /*3d40*/  IMAD R11, R10, c[0x0][0x190], RZ ;  /* 0x000064000a0b7a24 */ /* 0x000fe200078e02ff */
[----:B------:R-:W-:Y:S01]  /*3d50*/  LEA.HI.X.SX32 R129, R129, c[0x0][0x16c], 0x2, P3 ;  /* 0x00005b0081817a11 */ /* 0x000fe200018f16ff */
[----:B------:R-:W-:Y:S01]  /*3d60*/  IMAD R99, R99, c[0x0][0x190], RZ ;  /* 0x0000640063637a24 */ /* 0x000fe200078e02ff */
[-C--:B------:R-:W-:Y:S01]  /*3d70*/  LEA R2, P3, R5, R128.reuse, 0x2 ;  /* 0x0000008005027211 */ /* 0x080fe200078610ff */
[----:B------:R-:W-:Y:S01]  /*3d80*/  IMAD R101, R101, c[0x0][0x190], RZ ;  /* 0x0000640065657a24 */ /* 0x000fe200078e02ff */
[-C--:B------:R-:W-:Y:S01]  /*3d90*/  LEA R4, P2, R7, R128.reuse, 0x2 ;  /* 0x0000008007047211 */ /* 0x080fe200078410ff */
[----:B------:R-:W-:Y:S01]  /*3da0*/  IMAD R103, R103, c[0x0][0x190], RZ ;  /* 0x0000640067677a24 */ /* 0x000fe200078e02ff */
[-C--:B------:R-:W-:Y:S01]  /*3db0*/  LEA.HI.X.SX32 R3, R5, R129.reuse, 0x2, P3 ;  /* 0x0000008105037211 */ /* 0x080fe200018f16ff */
        /* <DEDUP_REMOVED lines=25> */
[----:B------:R-:W-:Y:S01]  /*3f50*/  LEA.HI.X.SX32 R15, R17, R129, 0x2, P4 ;  /* 0x00000081110f7211 */ /* 0x000fe200020f16ff */
[----:B------:R-:W-:Y:S01]  /*3f60*/  IMAD R131, R131, c[0x0][0x184], RZ ;  /* 0x0000610083837a24 */ /* 0x000fe200078e02ff */
[----:B------:R-:W-:-:S02]  /*3f70*/  LEA R20, P4, R23, R128, 0x2 ;  /* 0x0000008017147211 */ /* 0x000fc400078810ff */
[-C--:B------:R-:W-:Y:S02]  /*3f80*/  LEA.HI.X.SX32 R17, R19, R129.reuse, 0x2, P2 ;  /* 0x0000008113117211 */ /* 0x080fe400010f16ff */
[-C--:B------:R-:W-:Y:S02]  /*3f90*/  LEA R22, P2, R25, R128.reuse, 0x2 ;  /* 0x0000008019167211 */ /* 0x080fe400078410ff */
[-C--:B------:R-:W-:Y:S02]  /*3fa0*/  LEA.HI.X.SX32 R19, R21, R129.reuse, 0x2, P3 ;  /* 0x0000008115137211 */ /* 0x080fe400018f16ff */
[-C--:B------:R-:W-:Y:S02]  /*3fb0*/  LEA R24, P3, R27, R128.reuse, 0x2 ;  /* 0x000000801b187211 */ /* 0x080fe400078610ff */
[----:B------:R-:W-:Y:S02]  /*3fc0*/  LEA.HI.X.SX32 R21, R23, R129, 0x2, P4 ;  /* 0x0000008117157211 */ /* 0x000fe400020f16ff */
        /* <DEDUP_REMOVED lines=100> */
[----:B------:R-:W-:Y:S02]  /*4610*/  LEA R126, P3, R130, R128, 0x2 ;  /* 0x00000080827e7211 */ /* 0x000fe400078610ff */
[-C--:B------:R-:W-:Y:S02]  /*4620*/  LEA.HI.X.SX32 R123, R125, R129.reuse, 0x2, P4 ;  /* 0x000000817d7b7211 */ /* 0x080fe400020f16ff */
[----:B------:R-:W-:-:S02]  /*4630*/  LEA.HI.X.SX32 R125, R127, R129, 0x2, P2 ;  /* 0x000000817f7d7211 */ /* 0x000fc400010f16ff */
[----:B------:R-:W-:Y:S01]  /*4640*/  ISETP.GE.U32.AND P2, PT, R133, 0x7fffff70, PT ;  /* 0x7fffff708500780c */ /* 0x000fe20003f46070 */
[----:B------:R-:W-:Y:S01]  /*4650*/  IMAD R133, R0, c[0x0][0x184], RZ ;  /* 0x0000610000857a24 */ /* 0x000fe200078e02ff */
[-C--:B------:R-:W-:Y:S02]  /*4660*/  LEA.HI.X.SX32 R127, R130, R129.reuse, 0x2, P3 ;  /* 0x00000081827f7211 */ /* 0x080fe400018f16ff */
[----:B------:R-:W-:Y:S02]  /*4670*/  LEA R128, P4, R132, R128, 0x2 ;  /* 0x0000008084807211 */ /* 0x000fe400078810ff */
[----:B------:R-:W-:Y:S02]  /*4680*/  LEA R130, P3, R131, c[0x0][0x160], 0x2 ;  /* 0x0000580083827a11 */ /* 0x000fe400078610ff */
[----:B------:R-:W-:Y:S02]  /*4690*/  IADD3 R0, R252, -0x15, RZ ;  /* 0xffffffebfc007810 */ /* 0x000fe40007ffe0ff */
[----:B------:R-:W-:-:S02]  /*46a0*/  LEA.HI.X.SX32 R129, R132, R129, 0x2, P4 ;  /* 0x0000008184817211 */ /* 0x000fc400020f16ff */
[----:B------:R-:W-:Y:S02]  /*46b0*/  LEA.HI.X.SX32 R131, R131, c[0x0][0x164], 0x2, P3 ;  /* 0x0000590083837a11 */ /* 0x000fe400018f16ff */
[C---:B------:R-:W-:Y:S02]  /*46c0*/  LEA R132, P4, R133.reuse, c[0x0][0x160], 0x2 ;  /* 0x0000580085847a11 */ /* 0x040fe400078810ff */
[----:B------:R-:W-:Y:S01]  /*46d0*/  ISETP.GE.U32.AND P3, PT, R0, 0x7fffff6c, PT ;  /* 0x7fffff6c0000780c */ /* 0x000fe20003f66070 */
[----:B------:R-:W-:Y:S01]  /*46e0*/  IMAD.MOV.U32 R0, RZ, RZ, c[0x0][0x188] ;  /* 0x00006200ff007624 */ /* 0x000fe200078e00ff */
[----:B------:R-:W-:Y:S01]  /*46f0*/  LEA.HI.X.SX32 R133, R133, c[0x0][0x164], 0x2, P4 ;  /* 0x0000590085857a11 */ /* 0x000fe200020f16ff */
[----:B------:R1:W-:Y:S01]  /*4700*/  LDGSTS.E [R237], [R130.64], !P5 ;  /* 0x0000000082ed7fae */ /* 0x0003e2000e921844 */
[----:B------:R-:W-:Y:S01]  /*4710*/  ISETP.GE.U32.AND P4, PT, R134, 0x7fffff68, PT ;  /* 0x7fffff688600780c */ /* 0x000fe20003f86070 */
[----:B------:R-:W-:Y:S01]  /*4720*/  IMAD.SHL.U32 R135, R0, 0x4, RZ ;  /* 0x0000000400877824 */ /* 0x000fe200078e00ff */
[----:B------:R-:W-:Y:S01]  /*4730*/  IADD3 R134, R252, -0x1d, RZ ;  /* 0xffffffe3fc867810 */ /* 0x000fe20007ffe0ff */
[----:B------:R1:W-:Y:S01]  /*4740*/  LDGSTS.E [R237+0x400], [R132.64], !P5 ;  /* 0x0040000084ed7fae */ /* 0x0003e2000e921844 */
[----:B------:R-:W-:-:S02]  /*4750*/  IMAD R137, R0, 0xc, RZ ;  /* 0x0000000c00897824 */ /* 0x000fc400078e02ff */
[C---:B------:R-:W-:Y:S01]  /*4760*/  IMAD.WIDE R238, R135.reuse, 0x4, R130 ;  /* 0x0000000487ee7825 */ /* 0x040fe200078e0282 */
[----:B------:R-:W-:Y:S02]  /*4770*/  ISETP.GE.U32.AND P5, PT, R134, 0x7fffff64, PT ;  /* 0x7fffff648600780c */ /* 0x000fe40003fa6070 */
[----:B------:R-:W-:Y:S01]  /*4780*/  IADD3 R134, R252, -0x21, RZ ;  /* 0xffffffdffc867810 */ /* 0x000fe20007ffe0ff */
[----:B------:R-:W-:Y:S01]  /*4790*/  IMAD.WIDE R240, R135, 0x4, R132 ;  /* 0x0000000487f07825 */ /* 0x000fe200078e0284 */
[----:B------:R2:W-:Y:S03]  /*47a0*/  LDGSTS.E [R237+0x2000], [R238.64], !P6 ;  /* 0x02000000eeed7fae */ /* 0x0005e6000f121844 */
[----:B------:R-:W-:Y:S01]  /*47b0*/  IMAD.SHL.U32 R135, R0, 0x8, RZ ;  /* 0x0000000800877824 */ /* 0x000fe200078e00ff */
[----:B------:R3:W-:Y:S01]  /*47c0*/  LDGSTS.E [R237+0x2400], [R240.64], !P6 ;  /* 0x02400000f0ed7fae */ /* 0x0007e2000f121844 */
[----:B------:R-:W-:Y:S01]  /*47d0*/  ISETP.GE.U32.AND P6, PT, R134, 0x7fffff60, PT ;  /* 0x7fffff608600780c */ /* 0x000fe20003fc6070 */
[----:B------:R-:W-:Y:S01]  /*47e0*/  IMAD.WIDE R140, R137, 0x4, R130 ;  /* 0x00000004898c7825 */ /* 0x000fe200078e0282 */
[----:B------:R-:W-:-:S03]  /*47f0*/  IADD3 R134, R252, -0x25, RZ ;  /* 0xffffffdbfc867810 */ /* 0x000fc60007ffe0ff */
[----:B------:R-:W-:-:S04]  /*4800*/  IMAD.WIDE R144, R135, 0x4, R130 ;  /* 0x0000000487907825 */ /* 0x000fc800078e0282 */
[--C-:B------:R-:W-:Y:S01]  /*4810*/  IMAD.WIDE R142, R135, 0x4, R132.reuse ;  /* 0x00000004878e7825 */ /* 0x100fe200078e0284 */
[----:B------:R4:W-:Y:S03]  /*4820*/  LDGSTS.E [R237+0x4000], [R144.64], !P0 ;  /* 0x0400000090ed7fae */ /* 0x0009e6000c121844 */
[----:B------:R-:W-:Y:S01]  /*4830*/  IMAD.WIDE R138, R137, 0x4, R132 ;  /* 0x00000004898a7825 */ /* 0x000fe200078e0284 */
[----:B------:R5:W-:Y:S01]  /*4840*/  LDGSTS.E [R237+0x4400], [R142.64], !P0 ;  /* 0x044000008eed7fae */ /* 0x000be2000c121844 */
[----:B------:R-:W-:Y:S02]  /*4850*/  ISETP.GE.U32.AND P0, PT, R134, 0x7fffff5c, PT ;  /* 0x7fffff5c8600780c */ /* 0x000fe40003f06070 */
[----:B------:R-:W-:Y:S01]  /*4860*/  IMAD.SHL.U32 R135, R0, 0x10, RZ ;  /* 0x0000001000877824 */ /* 0x000fe200078e00ff */
[----:B------:R-:W-:Y:S01]  /*4870*/  IADD3 R134, R252, -0x29, RZ ;  /* 0xffffffd7fc867810 */ /* 0x000fe20007ffe0ff */
[----:B------:R4:W-:Y:S01]  /*4880*/  STL.64 [R1+0x130], R144 ;  /* 0x0001309001007387 */ /* 0x0009e20000100a00 */
[----:B------:R-:W-:-:S02]  /*4890*/  IMAD R137, R0, 0x14, RZ ;  /* 0x0000001400897824 */ /* 0x000fc400078e02ff */
[C---:B------:R-:W-:Y:S01]  /*48a0*/  IMAD R153, R0.reuse, 0x6c, RZ ;  /* 0x0000006c00997824 */ /* 0x040fe200078e02ff */
[----:B------:R5:W-:Y:S01]  /*48b0*/  STL.64 [R1+0x128], R142 ;  /* 0x0001288e01007387 */ /* 0x000be20000100a00 */
[C---:B------:R-:W-:Y:S02]  /*48c0*/  IMAD R156, R0.reuse, 0x70, RZ ;  /* 0x00000070009c7824 */ /* 0x040fe400078e02ff */
[----:B------:R-:W-:Y:S01]  /*48d0*/  IMAD R160, R0, 0x74, RZ ;  /* 0x0000007400a07824 */ /* 0x000fe200078e02ff */
[----:B------:R1:W-:Y:S01]  /*48e0*/  LDGSTS.E [R237+0x6000], [R140.64], !P1 ;  /* 0x060000008ced7fae */ /* 0x0003e2000c921844 */
[----:B------:R-:W-:-:S03]  /*48f0*/  IMAD.WIDE R154, R156, 0x4, R130 ;  /* 0x000000049c9a7825 */ /* 0x000fc600078e0282 */
[----:B------:R1:W-:Y:S01]  /*4900*/  LDGSTS.E [R237+0x6400], [R138.64], !P1 ;  /* 0x064000008aed7fae */ /* 0x0003e2000c921844 */
[C---:B----4-:R-:W-:Y:S01]  /*4910*/  IMAD.WIDE R144, R135.reuse, 0x4, R130 ;  /* 0x0000000487907825 */ /* 0x050fe200078e0282 */
[----:B------:R-:W-:Y:S02]  /*4920*/  ISETP.GE.U32.AND P1, PT, R134, 0x7fffff58, PT ;  /* 0x7fffff588600780c */ /* 0x000fe40003f26070 */
[----:B------:R-:W-:Y:S01]  /*4930*/  IADD3 R134, R252, -0x2d, RZ ;  /* 0xffffffd3fc867810 */ /* 0x000fe20007ffe0ff */
[--C-:B-----5:R-:W-:Y:S01]  /*4940*/  IMAD.WIDE R142, R135, 0x4, R132.reuse ;  /* 0x00000004878e7825 */ /* 0x120fe200078e0284 */
[----:B------:R1:W-:Y:S03]  /*4950*/  STL.64 [R1+0x120], R140 ;  /* 0x0001208c01007387 */ /* 0x0003e60000100a00 */
[----:B------:R-:W-:Y:S01]  /*4960*/  IMAD R135, R0, 0x18, RZ ;  /* 0x0000001800877824 */ /* 0x000fe200078e02ff */
[----:B------:R4:W-:Y:S01]  /*4970*/  STL.64 [R1+0x118], R138 ;  /* 0x0001188a01007387 */ /* 0x0009e20000100a00 */
[----:B------:R-:W-:-:S03]  /*4980*/  IMAD.WIDE R156, R156, 0x4, R132 ;  /* 0x000000049c9c7825 */ /* 0x000fc600078e0284 */
[----:B------:R5:W-:Y:S01]  /*4990*/  LDGSTS.E [R237+0x8000], [R144.64], !P2 ;  /* 0x0800000090ed7fae */ /* 0x000be2000d121844 */
[C---:B------:R-:W-:Y:S02]  /*49a0*/  IMAD R164, R0.reuse, 0x78, RZ ;  /* 0x0000007800a47824 */ /* 0x040fe400078e02ff */
[----:B------:R-:W-:Y:S01]  /*49b0*/  IMAD R168, R0, 0x7c, RZ ;  /* 0x0000007c00a87824 */ /* 0x000fe200078e02ff */
[----:B------:R2:W-:Y:S01]  /*49c0*/  LDGSTS.E [R237+0x8400], [R142.64], !P2 ;  /* 0x084000008eed7fae */ /* 0x0005e2000d121844 */
[C---:B-1----:R-:W-:Y:S01]  /*49d0*/  IMAD.WIDE R140, R137.reuse, 0x4, R130 ;  /* 0x00000004898c7825 */ /* 0x042fe200078e0282 */
[----:B------:R-:W-:Y:S02]  /*49e0*/  ISETP.GE.U32.AND P2, PT, R134, 0x7fffff54, PT ;  /* 0x7fffff548600780c */ /* 0x000fe40003f46070 */
[----:B------:R-:W-:Y:S01]  /*49f0*/  IADD3 R134, R252, -0x31, RZ ;  /* 0xffffffcffc867810 */ /* 0x000fe20007ffe0ff */
[----:B----4-:R-:W-:Y:S01]  /*4a00*/  IMAD.WIDE R138, R137, 0x4, R132 ;  /* 0x00000004898a7825 */ /* 0x010fe200078e0284 */
[----:B------:R5:W-:Y:S03]  /*4a10*/  STL.64 [R1+0x110], R144 ;  /* 0x0001109001007387 */ /* 0x000be60000100a00 */
[----:B------:R-:W-:Y:S01]  /*4a20*/  IMAD R137, R0, 0x1c, RZ ;  /* 0x0000001c00897824 */ /* 0x000fe200078e02ff */
[----:B------:R2:W-:Y:S01]  /*4a30*/  STL.64 [R1+0x108], R142 ;  /* 0x0001088e01007387 */ /* 0x0005e20000100a00 */
[----:B------:R-:W-:-:S03]  /*4a40*/  IMAD.WIDE R162, R164, 0x4, R130 ;  /* 0x00000004a4a27825 */ /* 0x000fc600078e0282 */
[----:B------:R1:W-:Y:S01]  /*4a50*/  LDGSTS.E [R237+0xa000], [R140.64], !P3 ;  /* 0x0a0000008ced7fae */ /* 0x0003e2000d921844 */
[----:B------:R-:W-:-:S03]  /*4a60*/  IMAD.WIDE R164, R164, 0x4, R132 ;  /* 0x00000004a4a47825 */ /* 0x000fc600078e0284 */
[----:B------:R4:W-:Y:S01]  /*4a70*/  LDGSTS.E [R237+0xa400], [R138.64], !P3 ;  /* 0x0a4000008aed7fae */ /* 0x0009e2000d921844 */
[C---:B-----5:R-:W-:Y:S01]  /*4a80*/  IMAD.WIDE R144, R135.reuse, 0x4, R130 ;  /* 0x0000000487907825 */ /* 0x060fe200078e0282 */
[----:B------:R-:W-:Y:S02]  /*4a90*/  ISETP.GE.U32.AND P3, PT, R134, 0x7fffff50, PT ;  /* 0x7fffff508600780c */ /* 0x000fe40003f66070 */
[----:B------:R-:W-:Y:S01]  /*4aa0*/  IADD3 R134, R252, -0x35, RZ ;  /* 0xffffffcbfc867810 */ /* 0x000fe20007ffe0ff */
[----:B--2---:R-:W-:Y:S01]  /*4ab0*/  IMAD.WIDE R142, R135, 0x4, R132 ;  /* 0x00000004878e7825 */ /* 0x004fe200078e0284 */
[----:B------:R1:W-:Y:S01]  /*4ac0*/  STL.64 [R1+0x100], R140 ;  /* 0x0001008c01007387 */ /* 0x0003e20000100a00 */
[C---:B------:R-:W-:Y:S02]  /*4ad0*/  SHF.L.U32 R135, R0.reuse, 0x5, RZ ;  /* 0x0000000500877819 */ /* 0x040fe400000006ff */
[C---:B------:R-:W-:Y:S01]  /*4ae0*/  IMAD R174, R0.reuse, 0x69, RZ ;  /* 0x0000006900ae7824 */ /* 0x040fe200078e02ff */
[----:B------:R4:W-:Y:S01]  /*4af0*/  STL.64 [R1+0xf8], R138 ;  /* 0x0000f88a01007387 */ /* 0x0009e20000100a00 */
[----:B------:R-:W-:-:S02]  /*4b00*/  IMAD R178, R0, 0x6d, RZ ;  /* 0x0000006d00b27824 */ /* 0x000fc400078e02ff */
[C---:B------:R-:W-:Y:S01]  /*4b10*/  IMAD R182, R0.reuse, 0x71, RZ ;  /* 0x0000007100b67824 */ /* 0x040fe200078e02ff */
[----:B------:R2:W-:Y:S01]  /*4b20*/  LDGSTS.E [R237+0xc000], [R144.64], !P4 ;  /* 0x0c00000090ed7fae */ /* 0x0005e2000e121844 */
[----:B------:R-:W-:Y:S02]  /*4b30*/  IMAD R186, R0, 0x75, RZ ;  /* 0x0000007500ba7824 */ /* 0x000fe400078e02ff */
[--C-:B------:R-:W-:Y:S01]  /*4b40*/  IMAD.WIDE R180, R182, 0x4, R130.reuse ;  /* 0x00000004b6b47825 */ /* 0x100fe200078e0282 */
[----:B------:R5:W-:Y:S01]  /*4b50*/  LDGSTS.E [R237+0xc400], [R142.64], !P4 ;  /* 0x0c4000008eed7fae */ /* 0x000be2000e121844 */
[----:B------:R-:W-:Y:S02]  /*4b60*/  ISETP.GE.U32.AND P4, PT, R134, 0x7fffff4c, PT ;  /* 0x7fffff4c8600780c */ /* 0x000fe40003f86070 */
[C---:B-1----:R-:W-:Y:S01]  /*4b70*/  IMAD.WIDE R140, R137.reuse, 0x4, R130 ;  /* 0x00000004898c7825 */ /* 0x042fe200078e0282 */
[----:B------:R-:W-:Y:S01]  /*4b80*/  IADD3 R134, R252, -0x39, RZ ;  /* 0xffffffc7fc867810 */ /* 0x000fe20007ffe0ff */
[----:B------:R2:W-:Y:S02]  /*4b90*/  STL.64 [R1+0xf0], R144 ;  /* 0x0000f09001007387 */ /* 0x0005e40000100a00 */
[----:B----4-:R-:W-:-:S02]  /*4ba0*/  IMAD.WIDE R138, R137, 0x4, R132 ;  /* 0x00000004898a7825 */ /* 0x010fc400078e0284 */
[----:B------:R5:W-:Y:S02]  /*4bb0*/  STL.64 [R1+0xe8], R142 ;  /* 0x0000e88e01007387 */ /* 0x000be40000100a00 */
[----:B------:R-:W-:Y:S02]  /*4bc0*/  IMAD R137, R0, 0x24, RZ ;  /* 0x0000002400897824 */ /* 0x000fe400078e02ff */
[----:B------:R1:W-:Y:S01]  /*4bd0*/  LDGSTS.E [R237+0xe000], [R140.64], !P5 ;  /* 0x0e0000008ced7fae */ /* 0x0003e2000e921844 */
[----:B------:R-:W-:-:S03]  /*4be0*/  IMAD.WIDE R182, R182, 0x4, R132 ;  /* 0x00000004b6b67825 */ /* 0x000fc600078e0284 */
[----:B------:R4:W-:Y:S01]  /*4bf0*/  LDGSTS.E [R237+0xe400], [R138.64], !P5 ;  /* 0x0e4000008aed7fae */ /* 0x0009e2000e921844 */
[C---:B--2---:R-:W-:Y:S01]  /*4c00*/  IMAD.WIDE R144, R135.reuse, 0x4, R130 ;  /* 0x0000000487907825 */ /* 0x044fe200078e0282 */
[----:B------:R-:W-:Y:S02]  /*4c10*/  ISETP.GE.U32.AND P5, PT, R134, 0x7fffff48, PT ;  /* 0x7fffff488600780c */ /* 0x000fe40003fa6070 */
[----:B------:R-:W-:Y:S01]  /*4c20*/  IADD3 R134, R252, -0x3d, RZ ;  /* 0xffffffc3fc867810 */ /* 0x000fe20007ffe0ff */
[----:B-----5:R-:W-:Y:S01]  /*4c30*/  IMAD.WIDE R142, R135, 0x4, R132 ;  /* 0x00000004878e7825 */ /* 0x020fe200078e0284 */
[----:B------:R1:W-:Y:S03]  /*4c40*/  STL.64 [R1+0xe0], R140 ;  /* 0x0000e08c01007387 */ /* 0x0003e60000100a00 */
[C---:B------:R-:W-:Y:S01]  /*4c50*/  IMAD R135, R0.reuse, 0x28, RZ ;  /* 0x0000002800877824 */ /* 0x040fe200078e02ff */
[----:B------:R4:W-:Y:S01]  /*4c60*/  STL.64 [R1+0xd8], R138 ;  /* 0x0000d88a01007387 */ /* 0x0009e20000100a00 */
[----:B------:R-:W-:-:S02]  /*4c70*/  IMAD R190, R0, 0x79, RZ ;  /* 0x0000007900be7824 */ /* 0x000fc400078e02ff */
[----:B------:R-:W-:Y:S01]  /*4c80*/  IMAD R194, R0, 0x7d, RZ ;  /* 0x0000007d00c27824 */ /* 0x000fe200078e02ff */
[----:B------:R2:W-:Y:S01]  /*4c90*/  LDGSTS.E [R237+0x10000], [R144.64], !P6 ;  /* 0x1000000090ed7fae */ /* 0x0005e2000f121844 */
[----:B------:R-:W-:-:S03]  /*4ca0*/  IMAD.WIDE R188, R190, 0x4, R130 ;  /* 0x00000004bebc7825 */ /* 0x000fc600078e0282 */
[----:B------:R5:W-:Y:S01]  /*4cb0*/  LDGSTS.E [R237+0x10400], [R142.64], !P6 ;  /* 0x104000008eed7fae */ /* 0x000be2000f121844 */
[C---:B-1----:R-:W-:Y:S01]  /*4cc0*/  IMAD.WIDE R140, R137.reuse, 0x4, R130 ;  /* 0x00000004898c7825 */ /* 0x042fe200078e0282 */
[----:B------:R-:W-:Y:S02]  /*4cd0*/  ISETP.GE.U32.AND P6, PT, R134, 0x7fffff44, PT ;  /* 0x7fffff448600780c */ /* 0x000fe40003fc6070 */
[----:B------:R-:W-:Y:S01]  /*4ce0*/  IADD3 R134, R252, -0x41, RZ ;  /* 0xffffffbffc867810 */ /* 0x000fe20007ffe0ff */
[--C-:B----4-:R-:W-:Y:S01]  /*4cf0*/  IMAD.WIDE R138, R137, 0x4, R132.reuse ;  /* 0x00000004898a7825 */ /* 0x110fe200078e0284 */
[----:B------:R2:W-:Y:S03]  /*4d00*/  STL.64 [R1+0xd0], R144 ;  /* 0x0000d09001007387 */ /* 0x0005e60000100a00 */
[----:B------:R-:W-:Y:S01]  /*4d10*/  IMAD R137, R0, 0x2c, RZ ;  /* 0x0000002c00897824 */ /* 0x000fe200078e02ff */
[----:B------:R5:W-:Y:S01]  /*4d20*/  STL.64 [R1+0xc8], R142 ;  /* 0x0000c88e01007387 */ /* 0x000be20000100a00 */
[----:B------:R-:W-:-:S03]  /*4d30*/  IMAD.WIDE R190, R190, 0x4, R132 ;  /* 0x00000004bebe7825 */ /* 0x000fc600078e0284 */
[----:B------:R1:W-:Y:S01]  /*4d40*/  LDGSTS.E [R237+0x12000], [R140.64], !P0 ;  /* 0x120000008ced7fae */ /* 0x0003e2000c121844 */
[C---:B------:R-:W-:Y:S02]  /*4d50*/  IMAD.SHL.U32 R196, R0.reuse, 0x2, RZ ;  /* 0x0000000200c47824 */ /* 0x040fe400078e00ff */
[----:B------:R-:W-:Y:S01]  /*4d60*/  IMAD R202, R0, 0x6a, RZ ;  /* 0x0000006a00ca7824 */ /* 0x000fe200078e02ff */
[----:B------:R4:W-:Y:S01]  /*4d70*/  LDGSTS.E [R237+0x12400], [R138.64], !P0 ;  /* 0x124000008aed7fae */ /* 0x0009e2000c121844 */
[C---:B--2---:R-:W-:Y:S01]  /*4d80*/  IMAD.WIDE R144, R135.reuse, 0x4, R130 ;  /* 0x0000000487907825 */ /* 0x044fe200078e0282 */
[----:B------:R-:W-:Y:S02]  /*4d90*/  ISETP.GE.U32.AND P0, PT, R134, 0x7fffff40, PT ;  /* 0x7fffff408600780c */ /* 0x000fe40003f06070 */
[----:B------:R-:W-:Y:S01]  /*4da0*/  IADD3 R134, R252, -0x45, RZ ;  /* 0xffffffbbfc867810 */ /* 0x000fe20007ffe0ff */
[----:B-----5:R-:W-:Y:S01]  /*4db0*/  IMAD.WIDE R142, R135, 0x4, R132 ;  /* 0x00000004878e7825 */ /* 0x020fe200078e0284 */
[----:B------:R1:W-:Y:S03]  /*4dc0*/  STL.64 [R1+0xc0], R140 ;  /* 0x0000c08c01007387 */ /* 0x0003e60000100a00 */
[----:B------:R-:W-:Y:S01]  /*4dd0*/  IMAD R135, R0, 0x30, RZ ;  /* 0x0000003000877824 */ /* 0x000fe200078e02ff */
[----:B------:R4:W-:Y:S01]  /*4de0*/  STL.64 [R1+0xb8], R138 ;  /* 0x0000b88a01007387 */ /* 0x0009e20000100a00 */
[----:B------:R-:W-:-:S03]  /*4df0*/  IMAD.WIDE R200, R202, 0x4, R130 ;  /* 0x00000004cac87825 */ /* 0x000fc600078e0282 */
[----:B------:R2:W-:Y:S01]  /*4e00*/  LDGSTS.E [R237+0x14000], [R144.64], !P1 ;  /* 0x1400000090ed7fae */ /* 0x0005e2000c921844 */
[----:B------:R-:W-:-:S03]  /*4e10*/  IMAD.WIDE R202, R202, 0x4, R132 ;  /* 0x00000004caca7825 */ /* 0x000fc600078e0284 */
[----:B------:R5:W-:Y:S01]  /*4e20*/  LDGSTS.E [R237+0x14400], [R142.64], !P1 ;  /* 0x144000008eed7fae */ /* 0x000be2000c921844 */
[C---:B-1----:R-:W-:Y:S01]  /*4e30*/  IMAD.WIDE R140, R137.reuse, 0x4, R130 ;  /* 0x00000004898c7825 */ /* 0x042fe200078e0282 */
[----:B------:R-:W-:Y:S02]  /*4e40*/  ISETP.GE.U32.AND P1, PT, R134, 0x7fffff3c, PT ;  /* 0x7fffff3c8600780c */ /* 0x000fe40003f26070 */
[----:B------:R-:W-:Y:S01]  /*4e50*/  IADD3 R134, R252, -0x49, RZ ;  /* 0xffffffb7fc867810 */ /* 0x000fe20007ffe0ff */
[----:B----4-:R-:W-:Y:S01]  /*4e60*/  IMAD.WIDE R138, R137, 0x4, R132 ;  /* 0x00000004898a7825 */ /* 0x010fe200078e0284 */
[----:B------:R2:W-:Y:S03]  /*4e70*/  STL.64 [R1+0xb0], R144 ;  /* 0x0000b09001007387 */ /* 0x0005e60000100a00 */
        /* <DEDUP_REMOVED lines=9> */
[----:B--2---:R-:W-:Y:S01]  /*4f10*/  IMAD.WIDE R144, R135, 0x4, R130 ;  /* 0x0000000487907825 */ /* 0x004fe200078e0282 */
[----:B------:R1:W-:Y:S01]  /*4f20*/  STL.64 [R1+0xa0], R140 ;  /* 0x0000a08c01007387 */ /* 0x0003e20000100a00 */
[----:B------:R-:W-:-:S02]  /*4f30*/  IADD3 R134, R252, -0x4d, RZ ;  /* 0xffffffb3fc867810 */ /* 0x000fc40007ffe0ff */
[--C-:B-----5:R-:W-:Y:S01]  /*4f40*/  IMAD.WIDE R142, R135, 0x4, R132.reuse ;  /* 0x00000004878e7825 */ /* 0x120fe200078e0284 */
[----:B------:R4:W-:Y:S03]  /*4f50*/  STL.64 [R1+0x98], R138 ;  /* 0x0000988a01007387 */ /* 0x0009e60000100a00 */
[----:B------:R-:W-:Y:S01]  /*4f60*/  IMAD R135, R0, 0x38, RZ ;  /* 0x0000003800877824 */ /* 0x000fe200078e02ff */
[----:B------:R2:W-:Y:S01]  /*4f70*/  LDGSTS.E [R237+0x18000], [R144.64], !P3 ;  /* 0x1800000090ed7fae */ /* 0x0005e2000d921844 */
[----:B------:R-:W-:-:S03]  /*4f80*/  IMAD.WIDE R210, R210, 0x4, R132 ;  /* 0x00000004d2d27825 */ /* 0x000fc600078e0284 */
[----:B------:R-:W-:Y:S01]  /*4f90*/  STL.64 [R1+0x90], R144 ;  /* 0x0000909001007387 */ /* 0x000fe20000100a00 */
[----:B-1----:R-:W-:-:S03]  /*4fa0*/  IMAD.WIDE R140, R137, 0x4, R130 ;  /* 0x00000004898c7825 */ /* 0x002fc600078e0282 */
[----:B------:R1:W-:Y:S01]  /*4fb0*/  LDGSTS.E [R237+0x18400], [R142.64], !P3 ;  /* 0x184000008eed7fae */ /* 0x0003e2000d921844 */
[----:B----4-:R-:W-:Y:S01]  /*4fc0*/  IMAD.WIDE R138, R137, 0x4, R132 ;  /* 0x00000004898a7825 */ /* 0x010fe200078e0284 */
[----:B------:R-:W-:Y:S02]  /*4fd0*/  ISETP.GE.U32.AND P3, PT, R134, 0x7fffff34, PT ;  /* 0x7fffff348600780c */ /* 0x000fe40003f66070 */
[----:B------:R-:W-:Y:S01]  /*4fe0*/  STL.64 [R1+0x88], R142 ;  /* 0x0000888e01007387 */ /* 0x000fe20000100a00 */
[----:B------:R-:W-:Y:S01]  /*4ff0*/  IADD3 R134, R252, -0x51, RZ ;  /* 0xffffffaffc867810 */ /* 0x000fe20007ffe0ff */
[C---:B------:R-:W-:Y:S02]  /*5000*/  IMAD.SHL.U32 R137, R0.reuse, 0x40, RZ ;  /* 0x0000004000897824 */ /* 0x040fe400078e00ff */
[----:B------:R4:W-:Y:S01]  /*5010*/  STL.64 [R1+0x80], R140 ;  /* 0x0000808c01007387 */ /* 0x0009e20000100a00 */
[C---:B------:R-:W-:Y:S02]  /*5020*/  IMAD R218, R0.reuse, 0x7a, RZ ;  /* 0x0000007a00da7824 */ /* 0x040fe400078e02ff */
[----:B------:R-:W-:Y:S01]  /*5030*/  IMAD R222, R0, 0x7e, RZ ;  /* 0x0000007e00de7824 */ /* 0x000fe200078e02ff */
[----:B------:R4:W-:Y:S01]  /*5040*/  LDGSTS.E [R237+0x1a000], [R140.64], !P4 ;  /* 0x1a0000008ced7fae */ /* 0x0009e2000e121844 */
[----:B------:R-:W-:-:S03]  /*5050*/  IMAD.WIDE R216, R218, 0x4, R130 ;  /* 0x00000004dad87825 */ /* 0x000fc600078e0282 */
[----:B------:R5:W-:Y:S01]  /*5060*/  STL.64 [R1+0x78], R138 ;  /* 0x0000788a01007387 */ /* 0x000be20000100a00 */
[----:B------:R-:W-:-:S03]  /*5070*/  IMAD.WIDE R218, R218, 0x4, R132 ;  /* 0x00000004dada7825 */ /* 0x000fc600078e0284 */
[----:B------:R5:W-:Y:S01]  /*5080*/  LDGSTS.E [R237+0x1a400], [R138.64], !P4 ;  /* 0x1a4000008aed7fae */ /* 0x000be2000e121844 */
[----:B------:R-:W-:Y:S01]  /*5090*/  ISETP.GE.U32.AND P4, PT, R134, 0x7fffff30, PT ;  /* 0x7fffff308600780c */ /* 0x000fe20003f86070 */
[----:B------:R-:W-:Y:S01]  /*50a0*/  IMAD R224, R0, 0x3, RZ ;  /* 0x0000000300e07824 */ /* 0x000fe200078e02ff */
[----:B------:R-:W-:Y:S01]  /*50b0*/  IADD3 R134, R252, -0x55, RZ ;  /* 0xffffffabfc867810 */ /* 0x000fe20007ffe0ff */
[----:B----4-:R-:W-:-:S04]  /*50c0*/  IMAD.WIDE R140, R135, 0x4, R130 ;  /* 0x00000004878c7825 */ /* 0x010fc800078e0282 */
[C---:B------:R-:W-:Y:S01]  /*50d0*/  IMAD R230, R0.reuse, 0x6b, RZ ;  /* 0x0000006b00e67824 */ /* 0x040fe200078e02ff */
[----:B------:R4:W-:Y:S01]  /*50e0*/  LDGSTS.E [R237+0x1c000], [R140.64], !P5 ;  /* 0x1c0000008ced7fae */ /* 0x0009e2000e921844 */
[C---:B------:R-:W-:Y:S02]  /*50f0*/  IMAD R234, R0.reuse, 0x6f, RZ ;  /* 0x0000006f00ea7824 */ /* 0x040fe400078e02ff */
[----:B-----5:R-:W-:Y:S01]  /*5100*/  IMAD.WIDE R138, R135, 0x4, R132 ;  /* 0x00000004878a7825 */ /* 0x020fe200078e0284 */
[----:B------:R4:W-:Y:S03]  /*5110*/  STL.64 [R1+0x70], R140 ;  /* 0x0000708c01007387 */ /* 0x0009e60000100a00 */
[----:B------:R-:W-:Y:S01]  /*5120*/  IMAD R135, R0, 0x3c, RZ ;  /* 0x0000003c00877824 */ /* 0x000fe200078e02ff */
[----:B------:R5:W-:Y:S01]  /*5130*/  LDGSTS.E [R237+0x1c400], [R138.64], !P5 ;  /* 0x1c4000008aed7fae */ /* 0x000be2000e921844 */
[----:B------:R-:W-:Y:S01]  /*5140*/  ISETP.GE.U32.AND P5, PT, R134, 0x7fffff2c, PT ;  /* 0x7fffff2c8600780c */ /* 0x000fe20003fa6070 */
[----:B------:R-:W-:Y:S01]  /*5150*/  IMAD R242, R0, 0x77, RZ ;  /* 0x0000007700f27824 */ /* 0x000fe200078e02ff */
[----:B------:R-:W-:Y:S01]  /*5160*/  IADD3 R134, R252, -0x59, RZ ;  /* 0xffffffa7fc867810 */ /* 0x000fe20007ffe0ff */
[C---:B--2---:R-:W-:Y:S01]  /*5170*/  IMAD.WIDE R144, R135.reuse, 0x4, R130 ;  /* 0x0000000487907825 */ /* 0x044fe200078e0282 */
[----:B------:R5:W-:Y:S03]  /*5180*/  STL.64 [R1+0x68], R138 ;  /* 0x0000688a01007387 */ /* 0x000be60000100a00 */
[----:B-1----:R-:W-:Y:S01]  /*5190*/  IMAD.WIDE R142, R135, 0x4, R132 ;  /* 0x00000004878e7825 */ /* 0x002fe200078e0284 */
[----:B------:R1:W-:Y:S03]  /*51a0*/  LDGSTS.E [R237+0x1e000], [R144.64], !P6 ;  /* 0x1e00000090ed7fae */ /* 0x0003e6000f121844 */
[----:B----4-:R-:W-:Y:S01]  /*51b0*/  IMAD.WIDE R140, R137, 0x4, R130 ;  /* 0x00000004898c7825 */ /* 0x010fe200078e0282 */
[----:B------:R2:W-:Y:S01]  /*51c0*/  LDGSTS.E [R237+0x1e400], [R142.64], !P6 ;  /* 0x1e4000008eed7fae */ /* 0x0005e2000f121844 */
[----:B------:R-:W-:-:S02]  /*51d0*/  ISETP.GE.U32.AND P6, PT, R134, 0x7fffff28, PT ;  /* 0x7fffff288600780c */ /* 0x000fc40003fc6070 */
[----:B------:R-:W-:Y:S01]  /*51e0*/  IMAD R135, R0, 0x44, RZ ;  /* 0x0000004400877824 */ /* 0x000fe200078e02ff */
[----:B------:R-:W-:Y:S01]  /*51f0*/  IADD3 R134, R252, -0x5d, RZ ;  /* 0xffffffa3fc867810 */ /* 0x000fe20007ffe0ff */
[----:B-----5:R-:W-:Y:S01]  /*5200*/  IMAD.WIDE R138, R137, 0x4, R132 ;  /* 0x00000004898a7825 */ /* 0x020fe200078e0284 */
[----:B------:R1:W-:Y:S03]  /*5210*/  STL.64 [R1+0x60], R144 ;  /* 0x0000609001007387 */ /* 0x0003e60000100a00 */
[C---:B------:R-:W-:Y:S01]  /*5220*/  IMAD R137, R0.reuse, 0x48, RZ ;  /* 0x0000004800897824 */ /* 0x040fe200078e02ff */
[----:B------:R2:W-:Y:S01]  /*5230*/  STL.64 [R1+0x58], R142 ;  /* 0x0000588e01007387 */ /* 0x0005e20000100a00 */
[----:B------:R-:W-:-:S03]  /*5240*/  IMAD R246, R0, 0x7b, RZ ;  /* 0x0000007b00f67824 */ /* 0x000fc600078e02ff */
[----:B------:R4:W-:Y:S01]  /*5250*/  LDGSTS.E [R237+0x20000], [R140.64], !P0 ;  /* 0x200000008ced7fae */ /* 0x0009e2000c121844 */
[----:B-1----:R-:W-:-:S03]  /*5260*/  IMAD.WIDE R144, R135, 0x4, R130 ;  /* 0x0000000487907825 */ /* 0x002fc600078e0282 */
[----:B------:R1:W-:Y:S01]  /*5270*/  LDGSTS.E [R237+0x20400], [R138.64], !P0 ;  /* 0x204000008aed7fae */ /* 0x0003e2000c121844 */
[----:B------:R-:W-:Y:S01]  /*5280*/  ISETP.GE.U32.AND P0, PT, R134, 0x7fffff24, PT ;  /* 0x7fffff248600780c */ /* 0x000fe20003f06070 */
[----:B--2---:R-:W-:Y:S01]  /*5290*/  IMAD.WIDE R142, R135, 0x4, R132 ;  /* 0x00000004878e7825 */ /* 0x004fe200078e0284 */
[----:B------:R-:W-:Y:S01]  /*52a0*/  IADD3 R134, R252, -0x61, RZ ;  /* 0xffffff9ffc867810 */ /* 0x000fe20007ffe0ff */
[----:B------:R4:W-:Y:S02]  /*52b0*/  STL.64 [R1+0x50], R140 ;  /* 0x0000508c01007387 */ /* 0x0009e40000100a00 */
[----:B------:R-:W-:Y:S02]  /*52c0*/  IMAD R135, R0, 0x4c, RZ ;  /* 0x0000004c00877824 */ /* 0x000fe400078e02ff */
[----:B------:R1:W-:Y:S04]  /*52d0*/  STL.64 [R1+0x48], R138 ;  /* 0x0000488a01007387 */ /* 0x0003e80000100a00 */
[----:B------:R2:W-:Y:S01]  /*52e0*/  LDGSTS.E [R237+0x22000], [R144.64], !P1 ;  /* 0x2200000090ed7fae */ /* 0x0005e2000c921844 */
[----:B----4-:R-:W-:-:S03]  /*52f0*/  IMAD.WIDE R140, R137, 0x4, R130 ;  /* 0x00000004898c7825 */ /* 0x010fc600078e0282 */
[----:B------:R4:W-:Y:S01]  /*5300*/  LDGSTS.E [R237+0x22400], [R142.64], !P1 ;  /* 0x224000008eed7fae */ /* 0x0009e2000c921844 */
[----:B------:R-:W-:Y:S01]  /*5310*/  ISETP.GE.U32.AND P1, PT, R134, 0x7fffff20, PT ;  /* 0x7fffff208600780c */ /* 0x000fe20003f26070 */
[----:B-1----:R-:W-:Y:S01]  /*5320*/  IMAD.WIDE R138, R137, 0x4, R132 ;  /* 0x00000004898a7825 */ /* 0x002fe200078e0284 */
[----:B------:R-:W-:Y:S01]  /*5330*/  IADD3 R134, R252, -0x65, RZ ;  /* 0xffffff9bfc867810 */ /* 0x000fe20007ffe0ff */
[----:B------:R2:W-:Y:S02]  /*5340*/  STL.64 [R1+0x40], R144 ;  /* 0x0000409001007387 */ /* 0x0005e40000100a00 */
[----:B------:R-:W-:Y:S02]  /*5350*/  IMAD R137, R0, 0x50, RZ ;  /* 0x0000005000897824 */ /* 0x000fe400078e02ff */
[----:B------:R4:W-:Y:S04]  /*5360*/  STL.64 [R1+0x38], R142 ;  /* 0x0000388e01007387 */ /* 0x0009e80000100a00 */
[----:B------:R1:W-:Y:S01]  /*5370*/  LDGSTS.E [R237+0x24000], [R140.64], !P2 ;  /* 0x240000008ced7fae */ /* 0x0003e2000d121844 */
[----:B--2---:R-:W-:-:S03]  /*5380*/  IMAD.WIDE R144, R135, 0x4, R130 ;  /* 0x0000000487907825 */ /* 0x004fc600078e0282 */
[----:B------:R2:W-:Y:S01]  /*5390*/  LDGSTS.E [R237+0x24400], [R138.64], !P2 ;  /* 0x244000008aed7fae */ /* 0x0005e2000d121844 */
[----:B------:R-:W-:Y:S01]  /*53a0*/  ISETP.GE.U32.AND P2, PT, R134, 0x7fffff1c, PT ;  /* 0x7fffff1c8600780c */ /* 0x000fe20003f46070 */
[----:B----4-:R-:W-:Y:S01]  /*53b0*/  IMAD.WIDE R142, R135, 0x4, R132 ;  /* 0x00000004878e7825 */ /* 0x010fe200078e0284 */
[----:B------:R-:W-:Y:S01]  /*53c0*/  IADD3 R134, R252, -0x69, RZ ;  /* 0xffffff97fc867810 */ /* 0x000fe20007ffe0ff */
[----:B------:R1:W-:Y:S02]  /*53d0*/  STL.64 [R1+0x30], R140 ;  /* 0x0000308c01007387 */ /* 0x0003e40000100a00 */
[----:B------:R-:W-:Y:S02]  /*53e0*/  IMAD R135, R0, 0x54, RZ ;  /* 0x0000005400877824 */ /* 0x000fe400078e02ff */
[----:B------:R2:W-:Y:S04]  /*53f0*/  STL.64 [R1+0x28], R138 ;  /* 0x0000288a01007387 */ /* 0x0005e80000100a00 */
[----:B------:R4:W-:Y:S01]  /*5400*/  LDGSTS.E [R237+0x26000], [R144.64], !P3 ;  /* 0x2600000090ed7fae */ /* 0x0009e2000d921844 */
[----:B-1----:R-:W-:-:S03]  /*5410*/  IMAD.WIDE R140, R137, 0x4, R130 ;  /* 0x00000004898c7825 */ /* 0x002fc600078e0282 */
[----:B------:R1:W-:Y:S01]  /*5420*/  LDGSTS.E [R237+0x26400], [R142.64], !P3 ;  /* 0x264000008eed7fae */ /* 0x0003e2000d921844 */
[----:B------:R-:W-:Y:S01]  /*5430*/  ISETP.GE.U32.AND P3, PT, R134, 0x7fffff18, PT ;  /* 0x7fffff188600780c */ /* 0x000fe20003f66070 */
[----:B--2---:R-:W-:Y:S01]  /*5440*/  IMAD.WIDE R138, R137, 0x4, R132 ;  /* 0x00000004898a7825 */ /* 0x004fe200078e0284 */
[----:B------:R-:W-:Y:S01]  /*5450*/  IADD3 R134, R252, -0x6d, RZ ;  /* 0xffffff93fc867810 */ /* 0x000fe20007ffe0ff */
[----:B------:R4:W-:Y:S04]  /*5460*/  STL.64 [R1+0x20], R144 ;  /* 0x0000209001007387 */ /* 0x0009e80000100a00 */
[----:B------:R1:W-:Y:S04]  /*5470*/  STL.64 [R1+0x18], R142 ;  /* 0x0000188e01007387 */ /* 0x0003e80000100a00 */
[----:B------:R2:W-:Y:S04]  /*5480*/  LDGSTS.E [R237+0x28000], [R140.64], !P4 ;  /* 0x280000008ced7fae */ /* 0x0005e8000e121844 */
[----:B------:R2:W-:Y:S01]  /*5490*/  STL.64 [R1+0x10], R140 ;  /* 0x0000108c01007387 */ /* 0x0005e20000100a00 */
[----:B----4-:R-:W-:Y:S01]  /*54a0*/  IMAD R145, R0, 0x60, RZ ;  /* 0x0000006000917824 */ /* 0x010fe200078e02ff */
[----:B------:R-:W-:-:S02]  /*54b0*/  IADD3 R144, R252, -0x79, RZ ;  /* 0xffffff87fc907810 */ /* 0x000fc40007ffe0ff */
[----:B------:R4:W-:Y:S01]  /*54c0*/  LDGSTS.E [R237+0x28400], [R138.64], !P4 ;  /* 0x284000008aed7fae */ /* 0x0009e2000e121844 */
[----:B------:R-:W-:Y:S01]  /*54d0*/  ISETP.GE.U32.AND P4, PT, R134, 0x7fffff14, PT ;  /* 0x7fffff148600780c */ /* 0x000fe20003f86070 */
[C---:B-1----:R-:W-:Y:S02]  /*54e0*/  IMAD.WIDE R142, R135.reuse, 0x4, R130 ;  /* 0x00000004878e7825 */ /* 0x042fe400078e0282 */
[----:B------:R4:W-:Y:S02]  /*54f0*/  STL.64 [R1+0x8], R138 ;  /* 0x0000088a01007387 */ /* 0x0009e40000100a00 */
[--C-:B------:R-:W-:Y:S01]  /*5500*/  IMAD.WIDE R134, R135, 0x4, R132.reuse ;  /* 0x0000000487867825 */ /* 0x100fe200078e0284 */
[----:B--2---:R-:W-:Y:S01]  /*5510*/  IADD3 R140, R252, -0x71, RZ ;  /* 0xffffff8ffc8c7810 */ /* 0x004fe20007ffe0ff */
[----:B------:R1:W-:Y:S02]  /*5520*/  LDGSTS.E [R237+0x2a000], [R142.64], !P5 ;  /* 0x2a0000008eed7fae */ /* 0x0003e4000e921844 */
[----:B------:R-:W-:-:S02]  /*5530*/  IMAD.WIDE R148, R145, 0x4, R132 ;  /* 0x0000000491947825 */ /* 0x000fc400078e0284 */
[----:B------:R2:W-:Y:S01]  /*5540*/  LDGSTS.E [R237+0x2a400], [R134.64], !P5 ;  /* 0x2a40000086ed7fae */ /* 0x0005e2000e921844 */
[----:B------:R-:W-:Y:S01]  /*5550*/  ISETP.GE.U32.AND P5, PT, R140, 0x7fffff10, PT ;  /* 0x7fffff108c00780c */ /* 0x000fe20003fa6070 */
[----:B----4-:R-:W-:Y:S02]  /*5560*/  IMAD R139, R0, 0x58, RZ ;  /* 0x00000058008b7824 */ /* 0x010fe400078e02ff */
[----:B------:R1:W-:Y:S01]  /*5570*/  STL.64 [R1], R142 ;  /* 0x0000008e01007387 */ /* 0x0003e20000100a00 */
[----:B------:R-:W-:Y:S01]  /*5580*/  IADD3 R140, R252, -0x75, RZ ;  /* 0xffffff8bfc8c7810 */ /* 0x000fe20007ffe0ff */
[C---:B------:R-:W-:Y:S02]  /*5590*/  IMAD.WIDE R136, R139.reuse, 0x4, R130 ;  /* 0x000000048b887825 */ /* 0x040fe400078e0282 */
[----:B------:R-:W-:Y:S02]  /*55a0*/  STL.64 [R1+0xea8], R134 ;  /* 0x000ea88601007387 */ /* 0x000fe40000100a00 */
[----:B------:R-:W-:-:S02]  /*55b0*/  IMAD.WIDE R138, R139, 0x4, R132 ;  /* 0x000000048b8a7825 */ /* 0x000fc400078e0284 */
[----:B------:R4:W-:Y:S02]  /*55c0*/  LDGSTS.E [R237+0x2c000], [R136.64], !P6 ;  /* 0x2c00000088ed7fae */ /* 0x0009e4000f121844 */
[----:B-1----:R-:W-:Y:S02]  /*55d0*/  IMAD R143, R0, 0x5c, RZ ;  /* 0x0000005c008f7824 */ /* 0x002fe400078e02ff */
[----:B------:R1:W-:Y:S01]  /*55e0*/  LDGSTS.E [R237+0x2c400], [R138.64], !P6 ;  /* 0x2c4000008aed7fae */ /* 0x0003e2000f121844 */
[----:B------:R-:W-:Y:S01]  /*55f0*/  ISETP.GE.U32.AND P6, PT, R140, 0x7fffff0c, PT ;  /* 0x7fffff0c8c00780c */ /* 0x000fe20003fc6070 */
[C---:B------:R-:W-:Y:S02]  /*5600*/  IMAD.WIDE R140, R143.reuse, 0x4, R130 ;  /* 0x000000048f8c7825 */ /* 0x040fe400078e0282 */
[----:B------:R4:W-:Y:S02]  /*5610*/  STL.64 [R1+0xeb0], R136 ;  /* 0x000eb08801007387 */ /* 0x0009e40000100a00 */
[----:B------:R-:W-:-:S02]  /*5620*/  IMAD.WIDE R146, R143, 0x4, R132 ;  /* 0x000000048f927825 */ /* 0x000fc400078e0284 */
[----:B------:R5:W-:Y:S02]  /*5630*/  LDGSTS.E [R237+0x2e000], [R140.64], !P0 ;  /* 0x2e0000008ced7fae */ /* 0x000be4000c121844 */
[----:B------:R-:W-:Y:S02]  /*5640*/  IMAD.WIDE R142, R145, 0x4, R130 ;  /* 0x00000004918e7825 */ /* 0x000fe400078e0282 */
[----:B------:R1:W-:Y:S01]  /*5650*/  LDGSTS.E [R237+0x2e400], [R146.64], !P0 ;  /* 0x2e40000092ed7fae */ /* 0x0003e2000c121844 */
[----:B------:R-:W-:Y:S02]  /*5660*/  ISETP.GE.U32.AND P0, PT, R144, 0x7fffff08, PT ;  /* 0x7fffff089000780c */ /* 0x000fe40003f06070 */
[----:B------:R-:W-:Y:S01]  /*5670*/  IADD3 R144, R252, -0x7d, RZ ;  /* 0xffffff83fc907810 */ /* 0x000fe20007ffe0ff */
[----:B------:R1:W-:Y:S01]  /*5680*/  STL.64 [R1+0xeb8], R138 ;  /* 0x000eb88a01007387 */ /* 0x0003e20000100a00 */
[----:B----4-:R-:W-:-:S03]  /*5690*/  IMAD.WIDE R136, R0, 0x4, R132 ;  /* 0x0000000400887825 */ /* 0x010fc600078e0284 */
[----:B------:R4:W-:Y:S04]  /*56a0*/  STL.64 [R1+0x148], R146 ;  /* 0x0001489201007387 */ /* 0x0009e80000100a00 */
[----:B------:R2:W-:Y:S04]  /*56b0*/  LDGSTS.E [R237+0x30000], [R142.64], !P1 ;  /* 0x300000008eed7fae */ /* 0x0005e8000c921844 */
[----:B------:R2:W-:Y:S01]  /*56c0*/  LDGSTS.E [R237+0x30400], [R148.64], !P1 ;  /* 0x3040000094ed7fae */ /* 0x0005e2000c921844 */
[----:B------:R-:W-:Y:S01]  /*56d0*/  ISETP.GE.U32.AND P1, PT, R144, 0x7fffff04, PT ;  /* 0x7fffff049000780c */ /* 0x000fe20003f26070 */
[----:B-1----:R-:W-:-:S02]  /*56e0*/  IMAD.WIDE R138, R0, 0x4, R130 ;  /* 0x00000004008a7825 */ /* 0x002fc400078e0282 */
[----:B------:R-:W-:Y:S02]  /*56f0*/  STL.64 [R1+0xec0], R140 ;  /* 0x000ec08c01007387 */ /* 0x000fe40000100a00 */
[----:B----4-:R-:W-:Y:S02]  /*5700*/  IMAD R147, R0, 0x64, RZ ;  /* 0x0000006400937824 */ /* 0x010fe400078e02ff */
[----:B------:R1:W-:Y:S02]  /*5710*/  STL.64 [R1+0x150], R148 ;  /* 0x0001509401007387 */ /* 0x0003e40000100a00 */
[----:B------:R-:W-:-:S04]  /*5720*/  IMAD.WIDE R144, R147, 0x4, R130 ;  /* 0x0000000493907825 */ /* 0x000fc800078e0282 */
[----:B--2---:R-:W-:Y:S01]  /*5730*/  IMAD.WIDE R134, R147, 0x4, R132 ;  /* 0x0000000493867825 */ /* 0x004fe200078e0284 */
[----:B------:R2:W-:Y:S04]  /*5740*/  LDGSTS.E [R237+0x32000], [R144.64], !P2 ;  /* 0x3200000090ed7fae */ /* 0x0005e8000d121844 */
[----:B------:R4:W-:Y:S01]  /*5750*/  LDGSTS.E [R237+0x32400], [R134.64], !P2 ;  /* 0x3240000086ed7fae */ /* 0x0009e2000d121844 */
[----:B-1----:R-:W-:Y:S01]  /*5760*/  IMAD R149, R0, 0x68, RZ ;  /* 0x0000006800957824 */ /* 0x002fe200078e02ff */
[----:B------:R-:W-:Y:S02]  /*5770*/  ISETP.GE.U32.AND P2, PT, R150, 0x7fffff7f, PT ;  /* 0x7fffff7f9600780c */ /* 0x000fe40003f46070 */
[----:B------:R-:W-:Y:S01]  /*5780*/  IADD3 R150, R252, -0x6, RZ ;  /* 0xfffffffafc967810 */ /* 0x000fe20007ffe0ff */
[C---:B------:R-:W-:Y:S01]  /*5790*/  IMAD.WIDE R146, R149.reuse, 0x4, R130 ;  /* 0x0000000495927825 */ /* 0x040fe200078e0282 */
[----:B------:R4:W-:Y:S03]  /*57a0*/  STL.64 [R1+0x158], R134 ;  /* 0x0001588601007387 */ /* 0x0009e60000100a00 */
[----:B------:R-:W-:Y:S01]  /*57b0*/  IMAD.WIDE R148, R149, 0x4, R132 ;  /* 0x0000000495947825 */ /* 0x000fe200078e0284 */
[----:B------:R2:W-:Y:S04]  /*57c0*/  LDGSTS.E [R237+0x34000], [R146.64], !P3 ;  /* 0x3400000092ed7fae */ /* 0x0005e8000d921844 */
[----:B------:R2:W-:Y:S01]  /*57d0*/  LDGSTS.E [R237+0x34400], [R148.64], !P3 ;  /* 0x3440000094ed7fae */ /* 0x0005e2000d921844 */
[----:B------:R-:W-:Y:S01]  /*57e0*/  ISETP.GE.U32.AND P3, PT, R150, 0x7fffff7b, PT ;  /* 0x7fffff7b9600780c */ /* 0x000fe20003f66070 */
[----:B------:R-:W-:Y:S01]  /*57f0*/  IMAD.WIDE R150, R153, 0x4, R130 ;  /* 0x0000000499967825 */ /* 0x000fe200078e0282 */
[----:B----4-:R-:W-:Y:S01]  /*5800*/  LOP3.LUT R134, R237, 0x20, RZ, 0x3c, !PT ;  /* 0x00000020ed867812 */ /* 0x010fe200078e3cff */
[----:B------:R1:W-:Y:S02]  /*5810*/  STL.64 [R1+0x2f0], R138 ;  /* 0x0002f08a01007387 */ /* 0x0003e40000100a00 */
[----:B------:R-:W-:Y:S01]  /*5820*/  IMAD.WIDE R152, R153, 0x4, R132 ;  /* 0x0000000499987825 */ /* 0x000fe200078e0284 */
[----:B------:R-:W-:Y:S01]  /*5830*/  LOP3.LUT R135, R237, 0x40, RZ, 0x3c, !PT ;  /* 0x00000040ed877812 */ /* 0x000fe200078e3cff */
[----:B------:R2:W-:Y:S04]  /*5840*/  LDGSTS.E [R237+0x36000], [R150.64], !P4 ;  /* 0x3600000096ed7fae */ /* 0x0005e8000e121844 */
[----:B------:R2:W-:Y:S01]  /*5850*/  LDGSTS.E [R237+0x36400], [R152.64], !P4 ;  /* 0x3640000098ed7fae */ /* 0x0005e2000e121844 */
[----:B------:R-:W-:-:S02]  /*5860*/  ISETP.GE.U32.AND P4, PT, R158, 0x7fffff77, PT ;  /* 0x7fffff779e00780c */ /* 0x000fc40003f86070 */
[----:B------:R-:W-:Y:S01]  /*5870*/  IADD3 R158, R252, -0xe, RZ ;  /* 0xfffffff2fc9e7810 */ /* 0x000fe20007ffe0ff */
[----:B------:R2:W-:Y:S04]  /*5880*/  LDGSTS.E [R237+0x38000], [R154.64], !P5 ;  /* 0x380000009aed7fae */ /* 0x0005e8000e921844 */
[----:B------:R2:W-:Y:S01]  /*5890*/  LDGSTS.E [R237+0x38400], [R156.64], !P5 ;  /* 0x384000009ced7fae */ /* 0x0005e2000e921844 */
[----:B------:R-:W-:Y:S01]  /*58a0*/  ISETP.GE.U32.AND P5, PT, R158, 0x7fffff73, PT ;  /* 0x7fffff739e00780c */ /* 0x000fe20003fa6070 */
[C---:B------:R-:W-:Y:S02]  /*58b0*/  IMAD.WIDE R158, R160.reuse, 0x4, R130 ;  /* 0x00000004a09e7825 */ /* 0x040fe400078e0282 */
[----:B------:R4:W-:Y:S02]  /*58c0*/  STL.64 [R1+0x2e8], R136 ;  /* 0x0002e88801007387 */ /* 0x0009e40000100a00 */
[----:B------:R-:W-:-:S02]  /*58d0*/  IMAD.WIDE R160, R160, 0x4, R132 ;  /* 0x00000004a0a07825 */ /* 0x000fc400078e0284 */
[----:B------:R2:W-:Y:S04]  /*58e0*/  LDGSTS.E [R237+0x3a000], [R158.64], !P6 ;  /* 0x3a0000009eed7fae */ /* 0x0005e8000f121844 */
[----:B------:R2:W-:Y:S01]  /*58f0*/  LDGSTS.E [R237+0x3a400], [R160.64], !P6 ;  /* 0x3a400000a0ed7fae */ /* 0x0005e2000f121844 */
[----:B------:R-:W-:Y:S02]  /*5900*/  ISETP.GE.U32.AND P6, PT, R166, 0x7fffff6f, PT ;  /* 0x7fffff6fa600780c */ /* 0x000fe40003fc6070 */
[----:B------:R-:W-:Y:S01]  /*5910*/  IADD3 R166, R252, -0x16, RZ ;  /* 0xffffffeafca67810 */ /* 0x000fe20007ffe0ff */
[----:B------:R2:W-:Y:S04]  /*5920*/  LDGSTS.E [R237+0x3c000], [R162.64], !P0 ;  /* 0x3c000000a2ed7fae */ /* 0x0005e8000c121844 */
[----:B------:R2:W-:Y:S01]  /*5930*/  LDGSTS.E [R237+0x3c400], [R164.64], !P0 ;  /* 0x3c400000a4ed7fae */ /* 0x0005e2000c121844 */
[----:B------:R-:W-:Y:S01]  /*5940*/  ISETP.GE.U32.AND P0, PT, R166, 0x7fffff6b, PT ;  /* 0x7fffff6ba600780c */ /* 0x000fe20003f06070 */
[----:B------:R-:W-:-:S04]  /*5950*/  IMAD.WIDE R166, R168, 0x4, R130 ;  /* 0x00000004a8a67825 */ /* 0x000fc800078e0282 */
[----:B------:R-:W-:Y:S01]  /*5960*/  IMAD.WIDE R168, R168, 0x4, R132 ;  /* 0x00000004a8a87825 */ /* 0x000fe200078e0284 */
[----:B------:R2:W-:Y:S04]  /*5970*/  LDGSTS.E [R237+0x3e000], [R166.64], !P1 ;  /* 0x3e000000a6ed7fae */ /* 0x0005e8000c921844 */
[----:B------:R2:W-:Y:S01]  /*5980*/  LDGSTS.E [R237+0x3e400], [R168.64], !P1 ;  /* 0x3e400000a8ed7fae */ /* 0x0005e2000c921844 */
[----:B------:R-:W-:Y:S01]  /*5990*/  ISETP.GE.U32.AND P1, PT, R170, 0x7fffff67, PT ;  /* 0x7fffff67aa00780c */ /* 0x000fe20003f26070 */
[----:B------:R-:W-:Y:S02]  /*59a0*/  IMAD R170, R0, 0x5, RZ ;  /* 0x0000000500aa7824 */ /* 0x000fe400078e02ff */
[----:B------:R1:W-:Y:S02]  /*59b0*/  LDGSTS.E [R134+0x800], [R138.64], !P2 ;  /* 0x008000008a867fae */ /* 0x0003e4000d121844 */
[----:B------:R-:W-:-:S02]  /*59c0*/  IMAD.WIDE R172, R170, 0x4, R130 ;  /* 0x00000004aaac7825 */ /* 0x000fc400078e0282 */
[----:B------:R4:W-:Y:S01]  /*59d0*/  LDGSTS.E [R134+0xc00], [R136.64], !P2 ;  /* 0x00c0000088867fae */ /* 0x0009e2000d121844 */
[----:B------:R-:W-:Y:S01]  /*59e0*/  ISETP.GE.U32.AND P2, PT, R171, 0x7fffff63, PT ;  /* 0x7fffff63ab00780c */ /* 0x000fe20003f46070 */
[----:B------:R-:W-:Y:S02]  /*59f0*/  IMAD R171, R0, 0x9, RZ ;  /* 0x0000000900ab7824 */ /* 0x000fe400078e02ff */
[----:B-----5:R-:W-:Y:S01]  /*5a00*/  IMAD.WIDE R140, R170, 0x4, R132 ;  /* 0x00000004aa8c7825 */ /* 0x020fe200078e0284 */
[----:B------:R-:W-:Y:S01]  /*5a10*/  IADD3 R170, R252, -0x22, RZ ;  /* 0xffffffdefcaa7810 */ /* 0x000fe20007ffe0ff */
[----:B------:R5:W-:Y:S02]  /*5a20*/  LDGSTS.E [R134+0x2800], [R172.64], !P3 ;  /* 0x02800000ac867fae */ /* 0x000be4000d921844 */
[C---:B-1----:R-:W-:Y:S02]  /*5a30*/  IMAD.WIDE R138, R171.reuse, 0x4, R130 ;  /* 0x00000004ab8a7825 */ /* 0x042fe400078e0282 */
[----:B------:R1:W-:Y:S01]  /*5a40*/  LDGSTS.E [R134+0x2c00], [R140.64], !P3 ;  /* 0x02c000008c867fae */ /* 0x0003e2000d921844 */
[----:B------:R-:W-:Y:S01]  /*5a50*/  ISETP.GE.U32.AND P3, PT, R170, 0x7fffff5f, PT ;  /* 0x7fffff5faa00780c */ /* 0x000fe20003f66070 */
[----:B----4-:R-:W-:Y:S01]  /*5a60*/  IMAD.WIDE R136, R171, 0x4, R132 ;  /* 0x00000004ab887825 */ /* 0x010fe200078e0284 */
[----:B------:R-:W-:Y:S01]  /*5a70*/  IADD3 R171, R252, -0x26, RZ ;  /* 0xffffffdafcab7810 */ /* 0x000fe20007ffe0ff */
[----:B------:R4:W-:Y:S02]  /*5a80*/  LDGSTS.E [R134+0x4800], [R138.64], !P4 ;  /* 0x048000008a867fae */ /* 0x0009e4000e121844 */
[----:B------:R-:W-:-:S02]  /*5a90*/  IMAD R170, R0, 0xd, RZ ;  /* 0x0000000d00aa7824 */ /* 0x000fc400078e02ff */
[----:B------:R5:W-:Y:S04]  /*5aa0*/  STL.64 [R1+0x2e0], R172 ;  /* 0x0002e0ac01007387 */ /* 0x000be80000100a00 */
[----:B------:R1:W-:Y:S01]  /*5ab0*/  LDGSTS.E [R134+0x4c00], [R136.64], !P4 ;  /* 0x04c0000088867fae */ /* 0x0003e2000e121844 */
[----:B------:R-:W-:Y:S01]  /*5ac0*/  ISETP.GE.U32.AND P4, PT, R171, 0x7fffff5b, PT ;  /* 0x7fffff5bab00780c */ /* 0x000fe20003f86070 */
[----:B------:R-:W-:Y:S02]  /*5ad0*/  IMAD R171, R0, 0x11, RZ ;  /* 0x0000001100ab7824 */ /* 0x000fe400078e02ff */
[----:B------:R1:W-:Y:S01]  /*5ae0*/  STL.64 [R1+0x2d8], R140 ;  /* 0x0002d88c01007387 */ /* 0x0003e20000100a00 */
[----:B-----5:R-:W-:-:S03]  /*5af0*/  IMAD.WIDE R172, R170, 0x4, R130 ;  /* 0x00000004aaac7825 */ /* 0x020fc600078e0282 */
[----:B------:R4:W-:Y:S04]  /*5b00*/  STL.64 [R1+0x2d0], R138 ;  /* 0x0002d08a01007387 */ /* 0x0009e80000100a00 */
[----:B------:R5:W-:Y:S01]  /*5b10*/  STL.64 [R1+0x2c8], R136 ;  /* 0x0002c88801007387 */ /* 0x000be20000100a00 */
[----:B-1----:R-:W-:Y:S01]  /*5b20*/  IMAD.WIDE R140, R170, 0x4, R132 ;  /* 0x00000004aa8c7825 */ /* 0x002fe200078e0284 */
[----:B------:R-:W-:Y:S02]  /*5b30*/  IADD3 R170, R252, -0x2a, RZ ;  /* 0xffffffd6fcaa7810 */ /* 0x000fe40007ffe0ff */
[----:B------:R1:W-:Y:S01]  /*5b40*/  LDGSTS.E [R134+0x6800], [R172.64], !P5 ;  /* 0x06800000ac867fae */ /* 0x0003e2000e921844 */
[----:B----4-:R-:W-:-:S03]  /*5b50*/  IMAD.WIDE R138, R171, 0x4, R130 ;  /* 0x00000004ab8a7825 */ /* 0x010fc600078e0282 */
[----:B------:R4:W-:Y:S01]  /*5b60*/  LDGSTS.E [R134+0x6c00], [R140.64], !P5 ;  /* 0x06c000008c867fae */ /* 0x0009e2000e921844 */
[----:B------:R-:W-:Y:S01]  /*5b70*/  ISETP.GE.U32.AND P5, PT, R170, 0x7fffff57, PT ;  /* 0x7fffff57aa00780c */ /* 0x000fe20003fa6070 */
[----:B-----5:R-:W-:Y:S01]  /*5b80*/  IMAD.WIDE R136, R171, 0x4, R132 ;  /* 0x00000004ab887825 */ /* 0x020fe200078e0284 */
[----:B------:R-:W-:Y:S01]  /*5b90*/  IADD3 R171, R252, -0x2e, RZ ;  /* 0xffffffd2fcab7810 */ /* 0x000fe20007ffe0ff */
[----:B------:R5:W-:Y:S02]  /*5ba0*/  LDGSTS.E [R134+0x8800], [R138.64], !P6 ;  /* 0x088000008a867fae */ /* 0x000be4000f121844 */
[C---:B------:R-:W-:Y:S02]  /*5bb0*/  IMAD R170, R0.reuse, 0x15, RZ ;  /* 0x0000001500aa7824 */ /* 0x040fe400078e02ff */
[----:B------:R1:W-:Y:S04]  /*5bc0*/  STL.64 [R1+0x2c0], R172 ;  /* 0x0002c0ac01007387 */ /* 0x0003e80000100a00 */
[----:B------:R2:W-:Y:S01]  /*5bd0*/  LDGSTS.E [R134+0x8c00], [R136.64], !P6 ;  /* 0x08c0000088867fae */ /* 0x0005e2000f121844 */
[----:B------:R-:W-:Y:S01]  /*5be0*/  ISETP.GE.U32.AND P6, PT, R171, 0x7fffff53, PT ;  /* 0x7fffff53ab00780c */ /* 0x000fe20003fc6070 */
[----:B------:R-:W-:-:S02]  /*5bf0*/  IMAD R171, R0, 0x19, RZ ;  /* 0x0000001900ab7824 */ /* 0x000fc400078e02ff */
[----:B------:R4:W-:Y:S01]  /*5c00*/  STL.64 [R1+0x2b8], R140 ;  /* 0x0002b88c01007387 */ /* 0x0009e20000100a00 */
[----:B-1----:R-:W-:-:S03]  /*5c10*/  IMAD.WIDE R172, R170, 0x4, R130 ;  /* 0x00000004aaac7825 */ /* 0x002fc600078e0282 */
[----:B------:R5:W-:Y:S04]  /*5c20*/  STL.64 [R1+0x2b0], R138 ;  /* 0x0002b08a01007387 */ /* 0x000be80000100a00 */
[----:B------:R2:W-:Y:S01]  /*5c30*/  STL.64 [R1+0x2a8], R136 ;  /* 0x0002a88801007387 */ /* 0x0005e20000100a00 */
[----:B----4-:R-:W-:Y:S01]  /*5c40*/  IMAD.WIDE R140, R170, 0x4, R132 ;  /* 0x00000004aa8c7825 */ /* 0x010fe200078e0284 */
[----:B------:R-:W-:Y:S02]  /*5c50*/  IADD3 R170, R252, -0x32, RZ ;  /* 0xffffffcefcaa7810 */ /* 0x000fe40007ffe0ff */
[----:B------:R1:W-:Y:S01]  /*5c60*/  LDGSTS.E [R134+0xa800], [R172.64], !P0 ;  /* 0x0a800000ac867fae */ /* 0x0003e2000c121844 */
[----:B-----5:R-:W-:-:S03]  /*5c70*/  IMAD.WIDE R138, R171, 0x4, R130 ;  /* 0x00000004ab8a7825 */ /* 0x020fc600078e0282 */
[----:B------:R4:W-:Y:S01]  /*5c80*/  LDGSTS.E [R134+0xac00], [R140.64], !P0 ;  /* 0x0ac000008c867fae */ /* 0x0009e2000c121844 */
[----:B------:R-:W-:Y:S01]  /*5c90*/  ISETP.GE.U32.AND P0, PT, R170, 0x7fffff4f, PT ;  /* 0x7fffff4faa00780c */ /* 0x000fe20003f06070 */
[----:B--2---:R-:W-:Y:S01]  /*5ca0*/  IMAD.WIDE R136, R171, 0x4, R132 ;  /* 0x00000004ab887825 */ /* 0x004fe200078e0284 */
        /* <DEDUP_REMOVED lines=14> */
[----:B--2---:R-:W-:-:S03]  /*5d90*/  IMAD.WIDE R138, R171, 0x4, R130 ;  /* 0x00000004ab8a7825 */ /* 0x004fc600078e0282 */
        /* <DEDUP_REMOVED lines=14> */
[----:B--2---:R-:W-:Y:S01]  /*5e80*/  IMAD.WIDE R140, R170, 0x4, R132 ;  /* 0x00000004aa8c7825 */ /* 0x004fe200078e0284 */
        /* <DEDUP_REMOVED lines=131> */
[----:B-----5:R-:W-:Y:S02]  /*66c0*/  IMAD.WIDE R136, R171, 0x4, R132 ;  /* 0x00000004ab887825 */ /* 0x020fe400078e0284 */
[----:B------:R1:W-:Y:S01]  /*66d0*/  STL.64 [R1+0x180], R172 ;  /* 0x000180ac01007387 */ /* 0x0003e20000100a00 */
[----:B------:R-:W-:Y:S01]  /*66e0*/  IADD3 R171, R252, -0x7e, RZ ;  /* 0xffffff82fcab7810 */ /* 0x000fe20007ffe0ff */
[----:B------:R-:W-:Y:S02]  /*66f0*/  IMAD R170, R0, 0x65, RZ ;  /* 0x0000006500aa7824 */ /* 0x000fe400078e02ff */
[----:B------:R-:W-:Y:S04]  /*6700*/  STL.64 [R1+0x2f8], R140 ;  /* 0x0002f88c01007387 */ /* 0x000fe80000100a00 */
[----:B------:R4:W-:Y:S04]  /*6710*/  STL.64 [R1+0x178], R138 ;  /* 0x0001788a01007387 */ /* 0x0009e80000100a00 */
[----:B------:R4:W-:Y:S01]  /*6720*/  LDGSTS.E [R134+0x30800], [R138.64], !P5 ;  /* 0x308000008a867fae */ /* 0x0009e2000e921844 */
[----:B-1----:R-:W-:-:S03]  /*6730*/  IMAD.WIDE R172, R174, 0x4, R130 ;  /* 0x00000004aeac7825 */ /* 0x002fc600078e0282 */
[----:B------:R1:W-:Y:S01]  /*6740*/  STL.64 [R1+0x300], R136 ;  /* 0x0003008801007387 */ /* 0x0003e20000100a00 */
[----:B------:R-:W-:-:S03]  /*6750*/  IMAD.WIDE R174, R174, 0x4, R132 ;  /* 0x00000004aeae7825 */ /* 0x000fc600078e0284 */
[----:B------:R1:W-:Y:S01]  /*6760*/  LDGSTS.E [R134+0x30c00], [R136.64], !P5 ;  /* 0x30c0000088867fae */ /* 0x0003e2000e921844 */
[----:B------:R-:W-:Y:S01]  /*6770*/  ISETP.GE.U32.AND P5, PT, R171, 0x7fffff03, PT ;  /* 0x7fffff03ab00780c */ /* 0x000fe20003fa6070 */
[----:B----4-:R-:W-:-:S04]  /*6780*/  IMAD.WIDE R138, R196, 0x4, R130 ;  /* 0x00000004c48a7825 */ /* 0x010fc800078e0282 */
[----:B-1----:R-:W-:-:S04]  /*6790*/  IMAD.WIDE R136, R170, 0x4, R130 ;  /* 0x00000004aa887825 */ /* 0x002fc800078e0282 */
[----:B------:R-:W-:Y:S01]  /*67a0*/  IMAD.WIDE R170, R170, 0x4, R132 ;  /* 0x00000004aaaa7825 */ /* 0x000fe200078e0284 */
[----:B------:R1:W-:Y:S04]  /*67b0*/  LDGSTS.E [R134+0x32800], [R136.64], !P6 ;  /* 0x3280000088867fae */ /* 0x0003e8000f121844 */
[----:B------:R4:W-:Y:S01]  /*67c0*/  LDGSTS.E [R134+0x32c00], [R170.64], !P6 ;  /* 0x32c00000aa867fae */ /* 0x0009e2000f121844 */
[----:B------:R-:W-:Y:S02]  /*67d0*/  ISETP.GE.U32.AND P6, PT, R176, 0x7fffff7e, PT ;  /* 0x7fffff7eb000780c */ /* 0x000fe40003fc6070 */
[----:B------:R-:W-:Y:S01]  /*67e0*/  IADD3 R176, R252, -0x7, RZ ;  /* 0xfffffff9fcb07810 */ /* 0x000fe20007ffe0ff */
[----:B------:R4:W-:Y:S04]  /*67f0*/  LDGSTS.E [R134+0x34800], [R172.64], !P0 ;  /* 0x34800000ac867fae */ /* 0x0009e8000c121844 */
[----:B------:R4:W-:Y:S01]  /*6800*/  LDGSTS.E [R134+0x34c00], [R174.64], !P0 ;  /* 0x34c00000ae867fae */ /* 0x0009e2000c121844 */
[----:B------:R-:W-:Y:S01]  /*6810*/  ISETP.GE.U32.AND P0, PT, R176, 0x7fffff7a, PT ;  /* 0x7fffff7ab000780c */ /* 0x000fe20003f06070 */
[----:B------:R-:W-:-:S02]  /*6820*/  IMAD.WIDE R176, R178, 0x4, R130 ;  /* 0x00000004b2b07825 */ /* 0x000fc400078e0282 */
[----:B------:R1:W-:Y:S02]  /*6830*/  STL.64 [R1+0x160], R136 ;  /* 0x0001608801007387 */ /* 0x0003e40000100a00 */
[--C-:B------:R-:W-:Y:S02]  /*6840*/  IMAD.WIDE R178, R178, 0x4, R132.reuse ;  /* 0x00000004b2b27825 */ /* 0x100fe400078e0284 */
[----:B------:R4:W-:Y:S04]  /*6850*/  LDGSTS.E [R134+0x36800], [R176.64], !P1 ;  /* 0x36800000b0867fae */ /* 0x0009e8000c921844 */
[----:B------:R4:W-:Y:S01]  /*6860*/  LDGSTS.E [R134+0x36c00], [R178.64], !P1 ;  /* 0x36c00000b2867fae */ /* 0x0009e2000c921844 */
[----:B------:R-:W-:Y:S02]  /*6870*/  ISETP.GE.U32.AND P1, PT, R184, 0x7fffff76, PT ;  /* 0x7fffff76b800780c */ /* 0x000fe40003f26070 */
[----:B------:R-:W-:Y:S01]  /*6880*/  IADD3 R184, R252, -0xf, RZ ;  /* 0xfffffff1fcb87810 */ /* 0x000fe20007ffe0ff */
[----:B------:R4:W-:Y:S01]  /*6890*/  LDGSTS.E [R134+0x38800], [R180.64], !P2 ;  /* 0x38800000b4867fae */ /* 0x0009e2000d121844 */
[----:B-1----:R-:W-:-:S03]  /*68a0*/  IMAD.WIDE R136, R196, 0x4, R132 ;  /* 0x00000004c4887825 */ /* 0x002fc600078e0284 */
[----:B------:R4:W-:Y:S01]  /*68b0*/  LDGSTS.E [R134+0x38c00], [R182.64], !P2 ;  /* 0x38c00000b6867fae */ /* 0x0009e2000d121844 */
[----:B------:R-:W-:Y:S01]  /*68c0*/  ISETP.GE.U32.AND P2, PT, R184, 0x7fffff72, PT ;  /* 0x7fffff72b800780c */ /* 0x000fe20003f46070 */
[C---:B------:R-:W-:Y:S02]  /*68d0*/  IMAD.WIDE R184, R186.reuse, 0x4, R130 ;  /* 0x00000004bab87825 */ /* 0x040fe400078e0282 */
[----:B------:R1:W-:Y:S02]  /*68e0*/  STL.64 [R1+0x4a0], R138 ;  /* 0x0004a08a01007387 */ /* 0x0003e40000100a00 */
[----:B------:R-:W-:Y:S02]  /*68f0*/  IMAD.WIDE R186, R186, 0x4, R132 ;  /* 0x00000004baba7825 */ /* 0x000fe400078e0284 */
[----:B------:R4:W-:Y:S02]  /*6900*/  LDGSTS.E [R134+0x3a800], [R184.64], !P3 ;  /* 0x3a800000b8867fae */ /* 0x0009e4000d921844 */
[----:B------:R-:W-:-:S02]  /*6910*/  IMAD R196, R0, 0x6, RZ ;  /* 0x0000000600c47824 */ /* 0x000fc400078e02ff */
[----:B------:R4:W-:Y:S01]  /*6920*/  LDGSTS.E [R134+0x3ac00], [R186.64], !P3 ;  /* 0x3ac00000ba867fae */ /* 0x0009e2000d921844 */
[----:B------:R-:W-:Y:S01]  /*6930*/  ISETP.GE.U32.AND P3, PT, R192, 0x7fffff6e, PT ;  /* 0x7fffff6ec000780c */ /* 0x000fe20003f66070 */
[----:B------:R-:W-:Y:S01]  /*6940*/  IMAD.WIDE R198, R196, 0x4, R130 ;  /* 0x00000004c4c67825 */ /* 0x000fe200078e0282 */
[----:B------:R-:W-:Y:S01]  /*6950*/  IADD3 R192, R252, -0x17, RZ ;  /* 0xffffffe9fcc07810 */ /* 0x000fe20007ffe0ff */
[----:B------:R4:W-:Y:S02]  /*6960*/  LDGSTS.E [R134+0x3c800], [R188.64], !P4 ;  /* 0x3c800000bc867fae */ /* 0x0009e4000e121844 */
[----:B--2---:R-:W-:Y:S01]  /*6970*/  IMAD.WIDE R140, R196, 0x4, R132 ;  /* 0x00000004c48c7825 */ /* 0x004fe200078e0284 */
[----:B------:R-:W-:Y:S01]  /*6980*/  IADD3 R196, R252, -0x23, RZ ;  /* 0xffffffddfcc47810 */ /* 0x000fe20007ffe0ff */
[----:B------:R4:W-:Y:S01]  /*6990*/  LDGSTS.E [R134+0x3cc00], [R190.64], !P4 ;  /* 0x3cc00000be867fae */ /* 0x0009e2000e121844 */
[----:B------:R-:W-:Y:S01]  /*69a0*/  ISETP.GE.U32.AND P4, PT, R192, 0x7fffff6a, PT ;  /* 0x7fffff6ac000780c */ /* 0x000fe20003f86070 */
[----:B------:R-:W-:-:S02]  /*69b0*/  IMAD.WIDE R192, R194, 0x4, R130 ;  /* 0x00000004c2c07825 */ /* 0x000fc400078e0282 */
[----:B------:R2:W-:Y:S02]  /*69c0*/  STL.64 [R1+0x498], R136 ;  /* 0x0004988801007387 */ /* 0x0005e40000100a00 */
[----:B------:R-:W-:Y:S02]  /*69d0*/  IMAD.WIDE R194, R194, 0x4, R132 ;  /* 0x00000004c2c27825 */ /* 0x000fe400078e0284 */
[----:B------:R4:W-:Y:S04]  /*69e0*/  LDGSTS.E [R134+0x3e800], [R192.64], !P5 ;  /* 0x3e800000c0867fae */ /* 0x0009e8000e921844 */
[----:B------:R4:W-:Y:S01]  /*69f0*/  LDGSTS.E [R134+0x3ec00], [R194.64], !P5 ;  /* 0x3ec00000c2867fae */ /* 0x0009e2000e921844 */
[----:B------:R-:W-:Y:S02]  /*6a00*/  ISETP.GE.U32.AND P5, PT, R197, 0x7fffff66, PT ;  /* 0x7fffff66c500780c */ /* 0x000fe40003fa6070 */
[----:B------:R-:W-:Y:S01]  /*6a10*/  IADD3 R197, R252, -0x1f, RZ ;  /* 0xffffffe1fcc57810 */ /* 0x000fe20007ffe0ff */
[----:B------:R1:W-:Y:S04]  /*6a20*/  LDGSTS.E [R135+0x1000], [R138.64], !P6 ;  /* 0x010000008a877fae */ /* 0x0003e8000f121844 */
[----:B------:R2:W-:Y:S01]  /*6a30*/  LDGSTS.E [R135+0x1400], [R136.64], !P6 ;  /* 0x0140000088877fae */ /* 0x0005e2000f121844 */
[----:B------:R-:W-:Y:S01]  /*6a40*/  ISETP.GE.U32.AND P6, PT, R197, 0x7fffff62, PT ;  /* 0x7fffff62c500780c */ /* 0x000fe20003fc6070 */
[----:B------:R-:W-:-:S02]  /*6a50*/  IMAD R197, R0, 0xa, RZ ;  /* 0x0000000a00c57824 */ /* 0x000fc400078e02ff */
[----:B------:R5:W-:Y:S01]  /*6a60*/  LDGSTS.E [R135+0x3000], [R198.64], !P0 ;  /* 0x03000000c6877fae */ /* 0x000be2000c121844 */
[----:B----4-:R-:W-:Y:S01]  /*6a70*/  LOP3.LUT R134, R237, 0x60, RZ, 0x3c, !PT ;  /* 0x00000060ed867812 */ /* 0x010fe200078e3cff */
[C---:B-1----:R-:W-:Y:S02]  /*6a80*/  IMAD.WIDE R138, R197.reuse, 0x4, R130 ;  /* 0x00000004c58a7825 */ /* 0x042fe400078e0282 */
[----:B------:R1:W-:Y:S01]  /*6a90*/  LDGSTS.E [R135+0x3400], [R140.64], !P0 ;  /* 0x034000008c877fae */ /* 0x0003e2000c121844 */
[----:B------:R-:W-:Y:S01]  /*6aa0*/  ISETP.GE.U32.AND P0, PT, R196, 0x7fffff5e, PT ;  /* 0x7fffff5ec400780c */ /* 0x000fe20003f06070 */
[----:B--2---:R-:W-:Y:S01]  /*6ab0*/  IMAD.WIDE R136, R197, 0x4, R132 ;  /* 0x00000004c5887825 */ /* 0x004fe200078e0284 */
        /* <DEDUP_REMOVED lines=14> */
[----:B--2---:R-:W-:-:S03]  /*6ba0*/  IMAD.WIDE R138, R197, 0x4, R130 ;  /* 0x00000004c58a7825 */ /* 0x004fc600078e0282 */
[----:B------:R2:W-:Y:S01]  /*6bb0*/  LDGSTS.E [R135+0x7400], [R140.64], !P2 ;  /* 0x074000008c877fae */ /* 0x0005e2000d121844 */
[----:B------:R-:W-:Y:S01]  /*6bc0*/  ISETP.GE.U32.AND P2, PT, R196, 0x7fffff56, PT ;  /* 0x7fffff56c400780c */ /* 0x000fe20003f46070 */
[----:B----4-:R-:W-:Y:S01]  /*6bd0*/  IMAD.WIDE R136, R197, 0x4, R132 ;  /* 0x00000004c5887825 */ /* 0x010fe200078e0284 */
        /* <DEDUP_REMOVED lines=181> */
[----:B------:R-:W-:-:S03]  /*7730*/  IADD3 R196, R252, -0x7f, RZ ;  /* 0xffffff81fcc47810 */ /* 0x000fc60007ffe0ff */
[----:B------:R4:W-:Y:S04]  /*7740*/  LDGSTS.E [R135+0x31000], [R138.64], !P2 ;  /* 0x310000008a877fae */ /* 0x0009e8000d121844 */
[----:B------:R5:W-:Y:S01]  /*7750*/  LDGSTS.E [R135+0x31400], [R136.64], !P2 ;  /* 0x3140000088877fae */ /* 0x000be2000d121844 */
[----:B------:R-:W-:Y:S01]  /*7760*/  ISETP.GE.U32.AND P2, PT, R196, 0x7fffff02, PT ;  /* 0x7fffff02c400780c */ /* 0x000fe20003f46070 */
[----:B-1----:R-:W-:Y:S02]  /*7770*/  IMAD R198, R0, 0x66, RZ ;  /* 0x0000006600c67824 */ /* 0x002fe400078e02ff */
[----:B------:R-:W-:Y:S02]  /*7780*/  STL.64 [R1+0x4b0], R140 ;  /* 0x0004b08c01007387 */ /* 0x000fe40000100a00 */
[----:B------:R-:W-:-:S02]  /*7790*/  IMAD.WIDE R196, R198, 0x4, R130 ;  /* 0x00000004c6c47825 */ /* 0x000fc400078e0282 */
[----:B------:R4:W-:Y:S02]  /*77a0*/  STL.64 [R1+0x310], R138 ;  /* 0x0003108a01007387 */ /* 0x0009e40000100a00 */
[----:B------:R-:W-:Y:S02]  /*77b0*/  IMAD.WIDE R198, R198, 0x4, R132 ;  /* 0x00000004c6c67825 */ /* 0x000fe400078e0284 */
[----:B------:R1:W-:Y:S04]  /*77c0*/  LDGSTS.E [R135+0x33000], [R196.64], !P3 ;  /* 0x33000000c4877fae */ /* 0x0003e8000d921844 */
[----:B------:R1:W-:Y:S01]  /*77d0*/  LDGSTS.E [R135+0x33400], [R198.64], !P3 ;  /* 0x33400000c6877fae */ /* 0x0003e2000d921844 */
[----:B------:R-:W-:Y:S02]  /*77e0*/  ISETP.GE.U32.AND P3, PT, R204, 0x7fffff7d, PT ;  /* 0x7fffff7dcc00780c */ /* 0x000fe40003f66070 */
[----:B------:R-:W-:Y:S01]  /*77f0*/  IADD3 R204, R252, -0x8, RZ ;  /* 0xfffffff8fccc7810 */ /* 0x000fe20007ffe0ff */
[----:B------:R1:W-:Y:S01]  /*7800*/  LDGSTS.E [R135+0x35000], [R200.64], !P4 ;  /* 0x35000000c8877fae */ /* 0x0003e2000e121844 */
[----:B----4-:R-:W-:-:S03]  /*7810*/  IMAD.WIDE R138, R224, 0x4, R130 ;  /* 0x00000004e08a7825 */ /* 0x010fc600078e0282 */
[----:B------:R1:W-:Y:S01]  /*7820*/  LDGSTS.E [R135+0x35400], [R202.64], !P4 ;  /* 0x35400000ca877fae */ /* 0x0003e2000e121844 */
[----:B------:R-:W-:Y:S01]  /*7830*/  ISETP.GE.U32.AND P4, PT, R204, 0x7fffff79, PT ;  /* 0x7fffff79cc00780c */ /* 0x000fe20003f86070 */
[C---:B------:R-:W-:Y:S02]  /*7840*/  IMAD.WIDE R204, R206.reuse, 0x4, R130 ;  /* 0x00000004cecc7825 */ /* 0x040fe400078e0282 */
[----:B------:R5:W-:Y:S02]  /*7850*/  STL.64 [R1+0x308], R136 ;  /* 0x0003088801007387 */ /* 0x000be40000100a00 */
[----:B------:R-:W-:Y:S02]  /*7860*/  IMAD.WIDE R206, R206, 0x4, R132 ;  /* 0x00000004cece7825 */ /* 0x000fe400078e0284 */
[----:B------:R1:W-:Y:S04]  /*7870*/  LDGSTS.E [R135+0x37000], [R204.64], !P5 ;  /* 0x37000000cc877fae */ /* 0x0003e8000e921844 */
[----:B------:R1:W-:Y:S01]  /*7880*/  LDGSTS.E [R135+0x37400], [R206.64], !P5 ;  /* 0x37400000ce877fae */ /* 0x0003e2000e921844 */
[----:B------:R-:W-:-:S02]  /*7890*/  ISETP.GE.U32.AND P5, PT, R212, 0x7fffff75, PT ;  /* 0x7fffff75d400780c */ /* 0x000fc40003fa6070 */
[----:B------:R-:W-:Y:S01]  /*78a0*/  IADD3 R212, R252, -0x10, RZ ;  /* 0xfffffff0fcd47810 */ /* 0x000fe20007ffe0ff */
[----:B------:R1:W-:Y:S01]  /*78b0*/  LDGSTS.E [R135+0x39000], [R208.64], !P6 ;  /* 0x39000000d0877fae */ /* 0x0003e2000f121844 */
[----:B-----5:R-:W-:-:S03]  /*78c0*/  IMAD.WIDE R136, R224, 0x4, R132 ;  /* 0x00000004e0887825 */ /* 0x020fc600078e0284 */
        /* <DEDUP_REMOVED lines=27> */
[----:B------:R5:W-:Y:S02]  /*7a80*/  LDGSTS.E [R134+0x3800], [R226.64], !P4 ;  /* 0x03800000e2867fae */ /* 0x000be4000e121844 */
[C---:B----4-:R-:W-:Y:S02]  /*7a90*/  IMAD.WIDE R138, R225.reuse, 0x4, R130 ;  /* 0x00000004e18a7825 */ /* 0x050fe400078e0282 */
        /* <DEDUP_REMOVED lines=20> */
[----:B-1----:R-:W-:Y:S01]  /*7be0*/  IMAD.WIDE R136, R225, 0x4, R132 ;  /* 0x00000004e1887825 */ /* 0x002fe200078e0284 */
        /* <DEDUP_REMOVED lines=8> */
[----:B----4-:R-:W-:-:S03]  /*7c70*/  IMAD.WIDE R226, R224, 0x4, R130 ;  /* 0x00000004e0e27825 */ /* 0x010fc600078e0282 */
[----:B------:R1:W-:Y:S04]  /*7c80*/  STL.64 [R1+0x5f0], R138 ;  /* 0x0005f08a01007387 */ /* 0x0003e80000100a00 */
[----:B------:R5:W-:Y:S01]  /*7c90*/  STL.64 [R1+0x5e8], R136 ;  /* 0x0005e88801007387 */ /* 0x000be20000100a00 */
[----:B--2---:R-:W-:Y:S01]  /*7ca0*/  IMAD.WIDE R140, R224, 0x4, R132 ;  /* 0x00000004e08c7825 */ /* 0x004fe200078e0284 */
[----:B------:R-:W-:Y:S02]  /*7cb0*/  IADD3 R224, R252, -0x34, RZ ;  /* 0xffffffccfce07810 */ /* 0x000fe40007ffe0ff */
[----:B------:R2:W-:Y:S01]  /*7cc0*/  LDGSTS.E [R134+0xb800], [R226.64], !P1 ;  /* 0x0b800000e2867fae */ /* 0x0005e2000c921844 */
[----:B-1----:R-:W-:-:S03]  /*7cd0*/  IMAD.WIDE R138, R225, 0x4, R130 ;  /* 0x00000004e18a7825 */ /* 0x002fc600078e0282 */
        /* <DEDUP_REMOVED lines=11> */
[----:B--2---:R-:W-:-:S03]  /*7d90*/  IMAD.WIDE R226, R224, 0x4, R130 ;  /* 0x00000004e0e27825 */ /* 0x004fc600078e0282 */
        /* <DEDUP_REMOVED lines=101> */
[----:B------:R-:W-:Y:S02]  /*83f0*/  IMAD.MOV.U32 R225, RZ, RZ, 0x7f ;  /* 0x0000007fffe17424 */ /* 0x000fe400078e00ff */
[----:B------:R5:W-:Y:S01]  /*8400*/  LDGSTS.E [R134+0x25c00], [R136.64], !P0 ;  /* 0x25c0000088867fae */ /* 0x000be2000c121844 */
[----:B------:R-:W-:Y:S01]  /*8410*/  ISETP.GE.U32.AND P0, PT, R224, 0x7fffff19, PT ;  /* 0x7fffff19e000780c */ /* 0x000fe20003f06070 */
[C---:B------:R-:W-:Y:S01]  /*8420*/  IMAD R224, R0.reuse, 0x4f, RZ ;  /* 0x0000004f00e07824 */ /* 0x040fe200078e02ff */
[----:B------:R-:W-:Y:S01]  /*8430*/  IADD3 R135, R225, c[0x0][0x180], RZ ;  /* 0x00006000e1877a10 */ /* 0x000fe20007ffe0ff */
[----:B------:R1:W-:Y:S01]  /*8440*/  STL.64 [R1+0x520], R226 ;  /* 0x000520e201007387 */ /* 0x0003e20000100a00 */
[----:B------:R-:W-:-:S03]  /*8450*/  IMAD R225, R0, 0x53, RZ ;  /* 0x0000005300e17824 */ /* 0x000fc600078e02ff */
[----:B------:R2:W-:Y:S01]  /*8460*/  STL.64 [R1+0x518], R140 ;  /* 0x0005188c01007387 */ /* 0x0005e20000100a00 */
[----:B------:R-:W-:-:S03]  /*8470*/  IMAD.WIDE R228, R225, 0x4, R130 ;  /* 0x00000004e1e47825 */ /* 0x000fc600078e0282 */
[----:B------:R4:W-:Y:S04]  /*8480*/  STL.64 [R1+0x510], R138 ;  /* 0x0005108a01007387 */ /* 0x0009e80000100a00 */
[----:B------:R5:W-:Y:S01]  /*8490*/  STL.64 [R1+0x508], R136 ;  /* 0x0005088801007387 */ /* 0x000be20000100a00 */
[----:B-1----:R-:W-:Y:S01]  /*84a0*/  IMAD R227, R0, 0x57, RZ ;  /* 0x0000005700e37824 */ /* 0x002fe200078e02ff */
[----:B------:R-:W-:Y:S01]  /*84b0*/  IADD3 R226, R252, -0x80, RZ ;  /* 0xffffff80fce27810 */ /* 0x000fe20007ffe0ff */
[----:B--2---:R-:W-:-:S04]  /*84c0*/  IMAD.WIDE R140, R225, 0x4, R132 ;  /* 0x00000004e18c7825 */ /* 0x004fc800078e0284 */
[----:B----4-:R-:W-:-:S04]  /*84d0*/  IMAD.WIDE R138, R224, 0x4, R130 ;  /* 0x00000004e08a7825 */ /* 0x010fc800078e0282 */
[----:B-----5:R-:W-:Y:S01]  /*84e0*/  IMAD.WIDE R136, R224, 0x4, R132 ;  /* 0x00000004e0887825 */ /* 0x020fe200078e0284 */
[----:B------:R1:W-:Y:S04]  /*84f0*/  STL.64 [R1+0x500], R138 ;  /* 0x0005008a01007387 */ /* 0x0003e80000100a00 */
[----:B------:R1:W-:Y:S04]  /*8500*/  LDGSTS.E [R134+0x27800], [R138.64], !P1 ;  /* 0x278000008a867fae */ /* 0x0003e8000c921844 */
[----:B------:R2:W-:Y:S04]  /*8510*/  STL.64 [R1+0x4f8], R136 ;  /* 0x0004f88801007387 */ /* 0x0005e80000100a00 */
[----:B------:R2:W-:Y:S01]  /*8520*/  LDGSTS.E [R134+0x27c00], [R136.64], !P1 ;  /* 0x27c0000088867fae */ /* 0x0005e2000c921844 */
[----:B------:R-:W-:Y:S01]  /*8530*/  ISETP.GT.AND P1, PT, R135, 0x7f, PT ;  /* 0x0000007f8700780c */ /* 0x000fe20003f24270 */
[----:B-1----:R-:W-:-:S02]  /*8540*/  IMAD.WIDE R138, R227, 0x4, R130 ;  /* 0x00000004e38a7825 */ /* 0x002fc400078e0282 */
[----:B------:R1:W-:Y:S01]  /*8550*/  LDGSTS.E [R134+0x29800], [R228.64], !P2 ;  /* 0x29800000e4867fae */ /* 0x0003e2000d121844 */
[----:B------:R-:W-:-:S03]  /*8560*/  SEL R225, RZ, 0x4, !P1 ;  /* 0x00000004ffe17807 */ /* 0x000fc60004800000 */
[----:B------:R4:W-:Y:S01]  /*8570*/  LDGSTS.E [R134+0x29c00], [R140.64], !P2 ;  /* 0x29c000008c867fae */ /* 0x0009e2000d121844 */
[----:B------:R-:W-:Y:S01]  /*8580*/  ISETP.GE.AND P2, PT, R250, c[0x0][0x180], PT ;  /* 0x00006000fa007a0c */ /* 0x000fe20003f46270 */
[----:B--2---:R-:W-:Y:S02]  /*8590*/  IMAD.WIDE R136, R227, 0x4, R132 ;  /* 0x00000004e3887825 */ /* 0x004fe400078e0284 */
[----:B------:R2:W-:Y:S01]  /*85a0*/  LDGSTS.E [R134+0x2b800], [R138.64], !P3 ;  /* 0x2b8000008a867fae */ /* 0x0005e2000d921844 */
[----:B------:R-:W-:Y:S01]  /*85b0*/  SEL R225, R225, RZ, !P2 ;  /* 0x000000ffe1e17207 */ /* 0x000fe20005000000 */
[----:B------:R-:W-:Y:S02]  /*85c0*/  IMAD R227, R0, 0x5b, RZ ;  /* 0x0000005b00e37824 */ /* 0x000fe400078e02ff */
[----:B------:R5:W-:Y:S01]  /*85d0*/  LDGSTS.E [R134+0x2bc00], [R136.64], !P3 ;  /* 0x2bc0000088867fae */ /* 0x000be2000d921844 */
[----:B------:R-:W-:Y:S02]  /*85e0*/  ISETP.GE.AND P3, PT, R250, R226, PT ;  /* 0x000000e2fa00720c */ /* 0x000fe40003f66270 */
[----:B------:R-:W-:Y:S01]  /*85f0*/  ISETP.GT.AND P2, PT, R135, 0xff, PT ;  /* 0x000000ff8700780c */ /* 0x000fe20003f44270 */
[----:B------:R1:W-:Y:S01]  /*8600*/  STL.64 [R1+0x4f0], R228 ;  /* 0x0004f0e401007387 */ /* 0x0003e20000100a00 */
[----:B------:R-:W-:Y:S01]  /*8610*/  SEL R224, RZ, 0x4, P3 ;  /* 0x00000004ffe07807 */ /* 0x000fe20001800000 */
[----:B------:R-:W-:Y:S01]  /*8620*/  IMAD.MOV.U32 R135, RZ, RZ, R239 ;  /* 0x000000ffff877224 */ /* 0x000fe200078e00ef */
[----:B------:R-:W-:Y:S01]  /*8630*/  ISETP.GE.U32.AND P3, PT, R226, 0x7fffff01, PT ;  /* 0x7fffff01e200780c */ /* 0x000fe20003f66070 */
[----:B------:R4:W-:Y:S01]  /*8640*/  STL.64 [R1+0x4e8], R140 ;  /* 0x0004e88c01007387 */ /* 0x0009e20000100a00 */
[----:B------:R-:W-:Y:S01]  /*8650*/  IMAD R226, R0, 0x5f, RZ ;  /* 0x0000005f00e27824 */ /* 0x000fe200078e02ff */
[----:B------:R-:W-:-:S02]  /*8660*/  SEL R224, R224, RZ, P2 ;  /* 0x000000ffe0e07207 */ /* 0x000fc40001000000 */
[----:B------:R2:W-:Y:S02]  /*8670*/  STL.64 [R1+0x4e0], R138 ;  /* 0x0004e08a01007387 */ /* 0x0005e40000100a00 */
[----:B------:R-:W-:Y:S01]  /*8680*/  ISETP.NE.U32.AND P2, PT, R224, RZ, PT ;  /* 0x000000ffe000720c */ /* 0x000fe20003f45070 */
[----:B------:R-:W-:Y:S01]  /*8690*/  IMAD R224, R0, 0x63, RZ ;  /* 0x0000006300e07824 */ /* 0x000fe200078e02ff */
[----:B------:R5:W-:Y:S01]  /*86a0*/  STL.64 [R1+0x4d8], R136 ;  /* 0x0004d88801007387 */ /* 0x000be20000100a00 */
[C---:B-1----:R-:W-:Y:S02]  /*86b0*/  IADD3 R228, R252.reuse, -0x74, RZ ;  /* 0xffffff8cfce47810 */ /* 0x042fe40007ffe0ff */
[----:B----4-:R-:W-:Y:S01]  /*86c0*/  IADD3 R140, R252, -0x8d, RZ ;  /* 0xffffff73fc8c7810 */ /* 0x010fe20007ffe0ff */
[----:B--2---:R-:W-:-:S04]  /*86d0*/  IMAD.WIDE R138, R227, 0x4, R130 ;  /* 0x00000004e38a7825 */ /* 0x004fc800078e0282 */
[----:B-----5:R-:W-:Y:S01]  /*86e0*/  IMAD.WIDE R136, R227, 0x4, R132 ;  /* 0x00000004e3887825 */ /* 0x020fe200078e0284 */
[----:B------:R1:W-:Y:S04]  /*86f0*/  STL.64 [R1+0x4d0], R138 ;  /* 0x0004d08a01007387 */ /* 0x0003e80000100a00 */
[----:B------:R1:W-:Y:S04]  /*8700*/  LDGSTS.E [R134+0x2d800], [R138.64], !P4 ;  /* 0x2d8000008a867fae */ /* 0x0003e8000e121844 */
[----:B------:R2:W-:Y:S04]  /*8710*/  STL.64 [R1+0x4c8], R136 ;  /* 0x0004c88801007387 */ /* 0x0005e80000100a00 */
[----:B------:R2:W-:Y:S01]  /*8720*/  LDGSTS.E [R134+0x2dc00], [R136.64], !P4 ;  /* 0x2dc0000088867fae */ /* 0x0005e2000e121844 */
[----:B------:R-:W-:-:S02]  /*8730*/  ISETP.NE.U32.AND P4, PT, R225, RZ, PT ;  /* 0x000000ffe100720c */ /* 0x000fc40003f85070 */
[----:B------:R-:W-:Y:S01]  /*8740*/  IADD3 R225, R252, -0x6c, RZ ;  /* 0xffffff94fce17810 */ /* 0x000fe20007ffe0ff */
[----:B-1----:R-:W-:-:S05]  /*8750*/  IMAD.WIDE R138, R226, 0x4, R130 ;  /* 0x00000004e28a7825 */ /* 0x002fca00078e0282 */
[----:B------:R1:W-:Y:S01]  /*8760*/  STL.64 [R1+0x4c0], R138 ;  /* 0x0004c08a01007387 */ /* 0x0003e20000100a00 */
[----:B--2---:R-:W-:-:S03]  /*8770*/  IMAD.WIDE R136, R226, 0x4, R132 ;  /* 0x00000004e2887825 */ /* 0x004fc600078e0284 */
[----:B------:R1:W-:Y:S01]  /*8780*/  LDGSTS.E [R134+0x2f800], [R138.64], !P5 ;  /* 0x2f8000008a867fae */ /* 0x0003e2000e921844 */
[----:B------:R-:W-:-:S03]  /*8790*/  IMAD R226, R0, 0x67, RZ ;  /* 0x0000006700e27824 */ /* 0x000fc600078e02ff */
[----:B------:R2:W-:Y:S04]  /*87a0*/  STL.64 [R1+0x4b8], R136 ;  /* 0x0004b88801007387 */ /* 0x0005e80000100a00 */
[----:B------:R2:W-:Y:S01]  /*87b0*/  LDGSTS.E [R134+0x2fc00], [R136.64], !P5 ;  /* 0x2fc0000088867fae */ /* 0x0005e2000e921844 */
[----:B------:R-:W-:Y:S01]  /*87c0*/  ISETP.GE.U32.AND P5, PT, R225, 0x7fffff15, PT ;  /* 0x7fffff15e100780c */ /* 0x000fe20003fa6070 */
[----:B-1----:R-:W-:-:S05]  /*87d0*/  IMAD.WIDE R138, R224, 0x4, R130 ;  /* 0x00000004e08a7825 */ /* 0x002fca00078e0282 */
[----:B------:R1:W-:Y:S01]  /*87e0*/  LDGSTS.E [R134+0x31800], [R138.64], !P6 ;  /* 0x318000008a867fae */ /* 0x0003e2000f121844 */
[----:B--2---:R-:W-:Y:S01]  /*87f0*/  IMAD.WIDE R136, R224, 0x4, R132 ;  /* 0x00000004e0887825 */ /* 0x004fe200078e0284 */
[----:B------:R-:W-:Y:S02]  /*8800*/  IADD3 R224, R252, -0x70, RZ ;  /* 0xffffff90fce07810 */ /* 0x000fe40007ffe0ff */
[----:B------:R1:W-:Y:S04]  /*8810*/  STL.64 [R1+0x170], R138 ;  /* 0x0001708a01007387 */ /* 0x0003e80000100a00 */
[----:B------:R2:W-:Y:S01]  /*8820*/  LDGSTS.E [R134+0x31c00], [R136.64], !P6 ;  /* 0x31c0000088867fae */ /* 0x0005e2000f121844 */
[----:B------:R-:W-:Y:S01]  /*8830*/  ISETP.GE.U32.AND P6, PT, R224, 0x7fffff11, PT ;  /* 0x7fffff11e000780c */ /* 0x000fe20003fc6070 */
[----:B------:R-:W-:-:S02]  /*8840*/  IMAD.WIDE R224, R226, 0x4, R130 ;  /* 0x00000004e2e07825 */ /* 0x000fc400078e0282 */
[----:B------:R2:W-:Y:S02]  /*8850*/  STL.64 [R1+0x168], R136 ;  /* 0x0001688801007387 */ /* 0x0005e40000100a00 */
[----:B------:R-:W-:Y:S02]  /*8860*/  IMAD.WIDE R226, R226, 0x4, R132 ;  /* 0x00000004e2e27825 */ /* 0x000fe400078e0284 */
[----:B------:R4:W-:Y:S01]  /*8870*/  LDGSTS.E [R134+0x33800], [R224.64], !P0 ;  /* 0x33800000e0867fae */ /* 0x0009e2000c121844 */
[----:B-1----:R-:W-:Y:S01]  /*8880*/  MOV R138, R240 ;  /* 0x000000f0008a7202 */ /* 0x002fe20000000f00 */
[----:B------:R-:W-:Y:S01]  /*8890*/  IMAD.MOV.U32 R139, RZ, RZ, R241 ;  /* 0x000000ffff8b7224 */ /* 0x000fe200078e00f1 */
[----:B---3--:R-:W-:Y:S01]  /*88a0*/  IADD3 R240, R252, -0x81, RZ ;  /* 0xffffff7ffcf07810 */ /* 0x008fe20007ffe0ff */
[----:B------:R4:W-:Y:S01]  /*88b0*/  LDGSTS.E [R134+0x33c00], [R226.64], !P0 ;  /* 0x33c00000e2867fae */ /* 0x0009e2000c121844 */
[----:B------:R-:W-:Y:S01]  /*88c0*/  ISETP.GE.U32.AND P0, PT, R228, 0x7fffff0d, PT ;  /* 0x7fffff0de400780c */ /* 0x000fe20003f06070 */
[----:B------:R-:W-:-:S02]  /*88d0*/  IMAD.WIDE R228, R230, 0x4, R130 ;  /* 0x00000004e6e47825 */ /* 0x000fc400078e0282 */
[----:B------:R-:W-:Y:S02]  /*88e0*/  STL.64 [R1+0xe78], R224 ;  /* 0x000e78e001007387 */ /* 0x000fe40000100a00 */
[----:B------:R-:W-:Y:S02]  /*88f0*/  IMAD.WIDE R230, R230, 0x4, R132 ;  /* 0x00000004e6e67825 */ /* 0x000fe400078e0284 */
[----:B------:R4:W-:Y:S04]  /*8900*/  LDGSTS.E [R134+0x35800], [R228.64], !P5 ;  /* 0x35800000e4867fae */ /* 0x0009e8000e921844 */
[----:B------:R1:W-:Y:S01]  /*8910*/  LDGSTS.E [R134+0x35c00], [R230.64], !P5 ;  /* 0x35c00000e6867fae */ /* 0x0003e2000e921844 */
[----:B------:R-:W-:Y:S01]  /*8920*/  ISETP.GE.U32.AND P5, PT, R232, 0x7fffff09, PT ;  /* 0x7fffff09e800780c */ /* 0x000fe20003fa6070 */
[----:B------:R-:W-:-:S02]  /*8930*/  IMAD.WIDE R232, R234, 0x4, R130 ;  /* 0x00000004eae87825 */ /* 0x000fc400078e0282 */
[----:B------:R-:W-:Y:S02]  /*8940*/  STL.64 [R1+0xe80], R226 ;  /* 0x000e80e201007387 */ /* 0x000fe40000100a00 */
[----:B------:R-:W-:Y:S02]  /*8950*/  IMAD.WIDE R234, R234, 0x4, R132 ;  /* 0x00000004eaea7825 */ /* 0x000fe400078e0284 */
[----:B------:R-:W-:Y:S04]  /*8960*/  STL.64 [R1+0xe88], R228 ;  /* 0x000e88e401007387 */ /* 0x000fe80000100a00 */
[----:B------:R1:W-:Y:S04]  /*8970*/  STL.64 [R1+0xe90], R230 ;  /* 0x000e90e601007387 */ /* 0x0003e80000100a00 */
[----:B------:R4:W-:Y:S04]  /*8980*/  LDGSTS.E [R134+0x37800], [R232.64], !P6 ;  /* 0x37800000e8867fae */ /* 0x0009e8000f121844 */
[----:B------:R3:W-:Y:S04]  /*8990*/  STL [R1+0xe70], R232 ;  /* 0x000e70e801007387 */ /* 0x0007e80000100800 */
[----:B--2---:R-:W2:Y:S01]  /*89a0*/  S2R R137, SR_TID.X ;  /* 0x0000000000897919 */ /* 0x004ea20000002100 */
[----:B-1----:R-:W-:-:S02]  /*89b0*/  IMAD.MOV.U32 R230, RZ, RZ, R138 ;  /* 0x000000ffffe67224 */ /* 0x002fc400078e008a */
[----:B------:R-:W-:Y:S01]  /*89c0*/  IMAD.MOV.U32 R231, RZ, RZ, R139 ;  /* 0x000000ffffe77224 */ /* 0x000fe200078e008b */
[----:B------:R-:W-:Y:S01]  /*89d0*/  STL [R1+0xe6c], R233 ;  /* 0x000e6ce901007387 */ /* 0x000fe20000100800 */
[----:B----4-:R-:W-:Y:S01]  /*89e0*/  IMAD.MOV.U32 R134, RZ, RZ, R238 ;  /* 0x000000ffff867224 */ /* 0x010fe200078e00ee */
[----:B---3--:R-:W-:Y:S01]  /*89f0*/  LOP3.LUT R232, R237, 0x60, RZ, 0x3c, !PT ;  /* 0x00000060ede87812 */ /* 0x008fe200078e3cff */
[----:B------:R-:W-:Y:S01]  /*8a00*/  IMAD R238, R0, 0x73, RZ ;  /* 0x0000007300ee7824 */ /* 0x000fe200078e02ff */
[----:B------:R-:W-:Y:S04]  /*8a10*/  STL.64 [R1+0xe98], R234 ;  /* 0x000e98ea01007387 */ /* 0x000fe80000100a00 */
[----:B------:R1:W-:Y:S01]  /*8a20*/  LDGSTS.E [R232+0x37c00], [R234.64], !P6 ;  /* 0x37c00000eae87fae */ /* 0x0003e2000f121844 */
[----:B------:R-:W-:Y:S01]  /*8a30*/  ISETP.GE.U32.AND P6, PT, R236, 0x7fffff05, PT ;  /* 0x7fffff05ec00780c */ /* 0x000fe20003fc6070 */
[----:B------:R-:W-:-:S04]  /*8a40*/  IMAD.WIDE R236, R238, 0x4, R130 ;  /* 0x00000004eeec7825 */ /* 0x000fc800078e0282 */
[----:B------:R-:W-:Y:S01]  /*8a50*/  IMAD.WIDE R238, R238, 0x4, R132 ;  /* 0x00000004eeee7825 */ /* 0x000fe200078e0284 */
[----:B------:R3:W-:Y:S04]  /*8a60*/  LDGSTS.E [R232+0x39800], [R236.64], !P0 ;  /* 0x39800000ece87fae */ /* 0x0007e8000c121844 */
[----:B------:R4:W-:Y:S01]  /*8a70*/  LDGSTS.E [R232+0x39c00], [R238.64], !P0 ;  /* 0x39c00000eee87fae */ /* 0x0009e2000c121844 */
[----:B------:R-:W-:Y:S01]  /*8a80*/  ISETP.GE.U32.AND P0, PT, R240, 0x7fffff00, PT ;  /* 0x7fffff00f000780c */ /* 0x000fe20003f06070 */
[C---:B------:R-:W-:Y:S01]  /*8a90*/  IMAD.WIDE R240, R242.reuse, 0x4, R130 ;  /* 0x00000004f2f07825 */ /* 0x040fe200078e0282 */
[----:B--2---:R-:W-:Y:S01]  /*8aa0*/  SHF.R.S32.HI R249, RZ, 0x7, R137 ;  /* 0x00000007fff97819 */ /* 0x004fe20000011489 */
[----:B------:R-:W-:Y:S02]  /*8ab0*/  STL.64 [R1+0xea0], R236 ;  /* 0x000ea0ec01007387 */ /* 0x000fe40000100a00 */
[----:B------:R-:W-:Y:S01]  /*8ac0*/  IMAD.WIDE R242, R242, 0x4, R132 ;  /* 0x00000004f2f27825 */ /* 0x000fe200078e0284 */
[----:B------:R-:W-:Y:S01]  /*8ad0*/  SGXT R249, R249, 0x1 ;  /* 0x00000001f9f9781a */ /* 0x000fe20000000200 */
[----:B------:R4:W-:Y:S04]  /*8ae0*/  LDGSTS.E [R232+0x3b800], [R240.64], !P5 ;  /* 0x3b800000f0e87fae */ /* 0x0009e8000e921844 */
[----:B------:R4:W-:Y:S01]  /*8af0*/  LDGSTS.E [R232+0x3bc00], [R242.64], !P5 ;  /* 0x3bc00000f2e87fae */ /* 0x0009e2000e921844 */
[----:B------:R-:W-:Y:S01]  /*8b00*/  ISETP.GE.U32.AND P5, PT, R244, 0x7ffffefc, PT ;  /* 0x7ffffefcf400780c */ /* 0x000fe20003fa6070 */
[----:B------:R-:W-:-:S04]  /*8b10*/  IMAD.WIDE R244, R246, 0x4, R130 ;  /* 0x00000004f6f47825 */ /* 0x000fc800078e0282 */
[----:B------:R-:W-:Y:S01]  /*8b20*/  IMAD.WIDE R246, R246, 0x4, R132 ;  /* 0x00000004f6f67825 */ /* 0x000fe200078e0284 */
[----:B------:R4:W-:Y:S04]  /*8b30*/  LDGSTS.E [R232+0x3d800], [R244.64], !P6 ;  /* 0x3d800000f4e87fae */ /* 0x0009e8000f121844 */
[----:B------:R4:W-:Y:S01]  /*8b40*/  LDGSTS.E [R232+0x3dc00], [R246.64], !P6 ;  /* 0x3dc00000f6e87fae */ /* 0x0009e2000f121844 */
[----:B------:R-:W-:Y:S02]  /*8b50*/  ISETP.GE.U32.AND P6, PT, R248, 0x7ffffef8, PT ;  /* 0x7ffffef8f800780c */ /* 0x000fe40003fc6070 */
[----:B------:R-:W-:Y:S01]  /*8b60*/  SHF.L.U32 R248, R250, 0x2, RZ ;  /* 0x00000002faf87819 */ /* 0x000fe200000006ff */
[----:B------:R-:W-:-:S03]  /*8b70*/  IMAD R250, R0, 0x7f, RZ ;  /* 0x0000007f00fa7824 */ /* 0x000fc600078e02ff */
[----:B------:R-:W-:Y:S01]  /*8b80*/  LOP3.LUT R136, R248, 0x210, R249, 0x78, !PT ;  /* 0x00000210f8887812 */ /* 0x000fe200078e78f9 */
[----:B------:R-:W-:-:S04]  /*8b90*/  IMAD.WIDE R248, R250, 0x4, R130 ;  /* 0x00000004faf87825 */ /* 0x000fc800078e0282 */
[----:B------:R-:W-:Y:S01]  /*8ba0*/  IMAD.WIDE R250, R250, 0x4, R132 ;  /* 0x00000004fafa7825 */ /* 0x000fe200078e0284 */
[----:B------:R4:W-:Y:S04]  /*8bb0*/  LDGSTS.E [R232+0x3f800], [R248.64], !P3 ;  /* 0x3f800000f8e87fae */ /* 0x0009e8000d921844 */
[----:B------:R4:W-:Y:S01]  /*8bc0*/  LDGSTS.E [R232+0x3fc00], [R250.64], !P3 ;  /* 0x3fc00000fae87fae */ /* 0x0009e2000d921844 */
[----:B------:R-:W-:Y:S02]  /*8bd0*/  ISETP.GE.U32.AND P3, PT, R140, 0x7ffffef4, PT ;  /* 0x7ffffef48c00780c */ /* 0x000fe40003f66070 */
[C---:B------:R-:W-:Y:S01]  /*8be0*/  IADD3 R140, R136.reuse, 0x100000, RZ ;  /* 0x00100000888c7810 */ /* 0x040fe20007ffe0ff */
[----:B------:R-:W0:Y:S04]  /*8bf0*/  LDGDEPBAR ;  /* 0x00000000000079af */ /* 0x000e280000000000 */
[----:B------:R2:W-:Y:S04]  /*8c00*/  LDGSTS.E [R140+-0x80000], [R2.64], P4 ;  /* 0x80000000028c7fae */ /* 0x0005e8000a121844 */
        /* <DEDUP_REMOVED lines=15> */
[----:B------:R-:W-:Y:S01]  /*8d00*/  STL [R1+0x3b8], R136 ;  /* 0x0003b88801007387 */ /* 0x000fe20000100800 */
[----:B--2---:R-:W-:-:S04]  /*8d10*/  LOP3.LUT R140, R136, 0x20, RZ, 0x3c, !PT ;  /* 0x00000020888c7812 */ /* 0x004fc800078e3cff */
[C---:B------:R-:W-:Y:S01]  /*8d20*/  IADD3 R141, R140.reuse, 0x100000, RZ ;  /* 0x001000008c8d7810 */ /* 0x040fe20007ffe0ff */
[----:B------:R2:W-:Y:S04]  /*8d30*/  STL [R1+0xe68], R140 ;  /* 0x000e688c01007387 */ /* 0x0005e80000100800 */
[----:B------:R5:W-:Y:S04]  /*8d40*/  LDGSTS.E [R141+-0x7fc00], [R4.64], P4 ;  /* 0x80400000048d7fae */ /* 0x000be8000a121844 */
[----:B------:R5:W-:Y:S01]  /*8d50*/  LDGSTS.E [R141+-0x7ec00], [R12.64], P4 ;  /* 0x814000000c8d7fae */ /* 0x000be2000a121844 */
[----:B--2---:R-:W-:-:S03]  /*8d60*/  IADD3 R140, R140, 0x100000, RZ ;  /* 0x001000008c8c7810 */ /* 0x004fc60007ffe0ff */
        /* <DEDUP_REMOVED lines=13> */
[----:B------:R2:W-:Y:S02]  /*8e40*/  LDGSTS.E [R140+-0x70c00], [R124.64], P4 ;  /* 0x8f4000007c8c7fae */ /* 0x0005e4000a121844 */
[----:B--2---:R-:W-:-:S02]  /*8e50*/  LOP3.LUT R140, R136, 0x40, RZ, 0x3c, !PT ;  /* 0x00000040888c7812 */ /* 0x004fc400078e3cff */
[----:B------:R-:W-:Y:S02]  /*8e60*/  LOP3.LUT R136, R136, 0x60, RZ, 0x3c, !PT ;  /* 0x0000006088887812 */ /* 0x000fe400078e3cff */
[----:B-----5:R-:W-:Y:S01]  /*8e70*/  IADD3 R141, R140, 0x100000, RZ ;  /* 0x001000008c8d7810 */ /* 0x020fe20007ffe0ff */
[----:B------:R2:W-:Y:S01]  /*8e80*/  STL [R1+0xe64], R140 ;  /* 0x000e648c01007387 */ /* 0x0005e20000100800 */
[----:B------:R-:W-:-:S03]  /*8e90*/  IADD3 R138, R136, 0x100000, RZ ;  /* 0x00100000888a7810 */ /* 0x000fc60007ffe0ff */
[----:B------:R5:W-:Y:S04]  /*8ea0*/  STL [R1+0xe60], R136 ;  /* 0x000e608801007387 */ /* 0x000be80000100800 */
[----:B------:R-:W3:Y:S01]  /*8eb0*/  LDL.LU.64 R224, [R1+0x130] ;  /* 0x0001300001e07983 */ /* 0x000ee20000300a00 */
[----:B--2---:R-:W-:-:S03]  /*8ec0*/  IADD3 R140, R140, 0x100000, RZ ;  /* 0x001000008c8c7810 */ /* 0x004fc60007ffe0ff */
[----:B------:R-:W2:Y:S04]  /*8ed0*/  LDL.LU.64 R228, [R1+0x128] ;  /* 0x0001280001e47983 */ /* 0x000ea80000300a00 */
        /* <DEDUP_REMOVED lines=16> */
[----:B-1----:R-:W-:-:S05]  /*8fe0*/  IADD3 R140, R136, 0x100000, RZ ;  /* 0x00100000888c7810 */ /* 0x002fca0007ffe0ff */
[----:B------:R1:W-:Y:S04]  /*8ff0*/  LDGSTS.E [R140+-0x7f400], [R8.64], P4 ;  /* 0x80c00000088c7fae */ /* 0x0003e8000a121844 */
[----:B------:R1:W-:Y:S04]  /*9000*/  LDGSTS.E [R140+-0x7e400], [R16.64], P4 ;  /* 0x81c00000108c7fae */ /* 0x0003e8000a121844 */
[----:B------:R1:W-:Y:S04]  /*9010*/  LDGSTS.E [R140+-0x7d400], [R24.64], P4 ;  /* 0x82c00000188c7fae */ /* 0x0003e8000a121844 */
[----:B------:R1:W-:Y:S04]  /*9020*/  LDGSTS.E [R140+-0x7c400], [R32.64], P4 ;  /* 0x83c00000208c7fae */ /* 0x0003e8000a121844 */
[----:B------:R1:W-:Y:S04]  /*9030*/  LDGSTS.E [R140+-0x7b400], [R40.64], P4 ;  /* 0x84c00000288c7fae */ /* 0x0003e8000a121844 */
[----:B------:R1:W-:Y:S04]  /*9040*/  LDGSTS.E [R140+-0x7a400], [R48.64], P4 ;  /* 0x85c00000308c7fae */ /* 0x0003e8000a121844 */
[----:B------:R1:W-:Y:S01]  /*9050*/  LDGSTS.E [R140+-0x79400], [R56.64], P4 ;  /* 0x86c00000388c7fae */ /* 0x0003e2000a121844 */
[----:B-----5:R-:W-:-:S03]  /*9060*/  IADD3 R136, R136, 0x100000, RZ ;  /* 0x0010000088887810 */ /* 0x020fc60007ffe0ff */
        /* <DEDUP_REMOVED lines=9> */
[----:B------:R-:W0:Y:S01]  /*9100*/  LDGDEPBAR ;  /* 0x00000000000079af */ /* 0x000e220000000000 */
[----:B------:R-:W-:-:S03]  /*9110*/  IMAD.SHL.U32 R0, R0, 0x80, RZ ;  /* 0x0000008000007824 */ /* 0x000fc600078e00ff */
[----:B-----5:R-:W5:Y:S01]  /*9120*/  LDL.LU.64 R138, [R1+0x120] ;  /* 0x00012000018a7983 */ /* 0x020f620000300a00 */
[----:B------:R-:W-:Y:S01]  /*9130*/  IMAD.WIDE R226, R0, 0x4, R130 ;  /* 0x0000000400e27825 */ /* 0x000fe200078e0282 */
[----:B------:R-:W-:Y:S02]  /*9140*/  LOP3.LUT R131, R137, 0xff, RZ, 0xc0, !PT ;  /* 0x000000ff89837812 */ /* 0x000fe400078ec0ff */
[----:B-1----:R-:W-:Y:S01]  /*9150*/  IADD3 R136, R252, -0x91, RZ ;  /* 0xffffff6ffc887810 */ /* 0x002fe20007ffe0ff */
[----:B------:R-:W4:Y:S01]  /*9160*/  LDL.LU.64 R140, [R1+0x118] ;  /* 0x00011800018c7983 */ /* 0x000f220000300a00 */
[----:B------:R-:W-:-:S03]  /*9170*/  SHF.L.U32 R233, R131, 0x2, RZ ;  /* 0x0000000283e97819 */ /* 0x000fc600000006ff */
[----:B------:R-:W-:Y:S01]  /*9180*/  BAR.SYNC.DEFER_BLOCKING 0x0 ;  /* 0x0000000000007b1d */ /* 0x000fe20000010000 */
[----:B------:R-:W-:Y:S01]  /*9190*/  ISETP.GE.U32.AND P4, PT, R136, 0x7ffffef0, PT ;  /* 0x7ffffef08800780c */ /* 0x000fe20003f86070 */
[----:B------:R-:W-:-:S04]  /*91a0*/  IMAD.WIDE R132, R0, 0x4, R132 ;  /* 0x0000000400847825 */ /* 0x000fc800078e0284 */
[----:B------:R-:W4:Y:S04]  /*91b0*/  LDL.LU.64 R136, [R1+0x110] ;  /* 0x0001100001887983 */ /* 0x000f280000300a00 */
[----:B------:R-:W4:Y:S04]  /*91c0*/  LDL.LU.64 R234, [R1+0x108] ;  /* 0x0001080001ea7983 */ /* 0x000f280000300a00 */
[----:B------:R1:W-:Y:S04]  /*91d0*/  STL.64 [R1+0x698], R226 ;  /* 0x000698e201007387 */ /* 0x0003e80000100a00 */
[----:B------:R1:W-:Y:S04]  /*91e0*/  STL.64 [R1+0x6b8], R132 ;  /* 0x0006b88401007387 */ /* 0x0003e80000100a00 */
[----:B------:R-:W-:Y:S01]  /*91f0*/  @!PT LDS RZ, [RZ] ;  /* 0x00000000fffff984 */ /* 0x000fe20000000800 */
[----:B------:R-:W-:Y:S01]  /*9200*/  @!PT LDS RZ, [RZ] ;  /* 0x00000000fffff984 */ /* 0x000fe20000000800 */
[----:B------:R-:W-:Y:S01]  /*9210*/  @!PT LDS RZ, [RZ] ;  /* 0x00000000fffff984 */ /* 0x000fe20000000800 */
[----:B------:R1:W-:Y:S04]  /*9220*/  LDGSTS.E [R233+0x40000], [R226.64], !P0 ;  /* 0x40000000e2e97fae */ /* 0x0003e8000c121844 */
[----:B------:R1:W-:Y:S02]  /*9230*/  LDGSTS.E [R233+0x40400], [R132.64], !P0 ;  /* 0x4040000084e97fae */ /* 0x0003e4000c121844 */
[----:B-1----:R-:W-:-:S02]  /*9240*/  IMAD.WIDE R226, R0, 0x4, R134 ;  /* 0x0000000400e27825 */ /* 0x002fc400078e0286 */
[----:B------:R-:W4:Y:S02]  /*9250*/  LDL.LU.64 R134, [R1+0x100] ;  /* 0x0001000001867983 */ /* 0x000f240000300a00 */
[C---:B------:R-:W-:Y:S02]  /*9260*/  IMAD.WIDE R132, R0.reuse, 0x4, R230 ;  /* 0x0000000400847825 */ /* 0x040fe400078e02e6 */
[----:B------:R-:W4:Y:S04]  /*9270*/  LDL.LU.64 R230, [R1+0xf8] ;  /* 0x0000f80001e67983 */ /* 0x000f280000300a00 */
[----:B------:R3:W-:Y:S04]  /*9280*/  STL.64 [R1+0x670], R226 ;  /* 0x000670e201007387 */ /* 0x0007e80000100a00 */
[----:B------:R3:W-:Y:S04]  /*9290*/  LDGSTS.E [R233+0x42000], [R226.64], !P5 ;  /* 0x42000000e2e97fae */ /* 0x0007e8000e921844 */
[----:B------:R2:W-:Y:S04]  /*92a0*/  STL.64 [R1+0xe40], R132 ;  /* 0x000e408401007387 */ /* 0x0005e80000100a00 */
[----:B------:R2:W-:Y:S01]  /*92b0*/  LDGSTS.E [R233+0x42400], [R132.64], !P5 ;  /* 0x4240000084e97fae */ /* 0x0005e2000e921844 */
[----:B---3--:R-:W-:-:S03]  /*92c0*/  IMAD.WIDE R226, R0, 0x4, R224 ;  /* 0x0000000400e27825 */ /* 0x008fc600078e02e0 */
[----:B------:R-:W3:Y:S01]  /*92d0*/  LDL.LU.64 R224, [R1+0xf0] ;  /* 0x0000f00001e07983 */ /* 0x000ee20000300a00 */
[----:B--2---:R-:W-:-:S03]  /*92e0*/  IMAD.WIDE R132, R0, 0x4, R228 ;  /* 0x0000000400847825 */ /* 0x004fc600078e02e4 */
[----:B------:R-:W2:Y:S04]  /*92f0*/  LDL.LU.64 R228, [R1+0xe8] ;  /* 0x0000e80001e47983 */ /* 0x000ea80000300a00 */
[----:B------:R5:W-:Y:S04]  /*9300*/  STL.64 [R1+0x668], R226 ;  /* 0x000668e201007387 */ /* 0x000be80000100a00 */
[----:B------:R5:W-:Y:S04]  /*9310*/  LDGSTS.E [R233+0x44000], [R226.64], !P6 ;  /* 0x44000000e2e97fae */ /* 0x000be8000f121844 */
[----:B------:R4:W-:Y:S04]  /*9320*/  STL.64 [R1+0xe20], R132 ;  /* 0x000e208401007387 */ /* 0x0009e80000100a00 */
[----:B------:R4:W-:Y:S01]  /*9330*/  LDGSTS.E [R233+0x44400], [R132.64], !P6 ;  /* 0x4440000084e97fae */ /* 0x0009e2000f121844 */
[----:B------:R-:W-:-:S04]  /*9340*/  IADD3 R130, R252, -0x95, RZ ;  /* 0xffffff6bfc827810 */ /* 0x000fc80007ffe0ff */
[----:B------:R-:W-:Y:S02]  /*9350*/  ISETP.GE.U32.AND P0, PT, R130, 0x7ffffeec, PT ;  /* 0x7ffffeec8200780c */ /* 0x000fe40003f06070 */
[----:B------:R-:W-:-:S04]  /*9360*/  IADD3 R130, R252, -0x99, RZ ;  /* 0xffffff67fc827810 */ /* 0x000fc80007ffe0ff */
[----:B------:R-:W-:Y:S01]  /*9370*/  ISETP.GE.U32.AND P5, PT, R130, 0x7ffffee8, PT ;  /* 0x7ffffee88200780c */ /* 0x000fe20003fa6070 */
[C---:B-----5:R-:W-:Y:S02]  /*9380*/  IMAD.WIDE R226, R0.reuse, 0x4, R138 ;  /* 0x0000000400e27825 */ /* 0x060fe400078e028a */
[----:B------:R-:W5:Y:S02]  /*9390*/  LDL.LU.64 R138, [R1+0xe0] ;  /* 0x0000e000018a7983 */ /* 0x000f640000300a00 */
[C---:B----4-:R-:W-:Y:S02]  /*93a0*/  IMAD.WIDE R132, R0.reuse, 0x4, R140 ;  /* 0x0000000400847825 */ /* 0x050fe400078e028c */
[----:B------:R1:W-:Y:S04]  /*93b0*/  LDGSTS.E [R233+0x46000], [R226.64], !P3 ;  /* 0x46000000e2e97fae */ /* 0x0003e8000d921844 */
[----:B------:R-:W4:Y:S04]  /*93c0*/  LDL.LU.64 R140, [R1+0xd8] ;  /* 0x0000d800018c7983 */ /* 0x000f280000300a00 */
[----:B------:R1:W-:Y:S04]  /*93d0*/  STL.64 [R1+0x660], R226 ;  /* 0x000660e201007387 */ /* 0x0003e80000100a00 */
[----:B------:R1:W-:Y:S04]  /*93e0*/  STL.64 [R1+0xe08], R132 ;  /* 0x000e088401007387 */ /* 0x0003e80000100a00 */
[----:B------:R1:W-:Y:S02]  /*93f0*/  LDGSTS.E [R233+0x46400], [R132.64], !P3 ;  /* 0x4640000084e97fae */ /* 0x0003e4000d921844 */
[----:B-1----:R-:W-:-:S02]  /*9400*/  IMAD.WIDE R226, R0, 0x4, R136 ;  /* 0x0000000400e27825 */ /* 0x002fc400078e0288 */
[----:B------:R-:W4:Y:S04]  /*9410*/  LDL.LU.64 R136, [R1+0xd0] ;  /* 0x0000d00001887983 */ /* 0x000f280000300a00 */
[----:B------:R1:W-:Y:S01]  /*9420*/  LDGSTS.E [R233+0x48000], [R226.64], !P4 ;  /* 0x48000000e2e97fae */ /* 0x0003e2000e121844 */
[----:B------:R-:W-:-:S03]  /*9430*/  IMAD.WIDE R132, R0, 0x4, R234 ;  /* 0x0000000400847825 */ /* 0x000fc600078e02ea */
[----:B------:R-:W4:Y:S04]  /*9440*/  LDL.LU.64 R234, [R1+0xc8] ;  /* 0x0000c80001ea7983 */ /* 0x000f280000300a00 */
[----:B------:R1:W-:Y:S04]  /*9450*/  STL.64 [R1+0x658], R226 ;  /* 0x000658e201007387 */ /* 0x0003e80000100a00 */
[----:B------:R1:W-:Y:S04]  /*9460*/  STL.64 [R1+0xdf0], R132 ;  /* 0x000df08401007387 */ /* 0x0003e80000100a00 */
[----:B------:R1:W-:Y:S02]  /*9470*/  LDGSTS.E [R233+0x48400], [R132.64], !P4 ;  /* 0x4840000084e97fae */ /* 0x0003e4000e121844 */
[----:B-1----:R-:W-:-:S02]  /*9480*/  IMAD.WIDE R226, R0, 0x4, R134 ;  /* 0x0000000400e27825 */ /* 0x002fc400078e0286 */
[----:B------:R-:W4:Y:S04]  /*9490*/  LDL.LU.64 R134, [R1+0xc0] ;  /* 0x0000c00001867983 */ /* 0x000f280000300a00 */
[----:B------:R-:W4:Y:S01]  /*94a0*/  LDL.LU.64 R236, [R1+0xb8] ;  /* 0x0000b80001ec7983 */ /* 0x000f220000300a00 */
[----:B------:R-:W-:-:S03]  /*94b0*/  IMAD.WIDE R132, R0, 0x4, R230 ;  /* 0x0000000400847825 */ /* 0x000fc600078e02e6 */
[----:B------:R1:W-:Y:S04]  /*94c0*/  STL.64 [R1+0x650], R226 ;  /* 0x000650e201007387 */ /* 0x0003e80000100a00 */
[----:B------:R1:W-:Y:S04]  /*94d0*/  LDGSTS.E [R233+0x4a000], [R226.64], !P0 ;  /* 0x4a000000e2e97fae */ /* 0x0003e8000c121844 */
[----:B------:R2:W-:Y:S04]  /*94e0*/  STL.64 [R1+0xde0], R132 ;  /* 0x000de08401007387 */ /* 0x0005e80000100a00 */
[----:B------:R2:W-:Y:S04]  /*94f0*/  LDGSTS.E [R233+0x4a400], [R132.64], !P0 ;  /* 0x4a40000084e97fae */ /* 0x0005e8000c121844 */
[----:B------:R-:W4:Y:S04]  /*9500*/  LDL.LU.64 R230, [R1+0xb0] ;  /* 0x0000b00001e67983 */ /* 0x000f280000300a00 */
[----:B-1----:R-:W4:Y:S01]  /*9510*/  LDL.LU.64 R226, [R1+0xa8] ;  /* 0x0000a80001e27983 */ /* 0x002f220000300a00 */
[----:B---3--:R-:W-:-:S04]  /*9520*/  IMAD.WIDE R224, R0, 0x4, R224 ;  /* 0x0000000400e07825 */ /* 0x008fc800078e02e0 */
[----:B--2---:R-:W-:Y:S01]  /*9530*/  IMAD.WIDE R132, R0, 0x4, R228 ;  /* 0x0000000400847825 */ /* 0x004fe200078e02e4 */
[----:B------:R1:W-:Y:S04]  /*9540*/  STL.64 [R1+0x648], R224 ;  /* 0x000648e001007387 */ /* 0x0003e80000100a00 */
[----:B------:R4:W-:Y:S04]  /*9550*/  STL.64 [R1+0xdd0], R132 ;  /* 0x000dd08401007387 */ /* 0x0009e80000100a00 */
[----:B------:R1:W-:Y:S04]  /*9560*/  LDGSTS.E [R233+0x4c000], [R224.64], !P5 ;  /* 0x4c000000e0e97fae */ /* 0x0003e8000e921844 */
[----:B------:R-:W2:Y:S01]  /*9570*/  LDL.LU.64 R228, [R1+0xa0] ;  /* 0x0000a00001e47983 */ /* 0x000ea20000300a00 */
[----:B------:R-:W-:-:S03]  /*9580*/  IADD3 R130, R252, -0x9d, RZ ;  /* 0xffffff63fc827810 */ /* 0x000fc60007ffe0ff */
[----:B------:R4:W-:Y:S04]  /*9590*/  LDGSTS.E [R233+0x4c400], [R132.64], !P5 ;  /* 0x4c40000084e97fae */ /* 0x0009e8000e921844 */
[----:B-1----:R-:W3:Y:S01]  /*95a0*/  LDL.LU.64 R224, [R1+0x98] ;  /* 0x0000980001e07983 */ /* 0x002ee20000300a00 */
[----:B------:R-:W-:Y:S02]  /*95b0*/  ISETP.GE.U32.AND P6, PT, R130, 0x7ffffee4, PT ;  /* 0x7ffffee48200780c */ /* 0x000fe40003fc6070 */
[----:B------:R-:W-:-:S04]  /*95c0*/  IADD3 R130, R252, -0xa1, RZ ;  /* 0xffffff5ffc827810 */ /* 0x000fc80007ffe0ff */
[----:B------:R-:W-:Y:S02]  /*95d0*/  ISETP.GE.U32.AND P3, PT, R130, 0x7ffffee0, PT ;  /* 0x7ffffee08200780c */ /* 0x000fe40003f66070 */
[----:B------:R-:W-:-:S04]  /*95e0*/  IADD3 R130, R252, -0xa5, RZ ;  /* 0xffffff5bfc827810 */ /* 0x000fc80007ffe0ff */
[----:B------:R-:W-:Y:S02]  /*95f0*/  ISETP.GE.U32.AND P4, PT, R130, 0x7ffffedc, PT ;  /* 0x7ffffedc8200780c */ /* 0x000fe40003f86070 */
[----:B------:R-:W-:-:S04]  /*9600*/  IADD3 R130, R252, -0xa9, RZ ;  /* 0xffffff57fc827810 */ /* 0x000fc80007ffe0ff */
[----:B------:R-:W-:Y:S01]  /*9610*/  ISETP.GE.U32.AND P0, PT, R130, 0x7ffffed8, PT ;  /* 0x7ffffed88200780c */ /* 0x000fe20003f06070 */
[----:B-----5:R-:W-:-:S04]  /*9620*/  IMAD.WIDE R138, R0, 0x4, R138 ;  /* 0x00000004008a7825 */ /* 0x020fc800078e028a */
[C---:B----4-:R-:W-:Y:S01]  /*9630*/  IMAD.WIDE R132, R0.reuse, 0x4, R140 ;  /* 0x0000000400847825 */ /* 0x050fe200078e028c */
[----:B------:R1:W-:Y:S04]  /*9640*/  STL.64 [R1+0x640], R138 ;  /* 0x0006408a01007387 */ /* 0x0003e80000100a00 */
[----:B------:R1:W-:Y:S04]  /*9650*/  LDGSTS.E [R233+0x4e000], [R138.64], !P6 ;  /* 0x4e0000008ae97fae */ /* 0x0003e8000f121844 */
[----:B------:R4:W-:Y:S04]  /*9660*/  STL.64 [R1+0x7e0], R132 ;  /* 0x0007e08401007387 */ /* 0x0009e80000100a00 */
[----:B------:R4:W-:Y:S04]  /*9670*/  LDGSTS.E [R233+0x4e400], [R132.64], !P6 ;  /* 0x4e40000084e97fae */ /* 0x0009e8000f121844 */
[----:B------:R-:W5:Y:S01]  /*9680*/  LDL.LU.64 R140, [R1+0x90] ;  /* 0x00009000018c7983 */ /* 0x000f620000300a00 */
[----:B------:R-:W-:-:S03]  /*9690*/  IMAD.WIDE R136, R0, 0x4, R136 ;  /* 0x0000000400887825 */ /* 0x000fc600078e0288 */
[----:B-1----:R-:W5:Y:S01]  /*96a0*/  LDL.LU.64 R138, [R1+0x88] ;  /* 0x00008800018a7983 */ /* 0x002f620000300a00 */
[----:B----4-:R-:W-:-:S03]  /*96b0*/  IMAD.WIDE R132, R0, 0x4, R234 ;  /* 0x0000000400847825 */ /* 0x010fc600078e02ea */
[----:B------:R1:W-:Y:S04]  /*96c0*/  STL.64 [R1+0x638], R136 ;  /* 0x0006388801007387 */ /* 0x0003e80000100a00 */
[----:B------:R1:W-:Y:S04]  /*96d0*/  LDGSTS.E [R233+0x50000], [R136.64], !P3 ;  /* 0x5000000088e97fae */ /* 0x0003e8000d921844 */
[----:B------:R4:W-:Y:S04]  /*96e0*/  STL.64 [R1+0x7d8], R132 ;  /* 0x0007d88401007387 */ /* 0x0009e80000100a00 */
[----:B------:R4:W-:Y:S04]  /*96f0*/  LDGSTS.E [R233+0x50400], [R132.64], !P3 ;  /* 0x5040000084e97fae */ /* 0x0009e8000d921844 */
[----:B-1----:R-:W5:Y:S01]  /*9700*/  LDL.LU.64 R136, [R1+0x80] ;  /* 0x0000800001887983 */ /* 0x002f620000300a00 */
[----:B------:R-:W-:-:S03]  /*9710*/  IMAD.WIDE R234, R0, 0x4, R134 ;  /* 0x0000000400ea7825 */ /* 0x000fc600078e0286 */
[----:B------:R-:W5:Y:S01]  /*9720*/  LDL.LU.64 R134, [R1+0x78] ;  /* 0x0000780001867983 */ /* 0x000f620000300a00 */
[----:B----4-:R-:W-:-:S03]  /*9730*/  IMAD.WIDE R132, R0, 0x4, R236 ;  /* 0x0000000400847825 */ /* 0x010fc600078e02ec */
[----:B------:R1:W-:Y:S04]  /*9740*/  STL.64 [R1+0x128], R234 ;  /* 0x000128ea01007387 */ /* 0x0003e80000100a00 */
[----:B------:R1:W-:Y:S04]  /*9750*/  LDGSTS.E [R233+0x52000], [R234.64], !P4 ;  /* 0x52000000eae97fae */ /* 0x0003e8000e121844 */
[----:B------:R4:W-:Y:S04]  /*9760*/  STL.64 [R1+0x7b8], R132 ;  /* 0x0007b88401007387 */ /* 0x0009e80000100a00 */
[----:B------:R4:W-:Y:S01]  /*9770*/  LDGSTS.E [R233+0x52400], [R132.64], !P4 ;  /* 0x5240000084e97fae */ /* 0x0009e2000e121844 */
[----:B------:R-:W-:-:S03]  /*9780*/  IMAD.WIDE R230, R0, 0x4, R230 ;  /* 0x0000000400e67825 */ /* 0x000fc600078e02e6 */
[----:B-1----:R-:W5:Y:S04]  /*9790*/  LDL.LU.64 R234, [R1+0x70] ;  /* 0x0000700001ea7983 */ /* 0x002f680000300a00 */
[----:B------:R1:W-:Y:S01]  /*97a0*/  LDGSTS.E [R233+0x54000], [R230.64], !P0 ;  /* 0x54000000e6e97fae */ /* 0x0003e2000c121844 */
[----:B----4-:R-:W-:-:S03]  /*97b0*/  IMAD.WIDE R132, R0, 0x4, R226 ;  /* 0x0000000400847825 */ /* 0x010fc600078e02e2 */
[----:B------:R-:W4:Y:S04]  /*97c0*/  LDL.LU.64 R226, [R1+0x68] ;  /* 0x0000680001e27983 */ /* 0x000f280000300a00 */
[----:B------:R-:W-:Y:S04]  /*97d0*/  STL.64 [R1+0x108], R230 ;  /* 0x000108e601007387 */ /* 0x000fe80000100a00 */
[----:B------:R3:W-:Y:S04]  /*97e0*/  STL.64 [R1+0x7b0], R132 ;  /* 0x0007b08401007387 */ /* 0x0007e80000100a00 */
[----:B------:R3:W-:Y:S02]  /*97f0*/  LDGSTS.E [R233+0x54400], [R132.64], !P0 ;  /* 0x5440000084e97fae */ /* 0x0007e4000c121844 */
[----:B---3--:R-:W-:-:S02]  /*9800*/  IMAD.WIDE R132, R0, 0x4, R224 ;  /* 0x0000000400847825 */ /* 0x008fc400078e02e0 */
[----:B------:R-:W3:Y:S01]  /*9810*/  LDL.LU.64 R224, [R1+0x60] ;  /* 0x0000600001e07983 */ /* 0x000ee20000300a00 */
[----:B------:R-:W-:Y:S01]  /*9820*/  IADD3 R130, R252, -0xad, RZ ;  /* 0xffffff53fc827810 */ /* 0x000fe20007ffe0ff */
[----:B--2---:R-:W-:Y:S02]  /*9830*/  IMAD.WIDE R228, R0, 0x4, R228 ;  /* 0x0000000400e47825 */ /* 0x004fe400078e02e4 */
[----:B-1----:R-:W2:Y:S01]  /*9840*/  LDL.LU.64 R230, [R1+0x58] ;  /* 0x0000580001e67983 */ /* 0x002ea20000300a00 */
[----:B------:R-:W-:Y:S02]  /*9850*/  ISETP.GE.U32.AND P5, PT, R130, 0x7ffffed4, PT ;  /* 0x7ffffed48200780c */ /* 0x000fe40003fa6070 */
[----:B------:R-:W-:-:S04]  /*9860*/  IADD3 R130, R252, -0xb1, RZ ;  /* 0xffffff4ffc827810 */ /* 0x000fc80007ffe0ff */
[----:B------:R-:W-:Y:S02]  /*9870*/  ISETP.GE.U32.AND P6, PT, R130, 0x7ffffed0, PT ;  /* 0x7ffffed08200780c */ /* 0x000fe40003fc6070 */
[----:B------:R-:W-:Y:S01]  /*9880*/  IADD3 R130, R252, -0xb5, RZ ;  /* 0xffffff4bfc827810 */ /* 0x000fe20007ffe0ff */
[----:B------:R5:W-:Y:S03]  /*9890*/  STL.64 [R1+0xe8], R228 ;  /* 0x0000e8e401007387 */ /* 0x000be60000100a00 */
[----:B------:R-:W-:Y:S01]  /*98a0*/  ISETP.GE.U32.AND P3, PT, R130, 0x7ffffecc, PT ;  /* 0x7ffffecc8200780c */ /* 0x000fe20003f66070 */
        /* <DEDUP_REMOVED lines=9> */
[C---:B-1----:R-:W-:Y:S02]  /*9940*/  IMAD.WIDE R132, R0.reuse, 0x4, R138 ;  /* 0x0000000400847825 */ /* 0x042fe400078e028a */
[----:B------:R-:W5:Y:S04]  /*9950*/  LDL.LU.64 R138, [R1+0x48] ;  /* 0x00004800018a7983 */ /* 0x000f680000300a00 */
[----:B------:R1:W-:Y:S04]  /*9960*/  STL.64 [R1+0xd0], R228 ;  /* 0x0000d0e401007387 */ /* 0x0003e80000100a00 */
[----:B------:R1:W-:Y:S04]  /*9970*/  LDGSTS.E [R233+0x58000], [R228.64], !P6 ;  /* 0x58000000e4e97fae */ /* 0x0003e8000f121844 */
[----:B------:R1:W-:Y:S04]  /*9980*/  STL.64 [R1+0x788], R132 ;  /* 0x0007888401007387 */ /* 0x0003e80000100a00 */
[----:B------:R1:W-:Y:S02]  /*9990*/  LDGSTS.E [R233+0x58400], [R132.64], !P6 ;  /* 0x5840000084e97fae */ /* 0x0003e4000f121844 */
[----:B-1----:R-:W-:-:S02]  /*99a0*/  IMAD.WIDE R228, R0, 0x4, R136 ;  /* 0x0000000400e47825 */ /* 0x002fc400078e0288 */
[----:B------:R-:W5:Y:S02]  /*99b0*/  LDL.LU.64 R136, [R1+0x40] ;  /* 0x0000400001887983 */ /* 0x000f640000300a00 */
[C---:B------:R-:W-:Y:S02]  /*99c0*/  IMAD.WIDE R134, R0.reuse, 0x4, R134 ;  /* 0x0000000400867825 */ /* 0x040fe400078e0286 */
[----:B------:R1:W-:Y:S04]  /*99d0*/  LDGSTS.E [R233+0x5a000], [R228.64], !P3 ;  /* 0x5a000000e4e97fae */ /* 0x0003e8000d921844 */
[----:B------:R-:W5:Y:S04]  /*99e0*/  LDL.LU.64 R132, [R1+0x38] ;  /* 0x0000380001847983 */ /* 0x000f680000300a00 */
[----:B------:R-:W-:Y:S04]  /*99f0*/  STL.64 [R1+0xb8], R228 ;  /* 0x0000b8e401007387 */ /* 0x000fe80000100a00 */
[----:B------:R1:W-:Y:S04]  /*9a00*/  STL.64 [R1+0x768], R134 ;  /* 0x0007688601007387 */ /* 0x0003e80000100a00 */
[----:B------:R1:W-:Y:S04]  /*9a10*/  LDGSTS.E [R233+0x5a400], [R134.64], !P3 ;  /* 0x5a40000086e97fae */ /* 0x0003e8000d921844 */
[----:B-1----:R-:W5:Y:S04]  /*9a20*/  LDL.LU.64 R134, [R1+0x30] ;  /* 0x0000300001867983 */ /* 0x002f680000300a00 */
[----:B------:R-:W5:Y:S01]  /*9a30*/  LDL.LU.64 R228, [R1+0x28] ;  /* 0x0000280001e47983 */ /* 0x000f620000300a00 */
[----:B------:R-:W-:-:S04]  /*9a40*/  IMAD.WIDE R234, R0, 0x4, R234 ;  /* 0x0000000400ea7825 */ /* 0x000fc800078e02ea */
[C---:B----4-:R-:W-:Y:S01]  /*9a50*/  IMAD.WIDE R226, R0.reuse, 0x4, R226 ;  /* 0x0000000400e27825 */ /* 0x050fe200078e02e2 */
[----:B------:R1:W-:Y:S04]  /*9a60*/  STL.64 [R1+0xa0], R234 ;  /* 0x0000a0ea01007387 */ /* 0x0003e80000100a00 */
[----:B------:R1:W-:Y:S04]  /*9a70*/  LDGSTS.E [R233+0x5c000], [R234.64], !P4 ;  /* 0x5c000000eae97fae */ /* 0x0003e8000e121844 */
[----:B------:R4:W-:Y:S04]  /*9a80*/  STL.64 [R1+0x760], R226 ;  /* 0x000760e201007387 */ /* 0x0009e80000100a00 */
[----:B------:R4:W-:Y:S04]  /*9a90*/  LDGSTS.E [R233+0x5c400], [R226.64], !P4 ;  /* 0x5c400000e2e97fae */ /* 0x0009e8000e121844 */
[----:B-1----:R-:W5:Y:S04]  /*9aa0*/  LDL.LU.64 R234, [R1+0x20] ;  /* 0x0000200001ea7983 */ /* 0x002f680000300a00 */
[----:B----4-:R-:W4:Y:S01]  /*9ab0*/  LDL.LU.64 R226, [R1+0x18] ;  /* 0x0000180001e27983 */ /* 0x010f220000300a00 */
[----:B---3--:R-:W-:-:S05]  /*9ac0*/  IMAD.WIDE R224, R0, 0x4, R224 ;  /* 0x0000000400e07825 */ /* 0x008fca00078e02e0 */
[----:B------:R1:W-:Y:S04]  /*9ad0*/  STL.64 [R1+0x88], R224 ;  /* 0x000088e001007387 */ /* 0x0003e80000100a00 */
[----:B------:R1:W-:Y:S04]  /*9ae0*/  LDGSTS.E [R233+0x5e000], [R224.64], !P0 ;  /* 0x5e000000e0e97fae */ /* 0x0003e8000c121844 */
[----:B-1----:R-:W3:Y:S01]  /*9af0*/  LDL.LU.64 R224, [R1+0x10] ;  /* 0x0000100001e07983 */ /* 0x002ee20000300a00 */
[----:B------:R-:W-:-:S04]  /*9b00*/  IADD3 R130, R252, -0xc1, RZ ;  /* 0xffffff3ffc827810 */ /* 0x000fc80007ffe0ff */
[----:B------:R-:W-:Y:S02]  /*9b10*/  ISETP.GE.U32.AND P5, PT, R130, 0x7ffffec0, PT ;  /* 0x7ffffec08200780c */ /* 0x000fe40003fa6070 */
[----:B------:R-:W-:Y:S01]  /*9b20*/  IADD3 R130, R252, -0xc5, RZ ;  /* 0xffffff3bfc827810 */ /* 0x000fe20007ffe0ff */
[----:B--2---:R-:W-:-:S03]  /*9b30*/  IMAD.WIDE R230, R0, 0x4, R230 ;  /* 0x0000000400e67825 */ /* 0x004fc600078e02e6 */
[----:B------:R-:W-:Y:S02]  /*9b40*/  ISETP.GE.U32.AND P6, PT, R130, 0x7ffffebc, PT ;  /* 0x7ffffebc8200780c */ /* 0x000fe40003fc6070 */
[----:B------:R-:W-:Y:S01]  /*9b50*/  IADD3 R130, R252, -0xc9, RZ ;  /* 0xffffff37fc827810 */ /* 0x000fe20007ffe0ff */
[----:B------:R1:W-:Y:S03]  /*9b60*/  STL.64 [R1+0x740], R230 ;  /* 0x000740e601007387 */ /* 0x0003e60000100a00 */
[----:B------:R-:W-:Y:S01]  /*9b70*/  ISETP.GE.U32.AND P3, PT, R130, 0x7ffffeb8, PT ;  /* 0x7ffffeb88200780c */ /* 0x000fe20003f66070 */
[----:B------:R1:W-:Y:S04]  /*9b80*/  LDGSTS.E [R233+0x5e400], [R230.64], !P0 ;  /* 0x5e400000e6e97fae */ /* 0x0003e8000c121844 */
[----:B------:R-:W3:Y:S04]  /*9b90*/  LDL.LU.64 R236, [R1+0x8] ;  /* 0x0000080001ec7983 */ /* 0x000ee80000300a00 */
[----:B-1----:R-:W3:Y:S01]  /*9ba0*/  LDL.LU.64 R230, [R1] ;  /* 0x0000000001e67983 */ /* 0x002ee20000300a00 */
[----:B------:R-:W-:-:S04]  /*9bb0*/  IADD3 R130, R252, -0xcd, RZ ;  /* 0xffffff33fc827810 */ /* 0x000fc80007ffe0ff */
[----:B------:R-:W-:Y:S01]  /*9bc0*/  ISETP.GE.U32.AND P4, PT, R130, 0x7ffffeb4, PT ;  /* 0x7ffffeb48200780c */ /* 0x000fe20003f86070 */
[----:B-----5:R-:W-:-:S04]  /*9bd0*/  IMAD.WIDE R140, R0, 0x4, R140 ;  /* 0x00000004008c7825 */ /* 0x020fc800078e028c */
[C---:B------:R-:W-:Y:S01]  /*9be0*/  IMAD.WIDE R138, R0.reuse, 0x4, R138 ;  /* 0x00000004008a7825 */ /* 0x040fe200078e028a */
[----:B------:R1:W-:Y:S04]  /*9bf0*/  STL.64 [R1+0x70], R140 ;  /* 0x0000708c01007387 */ /* 0x0003e80000100a00 */
[----:B------:R1:W-:Y:S04]  /*9c00*/  LDGSTS.E [R233+0x60000], [R140.64], !P5 ;  /* 0x600000008ce97fae */ /* 0x0003e8000e921844 */
[----:B------:R5:W-:Y:S04]  /*9c10*/  LDGSTS.E [R233+0x60400], [R138.64], !P5 ;  /* 0x604000008ae97fae */ /* 0x000be8000e921844 */
[----:B-1----:R-:W2:Y:S01]  /*9c20*/  LDL.LU.64 R140, [R1+0xec0] ;  /* 0x000ec000018c7983 */ /* 0x002ea20000300a00 */
[----:B------:R-:W-:-:S03]  /*9c30*/  IMAD.WIDE R136, R0, 0x4, R136 ;  /* 0x0000000400887825 */ /* 0x000fc600078e0288 */
[----:B------:R5:W-:Y:S04]  /*9c40*/  STL.64 [R1+0x738], R138 ;  /* 0x0007388a01007387 */ /* 0x000be80000100a00 */
[----:B------:R1:W-:Y:S01]  /*9c50*/  LDGSTS.E [R233+0x62000], [R136.64], !P6 ;  /* 0x6200000088e97fae */ /* 0x0003e2000f121844 */
[----:B------:R-:W-:-:S03]  /*9c60*/  IMAD.WIDE R132, R0, 0x4, R132 ;  /* 0x0000000400847825 */ /* 0x000fc600078e0284 */
[----:B-----5:R-:W5:Y:S04]  /*9c70*/  LDL.LU.64 R138, [R1+0xeb8] ;  /* 0x000eb800018a7983 */ /* 0x020f680000300a00 */
[----:B------:R1:W-:Y:S04]  /*9c80*/  STL.64 [R1+0x58], R136 ;  /* 0x0000588801007387 */ /* 0x0003e80000100a00 */
[----:B------:R1:W-:Y:S04]  /*9c90*/  LDGSTS.E [R233+0x62400], [R132.64], !P6 ;  /* 0x6240000084e97fae */ /* 0x0003e8000f121844 */
[----:B-1----:R-:W5:Y:S01]  /*9ca0*/  LDL.LU.64 R136, [R1+0xeb0] ;  /* 0x000eb00001887983 */ /* 0x002f620000300a00 */
[----:B------:R-:W-:-:S03]  /*9cb0*/  IMAD.WIDE R134, R0, 0x4, R134 ;  /* 0x0000000400867825 */ /* 0x000fc600078e0286 */
[----:B------:R1:W-:Y:S04]  /*9cc0*/  STL.64 [R1+0x718], R132 ;  /* 0x0007188401007387 */ /* 0x0003e80000100a00 */
[----:B------:R4:W-:Y:S01]  /*9cd0*/  LDGSTS.E [R233+0x64000], [R134.64], !P3 ;  /* 0x6400000086e97fae */ /* 0x0009e2000d921844 */
[----:B-1----:R-:W-:-:S03]  /*9ce0*/  IMAD.WIDE R132, R0, 0x4, R228 ;  /* 0x0000000400847825 */ /* 0x002fc600078e02e4 */
[----:B------:R-:W5:Y:S04]  /*9cf0*/  LDL.LU.64 R228, [R1+0x148] ;  /* 0x0001480001e47983 */ /* 0x000f680000300a00 */
[----:B------:R4:W-:Y:S04]  /*9d00*/  STL.64 [R1+0x40], R134 ;  /* 0x0000408601007387 */ /* 0x0009e80000100a00 */
[----:B------:R1:W-:Y:S04]  /*9d10*/  LDGSTS.E [R233+0x64400], [R132.64], !P3 ;  /* 0x6440000084e97fae */ /* 0x0003e8000d921844 */
[----:B----4-:R-:W4:Y:S01]  /*9d20*/  LDL.LU.64 R134, [R1+0xea8] ;  /* 0x000ea80001867983 */ /* 0x010f220000300a00 */
[----:B------:R-:W-:-:S03]  /*9d30*/  IMAD.WIDE R234, R0, 0x4, R234 ;  /* 0x0000000400ea7825 */ /* 0x000fc600078e02ea */
[----:B------:R1:W-:Y:S04]  /*9d40*/  STL.64 [R1+0x710], R132 ;  /* 0x0007108401007387 */ /* 0x0003e80000100a00 */
[----:B------:R3:W-:Y:S01]  /*9d50*/  LDGSTS.E [R233+0x66000], [R234.64], !P4 ;  /* 0x66000000eae97fae */ /* 0x0007e2000e121844 */
[----:B-1----:R-:W-:-:S03]  /*9d60*/  IMAD.WIDE R132, R0, 0x4, R226 ;  /* 0x0000000400847825 */ /* 0x002fc600078e02e2 */
[----:B------:R-:W5:Y:S04]  /*9d70*/  LDL.LU.64 R226, [R1+0x150] ;  /* 0x0001500001e27983 */ /* 0x000f680000300a00 */
[----:B------:R3:W-:Y:S04]  /*9d80*/  STL.64 [R1+0x30], R234 ;  /* 0x000030ea01007387 */ /* 0x0007e80000100a00 */
[----:B------:R1:W-:Y:S01]  /*9d90*/  STL.64 [R1+0x6f0], R132 ;  /* 0x0006f08401007387 */ /* 0x0003e20000100a00 */
[----:B------:R-:W-:-:S03]  /*9da0*/  IADD3 R130, R252, -0xd1, RZ ;  /* 0xffffff2ffc827810 */ /* 0x000fc60007ffe0ff */
[----:B------:R1:W-:Y:S01]  /*9db0*/  LDGSTS.E [R233+0x66400], [R132.64], !P4 ;  /* 0x6640000084e97fae */ /* 0x0003e2000e121844 */
[----:B---3--:R-:W-:-:S03]  /*9dc0*/  IMAD.WIDE R234, R0, 0x4, R224 ;  /* 0x0000000400ea7825 */ /* 0x008fc600078e02e0 */
[----:B------:R-:W3:Y:S01]  /*9dd0*/  LDL.LU.64 R224, [R1+0x158] ;  /* 0x0001580001e07983 */ /* 0x000ee20000300a00 */
[----:B------:R-:W-:Y:S02]  /*9de0*/  ISETP.GE.U32.AND P0, PT, R130, 0x7ffffeb0, PT ;  /* 0x7ffffeb08200780c */ /* 0x000fe40003f06070 */
[----:B------:R-:W-:-:S04]  /*9df0*/  IADD3 R130, R252, -0xd5, RZ ;  /* 0xffffff2bfc827810 */ /* 0x000fc80007ffe0ff */
[----:B------:R-:W-:Y:S02]  /*9e00*/  ISETP.GE.U32.AND P5, PT, R130, 0x7ffffeac, PT ;  /* 0x7ffffeac8200780c */ /* 0x000fe40003fa6070 */
[----:B------:R-:W-:Y:S01]  /*9e10*/  IADD3 R130, R252, -0xd9, RZ ;  /* 0xffffff27fc827810 */ /* 0x000fe20007ffe0ff */
[----:B------:R-:W-:Y:S03]  /*9e20*/  STL.64 [R1+0x20], R234 ;  /* 0x000020ea01007387 */ /* 0x000fe60000100a00 */
[----:B------:R-:W-:Y:S01]  /*9e30*/  ISETP.GE.U32.AND P6, PT, R130, 0x7ffffea8, PT ;  /* 0x7ffffea88200780c */ /* 0x000fe20003fc6070 */
[----:B------:R2:W-:Y:S01]  /*9e40*/  LDGSTS.E [R233+0x68000], [R234.64], !P0 ;  /* 0x68000000eae97fae */ /* 0x0005e2000c121844 */
[----:B------:R-:W-:Y:S01]  /*9e50*/  IADD3 R130, R252, -0xdd, RZ ;  /* 0xffffff23fc827810 */ /* 0x000fe20007ffe0ff */
[----:B-1----:R-:W-:-:S03]  /*9e60*/  IMAD.WIDE R132, R0, 0x4, R236 ;  /* 0x0000000400847825 */ /* 0x002fc600078e02ec */
[----:B------:R-:W-:Y:S02]  /*9e70*/  ISETP.GE.U32.AND P3, PT, R130, 0x7ffffea4, PT ;  /* 0x7ffffea48200780c */ /* 0x000fe40003f66070 */
[----:B------:R4:W-:Y:S01]  /*9e80*/  STL.64 [R1+0x6c8], R132 ;  /* 0x0006c88401007387 */ /* 0x0009e20000100a00 */
[----:B------:R-:W-:-:S03]  /*9e90*/  IMAD.WIDE R230, R0, 0x4, R230 ;  /* 0x0000000400e67825 */ /* 0x000fc600078e02e6 */
[----:B------:R4:W-:Y:S01]  /*9ea0*/  LDGSTS.E [R233+0x68400], [R132.64], !P0 ;  /* 0x6840000084e97fae */ /* 0x0009e2000c121844 */
[----:B------:R-:W-:-:S03]  /*9eb0*/  IADD3 R130, R252, -0xe1, RZ ;  /* 0xffffff1ffc827810 */ /* 0x000fc60007ffe0ff */
[----:B------:R-:W-:Y:S04]  /*9ec0*/  STL.64 [R1+0x10], R230 ;  /* 0x000010e601007387 */ /* 0x000fe80000100a00 */
[----:B------:R1:W-:Y:S01]  /*9ed0*/  LDGSTS.E [R233+0x6a000], [R230.64], !P5 ;  /* 0x6a000000e6e97fae */ /* 0x0003e2000e921844 */
[----:B------:R-:W-:Y:S02]  /*9ee0*/  ISETP.GE.U32.AND P4, PT, R130, 0x7ffffea0, PT ;  /* 0x7ffffea08200780c */ /* 0x000fe40003f86070 */
[----:B------:R-:W-:Y:S01]  /*9ef0*/  IADD3 R130, R252, -0xe5, RZ ;  /* 0xffffff1bfc827810 */ /* 0x000fe20007ffe0ff */
[----:B------:R-:W-:-:S03]  /*9f00*/  IMAD.WIDE R142, R0, 0x4, R142 ;  /* 0x00000004008e7825 */ /* 0x000fc600078e028e */
[----:B------:R-:W-:Y:S02]  /*9f10*/  ISETP.GE.U32.AND P0, PT, R130, 0x7ffffe9c, PT ;  /* 0x7ffffe9c8200780c */ /* 0x000fe40003f06070 */
[----:B------:R-:W-:Y:S01]  /*9f20*/  IADD3 R130, R252, -0xe9, RZ ;  /* 0xffffff17fc827810 */ /* 0x000fe20007ffe0ff */
[----:B------:R-:W-:-:S04]  /*9f30*/  IMAD.WIDE R144, R0, 0x4, R144 ;  /* 0x0000000400907825 */ /* 0x000fc800078e0290 */
[----:B------:R-:W-:-:S04]  /*9f40*/  IMAD.WIDE R146, R0, 0x4, R146 ;  /* 0x0000000400927825 */ /* 0x000fc800078e0292 */
[----:B------:R-:W-:-:S04]  /*9f50*/  IMAD.WIDE R150, R0, 0x4, R150 ;  /* 0x0000000400967825 */ /* 0x000fc800078e0296 */
[----:B------:R-:W-:-:S04]  /*9f60*/  IMAD.WIDE R154, R0, 0x4, R154 ;  /* 0x00000004009a7825 */ /* 0x000fc800078e029a */
[----:B------:R-:W-:-:S04]  /*9f70*/  IMAD.WIDE R158, R0, 0x4, R158 ;  /* 0x00000004009e7825 */ /* 0x000fc800078e029e */
[----:B--2---:R-:W-:-:S04]  /*9f80*/  IMAD.WIDE R140, R0, 0x4, R140 ;  /* 0x00000004008c7825 */ /* 0x004fc800078e028c */
[----:B----4-:R-:W-:-:S04]  /*9f90*/  IMAD.WIDE R132, R0, 0x4, R134 ;  /* 0x0000000400847825 */ /* 0x010fc800078e0286 */
[C---:B-----5:R-:W-:Y:S01]  /*9fa0*/  IMAD.WIDE R134, R0.reuse, 0x4, R136 ;  /* 0x0000000400867825 */ /* 0x060fe200078e0288 */
[----:B------:R2:W-:Y:S04]  /*9fb0*/  STL.64 [R1+0x680], R132 ;  /* 0x0006808401007387 */ /* 0x0005e80000100a00 */
[----:B------:R2:W-:Y:S04]  /*9fc0*/  LDGSTS.E [R233+0x6a400], [R132.64], !P5 ;  /* 0x6a40000084e97fae */ /* 0x0005e8000e921844 */
[----:B------:R-:W-:Y:S04]  /*9fd0*/  STL.64 [R1], R134 ;  /* 0x0000008601007387 */ /* 0x000fe80000100a00 */
[----:B------:R4:W-:Y:S01]  /*9fe0*/  LDGSTS.E [R233+0x6c000], [R134.64], !P6 ;  /* 0x6c00000086e97fae */ /* 0x0009e2000f121844 */
[----:B--2---:R-:W-:-:S05]  /*9ff0*/  IMAD.WIDE R132, R0, 0x4, R138 ;  /* 0x0000000400847825 */ /* 0x004fca00078e028a */
[----:B------:R2:W-:Y:S04]  /*a000*/  STL.64 [R1+0x6a8], R132 ;  /* 0x0006a88401007387 */ /* 0x0005e80000100a00 */
[----:B------:R2:W-:Y:S04]  /*a010*/  LDGSTS.E [R233+0x6c400], [R132.64], !P6 ;  /* 0x6c40000084e97fae */ /* 0x0005e8000f121844 */
[----:B------:R5:W-:Y:S01]  /*a020*/  LDGSTS.E [R233+0x6e000], [R140.64], !P3 ;  /* 0x6e0000008ce97fae */ /* 0x000be2000d921844 */
[----:B--2---:R-:W-:Y:S01]  /*a030*/  IMAD.WIDE R132, R0, 0x4, R228 ;  /* 0x0000000400847825 */ /* 0x004fe200078e02e4 */
[----:B------:R-:W-:-:S04]  /*a040*/  ISETP.GE.U32.AND P5, PT, R130, 0x7ffffe98, PT ;  /* 0x7ffffe988200780c */ /* 0x000fc80003fa6070 */
[----:B------:R2:W-:Y:S04]  /*a050*/  STL.64 [R1+0x6a0], R132 ;  /* 0x0006a08401007387 */ /* 0x0005e80000100a00 */
[----:B------:R2:W-:Y:S01]  /*a060*/  LDGSTS.E [R233+0x6e400], [R132.64], !P3 ;  /* 0x6e40000084e97fae */ /* 0x0005e2000d921844 */
[----:B------:R-:W-:-:S03]  /*a070*/  IADD3 R130, R252, -0xed, RZ ;  /* 0xffffff13fc827810 */ /* 0x000fc60007ffe0ff */
[----:B------:R5:W-:Y:S01]  /*a080*/  LDGSTS.E [R233+0x70000], [R142.64], !P4 ;  /* 0x700000008ee97fae */ /* 0x000be2000e121844 */
[----:B--2---:R-:W-:Y:S01]  /*a090*/  IMAD.WIDE R132, R0, 0x4, R226 ;  /* 0x0000000400847825 */ /* 0x004fe200078e02e2 */
[----:B------:R-:W-:-:S04]  /*a0a0*/  ISETP.GE.U32.AND P6, PT, R130, 0x7ffffe94, PT ;  /* 0x7ffffe948200780c */ /* 0x000fc80003fc6070 */
[----:B------:R3:W-:Y:S04]  /*a0b0*/  STL.64 [R1+0x6e8], R132 ;  /* 0x0006e88401007387 */ /* 0x0007e80000100a00 */
[----:B------:R3:W-:Y:S04]  /*a0c0*/  LDGSTS.E [R233+0x70400], [R132.64], !P4 ;  /* 0x7040000084e97fae */ /* 0x0007e8000e121844 */
[----:B------:R5:W-:Y:S01]  /*a0d0*/  LDGSTS.E [R233+0x72000], [R144.64], !P0 ;  /* 0x7200000090e97fae */ /* 0x000be2000c121844 */
[----:B---3--:R-:W-:-:S05]  /*a0e0*/  IMAD.WIDE R132, R0, 0x4, R224 ;  /* 0x0000000400847825 */ /* 0x008fca00078e02e0 */
        /* <DEDUP_REMOVED lines=9> */
[----:B--2---:R-:W-:-:S05]  /*a180*/  IMAD.WIDE R132, R0, 0x4, R152 ;  /* 0x0000000400847825 */ /* 0x004fca00078e0298 */
[----:B------:R2:W-:Y:S04]  /*a190*/  STL.64 [R1+0x6c0], R132 ;  /* 0x0006c08401007387 */ /* 0x0005e80000100a00 */
[----:B------:R2:W-:Y:S01]  /*a1a0*/  LDGSTS.E [R233+0x76400], [R132.64], !P6 ;  /* 0x7640000084e97fae */ /* 0x0005e2000f121844 */
[----:B----4-:R-:W-:Y:S01]  /*a1b0*/  IMAD.WIDE R134, R0, 0x4, R156 ;  /* 0x0000000400867825 */ /* 0x010fe200078e029c */
[----:B------:R-:W-:Y:S02]  /*a1c0*/  IADD3 R130, R252, -0xf5, RZ ;  /* 0xffffff0bfc827810 */ /* 0x000fe40007ffe0ff */
[----:B------:R5:W-:Y:S04]  /*a1d0*/  LDGSTS.E [R233+0x78000], [R154.64], !P3 ;  /* 0x780000009ae97fae */ /* 0x000be8000d921844 */
[----:B--2---:R-:W2:Y:S04]  /*a1e0*/  LDL.LU.64 R132, [R1+0x2f0] ;  /* 0x0002f00001847983 */ /* 0x004ea80000300a00 */
[----:B------:R-:W3:Y:S04]  /*a1f0*/  LDL.LU.64 R236, [R1+0x2e8] ;  /* 0x0002e80001ec7983 */ /* 0x000ee80000300a00 */
[----:B------:R4:W-:Y:S01]  /*a200*/  STL.64 [R1+0x6b0], R134 ;  /* 0x0006b08601007387 */ /* 0x0009e20000100a00 */
[----:B------:R-:W-:-:S03]  /*a210*/  ISETP.GE.U32.AND P4, PT, R130, 0x7ffffe8c, PT ;  /* 0x7ffffe8c8200780c */ /* 0x000fc60003f86070 */
[----:B------:R-:W5:Y:S04]  /*a220*/  LDL.LU.64 R234, [R1+0x2e0] ;  /* 0x0002e00001ea7983 */ /* 0x000f680000300a00 */
[----:B------:R4:W-:Y:S04]  /*a230*/  LDGSTS.E [R233+0x78400], [R134.64], !P3 ;  /* 0x7840000086e97fae */ /* 0x0009e8000d921844 */
[----:B-1----:R-:W5:Y:S04]  /*a240*/  LDL.LU.64 R230, [R1+0x2d8] ;  /* 0x0002d80001e67983 */ /* 0x002f680000300a00 */
[----:B------:R1:W-:Y:S01]  /*a250*/  LDGSTS.E [R233+0x7a000], [R158.64], !P4 ;  /* 0x7a0000009ee97fae */ /* 0x0003e2000e121844 */
[----:B----4-:R-:W-:-:S05]  /*a260*/  IMAD.WIDE R134, R0, 0x4, R160 ;  /* 0x0000000400867825 */ /* 0x010fca00078e02a0 */
[----:B------:R4:W-:Y:S04]  /*a270*/  STL.64 [R1+0x690], R134 ;  /* 0x0006908601007387 */ /* 0x0009e80000100a00 */
[----:B------:R-:W5:Y:S04]  /*a280*/  LDL.LU.64 R228, [R1+0x2d0] ;  /* 0x0002d00001e47983 */ /* 0x000f680000300a00 */
[----:B------:R4:W-:Y:S04]  /*a290*/  LDGSTS.E [R233+0x7a400], [R134.64], !P4 ;  /* 0x7a40000086e97fae */ /* 0x0009e8000e121844 */
[----:B------:R-:W5:Y:S01]  /*a2a0*/  LDL.LU.64 R226, [R1+0x2c8] ;  /* 0x0002c80001e27983 */ /* 0x000f620000300a00 */
[----:B----4-:R-:W-:-:S05]  /*a2b0*/  IMAD.WIDE R134, R0, 0x4, R164 ;  /* 0x0000000400867825 */ /* 0x010fca00078e02a4 */
[----:B------:R4:W-:Y:S04]  /*a2c0*/  STL.64 [R1+0x688], R134 ;  /* 0x0006888601007387 */ /* 0x0009e80000100a00 */
[----:B------:R-:W5:Y:S01]  /*a2d0*/  LDL.LU.64 R224, [R1+0x2c0] ;  /* 0x0002c00001e07983 */ /* 0x000f620000300a00 */
[----:B------:R-:W-:-:S04]  /*a2e0*/  IADD3 R130, R252, -0xf9, RZ ;  /* 0xffffff07fc827810 */ /* 0x000fc80007ffe0ff */
[----:B------:R-:W-:Y:S02]  /*a2f0*/  ISETP.GE.U32.AND P0, PT, R130, 0x7ffffe88, PT ;  /* 0x7ffffe888200780c */ /* 0x000fe40003f06070 */
[----:B------:R-:W-:Y:S01]  /*a300*/  IADD3 R130, R252, -0xfd, RZ ;  /* 0xffffff03fc827810 */ /* 0x000fe20007ffe0ff */
[----:B------:R-:W-:-:S03]  /*a310*/  IMAD.WIDE R162, R0, 0x4, R162 ;  /* 0x0000000400a27825 */ /* 0x000fc600078e02a2 */
[----:B------:R-:W-:Y:S02]  /*a320*/  ISETP.GE.U32.AND P5, PT, R130, 0x7ffffe84, PT ;  /* 0x7ffffe848200780c */ /* 0x000fe40003fa6070 */
[----:B------:R-:W-:Y:S01]  /*a330*/  IADD3 R130, R252, -0x82, RZ ;  /* 0xffffff7efc827810 */ /* 0x000fe20007ffe0ff */
[----:B------:R-:W-:-:S04]  /*a340*/  IMAD.WIDE R136, R0, 0x4, R168 ;  /* 0x0000000400887825 */ /* 0x000fc800078e02a8 */
[----:B------:R1:W-:Y:S01]  /*a350*/  LDGSTS.E [R233+0x7c000], [R162.64], !P0 ;  /* 0x7c000000a2e97fae */ /* 0x0003e2000c121844 */
[----:B------:R-:W-:-:S03]  /*a360*/  ISETP.GE.U32.AND P6, PT, R130, 0x7ffffeff, PT ;  /* 0x7ffffeff8200780c */ /* 0x000fc60003fc6070 */
[----:B------:R4:W-:Y:S01]  /*a370*/  LDGSTS.E [R233+0x7c400], [R134.64], !P0 ;  /* 0x7c40000086e97fae */ /* 0x0009e2000c121844 */
[----:B------:R-:W-:Y:S01]  /*a380*/  IMAD.WIDE R166, R0, 0x4, R166 ;  /* 0x0000000400a67825 */ /* 0x000fe200078e02a6 */
[----:B------:R-:W-:-:S03]  /*a390*/  IADD3 R130, R252, -0x86, RZ ;  /* 0xffffff7afc827810 */ /* 0x000fc60007ffe0ff */
[----:B------:R-:W-:Y:S01]  /*a3a0*/  IMAD.SHL.U32 R131, R131, 0x4, RZ ;  /* 0x0000000483837824 */ /* 0x000fe200078e00ff */
[----:B------:R1:W-:Y:S04]  /*a3b0*/  LDGSTS.E [R233+0x7e000], [R166.64], !P5 ;  /* 0x7e000000a6e97fae */ /* 0x0003e8000e921844 */
[----:B----4-:R-:W4:Y:S04]  /*a3c0*/  LDL.LU.64 R134, [R1+0x2b8] ;  /* 0x0002b80001867983 */ /* 0x010f280000300a00 */
[----:B------:R1:W-:Y:S01]  /*a3d0*/  STL.64 [R1+0x678], R136 ;  /* 0x0006788801007387 */ /* 0x0003e20000100a00 */
[----:B------:R-:W-:-:S03]  /*a3e0*/  ISETP.GE.U32.AND P3, PT, R130, 0x7ffffefb, PT ;  /* 0x7ffffefb8200780c */ /* 0x000fc60003f66070 */
[----:B------:R1:W-:Y:S02]  /*a3f0*/  LDGSTS.E [R233+0x7e400], [R136.64], !P5 ;  /* 0x7e40000088e97fae */ /* 0x0003e4000e921844 */
[----:B-1----:R-:W-:Y:S02]  /*a400*/  LOP3.LUT R137, R131, 0x20, RZ, 0x3c, !PT ;  /* 0x0000002083897812 */ /* 0x002fe400078e3cff */
[----:B------:R-:W-:-:S04]  /*a410*/  IADD3 R130, R252, -0x8a, RZ ;  /* 0xffffff76fc827810 */ /* 0x000fc80007ffe0ff */
[----:B------:R-:W-:Y:S01]  /*a420*/  ISETP.GE.U32.AND P4, PT, R130, 0x7ffffef7, PT ;  /* 0x7ffffef78200780c */ /* 0x000fe20003f86070 */
[C---:B--2---:R-:W-:Y:S02]  /*a430*/  IMAD.WIDE R148, R0.reuse, 0x4, R132 ;  /* 0x0000000400947825 */ /* 0x044fe400078e0284 */
[----:B------:R-:W2:Y:S02]  /*a440*/  LDL.LU.64 R132, [R1+0x2b0] ;  /* 0x0002b00001847983 */ /* 0x000ea40000300a00 */
[C---:B---3--:R-:W-:Y:S02]  /*a450*/  IMAD.WIDE R138, R0.reuse, 0x4, R236 ;  /* 0x00000004008a7825 */ /* 0x048fe400078e02ec */
[----:B------:R-:W3:Y:S04]  /*a460*/  LDL.LU.64 R236, [R1+0x2a8] ;  /* 0x0002a80001ec7983 */ /* 0x000ee80000300a00 */
[----:B------:R5:W-:Y:S04]  /*a470*/  STL.64 [R1+0x2f0], R148 ;  /* 0x0002f09401007387 */ /* 0x000be80000100a00 */
[----:B------:R5:W-:Y:S04]  /*a480*/  LDGSTS.E [R137+0x40800], [R148.64], !P6 ;  /* 0x4080000094897fae */ /* 0x000be8000f121844 */
[----:B------:R1:W-:Y:S04]  /*a490*/  STL.64 [R1+0xe58], R138 ;  /* 0x000e588a01007387 */ /* 0x0003e80000100a00 */
[----:B------:R1:W-:Y:S01]  /*a4a0*/  LDGSTS.E [R137+0x40c00], [R138.64], !P6 ;  /* 0x40c000008a897fae */ /* 0x0003e2000f121844 */
[----:B-----5:R-:W-:-:S03]  /*a4b0*/  IMAD.WIDE R148, R0, 0x4, R234 ;  /* 0x0000000400947825 */ /* 0x020fc600078e02ea */
[----:B------:R-:W5:Y:S04]  /*a4c0*/  LDL.LU.64 R234, [R1+0x2a0] ;  /* 0x0002a00001ea7983 */ /* 0x000f680000300a00 */
[----:B------:R1:W-:Y:S02]  /*a4d0*/  LDGSTS.E [R137+0x42800], [R148.64], !P3 ;  /* 0x4280000094897fae */ /* 0x0003e4000d921844 */
[C---:B-1----:R-:W-:Y:S02]  /*a4e0*/  IMAD.WIDE R138, R0.reuse, 0x4, R230 ;  /* 0x00000004008a7825 */ /* 0x042fe400078e02e6 */
[----:B------:R-:W5:Y:S04]  /*a4f0*/  LDL.LU.64 R230, [R1+0x298] ;  /* 0x0002980001e67983 */ /* 0x000f680000300a00 */
[----:B------:R1:W-:Y:S04]  /*a500*/  STL.64 [R1+0x2e0], R148 ;  /* 0x0002e09401007387 */ /* 0x0003e80000100a00 */
[----:B------:R1:W-:Y:S04]  /*a510*/  STL.64 [R1+0xe38], R138 ;  /* 0x000e388a01007387 */ /* 0x0003e80000100a00 */
[----:B------:R1:W-:Y:S02]  /*a520*/  LDGSTS.E [R137+0x42c00], [R138.64], !P3 ;  /* 0x42c000008a897fae */ /* 0x0003e4000d921844 */
[----:B-1----:R-:W-:-:S02]  /*a530*/  IMAD.WIDE R148, R0, 0x4, R228 ;  /* 0x0000000400947825 */ /* 0x002fc400078e02e4 */
[----:B------:R-:W5:Y:S04]  /*a540*/  LDL.LU.64 R228, [R1+0x290] ;  /* 0x0002900001e47983 */ /* 0x000f680000300a00 */
[----:B------:R1:W-:Y:S01]  /*a550*/  LDGSTS.E [R137+0x44800], [R148.64], !P4 ;  /* 0x4480000094897fae */ /* 0x0003e2000e121844 */
[----:B------:R-:W-:-:S03]  /*a560*/  IMAD.WIDE R138, R0, 0x4, R226 ;  /* 0x00000004008a7825 */ /* 0x000fc600078e02e2 */
[----:B------:R-:W5:Y:S04]  /*a570*/  LDL.LU.64 R226, [R1+0x288] ;  /* 0x0002880001e27983 */ /* 0x000f680000300a00 */
[----:B------:R1:W-:Y:S04]  /*a580*/  STL.64 [R1+0x2d0], R148 ;  /* 0x0002d09401007387 */ /* 0x0003e80000100a00 */
[----:B------:R4:W-:Y:S01]  /*a590*/  STL.64 [R1+0xe18], R138 ;  /* 0x000e188a01007387 */ /* 0x0009e20000100a00 */
[----:B------:R-:W-:-:S03]  /*a5a0*/  IADD3 R130, R252, -0x8e, RZ ;  /* 0xffffff72fc827810 */ /* 0x000fc60007ffe0ff */
[----:B------:R4:W-:Y:S01]  /*a5b0*/  LDGSTS.E [R137+0x44c00], [R138.64], !P4 ;  /* 0x44c000008a897fae */ /* 0x0009e2000e121844 */
[----:B-1----:R-:W-:-:S03]  /*a5c0*/  IMAD.WIDE R148, R0, 0x4, R224 ;  /* 0x0000000400947825 */ /* 0x002fc600078e02e0 */
[----:B------:R-:W5:Y:S01]  /*a5d0*/  LDL.LU.64 R224, [R1+0x280] ;  /* 0x0002800001e07983 */ /* 0x000f620000300a00 */
[----:B------:R-:W-:Y:S02]  /*a5e0*/  ISETP.GE.U32.AND P0, PT, R130, 0x7ffffef3, PT ;  /* 0x7ffffef38200780c */ /* 0x000fe40003f06070 */
[----:B------:R-:W-:-:S04]  /*a5f0*/  IADD3 R130, R252, -0x92, RZ ;  /* 0xffffff6efc827810 */ /* 0x000fc80007ffe0ff */
[----:B------:R-:W-:Y:S02]  /*a600*/  ISETP.GE.U32.AND P5, PT, R130, 0x7ffffeef, PT ;  /* 0x7ffffeef8200780c */ /* 0x000fe40003fa6070 */
[----:B------:R-:W-:-:S05]  /*a610*/  IADD3 R130, R252, -0x96, RZ ;  /* 0xffffff6afc827810 */ /* 0x000fca0007ffe0ff */
[----:B------:R2:W-:Y:S01]  /*a620*/  LDGSTS.E [R137+0x46800], [R148.64], !P0 ;  /* 0x4680000094897fae */ /* 0x0005e2000c121844 */
[----:B----4-:R-:W-:-:S03]  /*a630*/  IMAD.WIDE R138, R0, 0x4, R134 ;  /* 0x00000004008a7825 */ /* 0x010fc600078e0286 */
[----:B------:R-:W4:Y:S04]  /*a640*/  LDL.LU.64 R134, [R1+0x278] ;  /* 0x0002780001867983 */ /* 0x000f280000300a00 */
[----:B------:R2:W-:Y:S04]  /*a650*/  STL.64 [R1+0x2c0], R148 ;  /* 0x0002c09401007387 */ /* 0x0005e80000100a00 */
[----:B------:R3:W-:Y:S01]  /*a660*/  STL.64 [R1+0xe00], R138 ;  /* 0x000e008a01007387 */ /* 0x0007e20000100a00 */
[----:B------:R-:W-:-:S03]  /*a670*/  ISETP.GE.U32.AND P6, PT, R130, 0x7ffffeeb, PT ;  /* 0x7ffffeeb8200780c */ /* 0x000fc60003fc6070 */
[----:B------:R3:W-:Y:S01]  /*a680*/  LDGSTS.E [R137+0x46c00], [R138.64], !P0 ;  /* 0x46c000008a897fae */ /* 0x0007e2000c121844 */
        /* <DEDUP_REMOVED lines=47> */
[----:B------:R1:W-:Y:S04]  /*a980*/  STL.64 [R1+0x7c8], R138 ;  /* 0x0007c88a01007387 */ /* 0x0003e80000100a00 */
[----:B------:R1:W-:Y:S04]  /*a990*/  LDGSTS.E [R137+0x50800], [R148.64], !P0 ;  /* 0x5080000094897fae */ /* 0x0003e8000c121844 */
        /* <DEDUP_REMOVED lines=8> */
[----:B------:R-:W5:Y:S01]  /*aa20*/  LDL.LU.64 R230, [R1+0x210] ;  /* 0x0002100001e67983 */ /* 0x000f620000300a00 */
[----:B-1----:R-:W-:-:S03]  /*aa30*/  IMAD.WIDE R152, R0, 0x4, R228 ;  /* 0x0000000400987825 */ /* 0x002fc600078e02e4 */
[----:B------:R1:W-:Y:S04]  /*aa40*/  LDGSTS.E [R137+0x52c00], [R148.64], !P5 ;  /* 0x52c0000094897fae */ /* 0x0003e8000e921844 */
[----:B------:R-:W5:Y:S04]  /*aa50*/  LDL.LU.64 R228, [R1+0x208] ;  /* 0x0002080001e47983 */ /* 0x000f680000300a00 */
[----:B------:R-:W-:Y:S01]  /*aa60*/  STL.64 [R1+0x100], R152 ;  /* 0x0001009801007387 */ /* 0x000fe20000100a00 */
[----:B-1----:R-:W-:-:S03]  /*aa70*/  IMAD.WIDE R148, R0, 0x4, R226 ;  /* 0x0000000400947825 */ /* 0x002fc600078e02e2 */
[----:B------:R2:W-:Y:S04]  /*aa80*/  LDGSTS.E [R137+0x54800], [R152.64], !P6 ;  /* 0x5480000098897fae */ /* 0x0005e8000f121844 */
[----:B------:R1:W-:Y:S04]  /*aa90*/  STL.64 [R1+0x7a0], R148 ;  /* 0x0007a09401007387 */ /* 0x0003e80000100a00 */
[----:B------:R1:W-:Y:S04]  /*aaa0*/  LDGSTS.E [R137+0x54c00], [R148.64], !P6 ;  /* 0x54c0000094897fae */ /* 0x0003e8000f121844 */
[----:B------:R-:W5:Y:S01]  /*aab0*/  LDL.LU.64 R226, [R1+0x200] ;  /* 0x0002000001e27983 */ /* 0x000f620000300a00 */
[----:B-1----:R-:W-:-:S03]  /*aac0*/  IMAD.WIDE R148, R0, 0x4, R224 ;  /* 0x0000000400947825 */ /* 0x002fc600078e02e0 */
[----:B------:R-:W5:Y:S01]  /*aad0*/  LDL.LU.64 R224, [R1+0x1f8] ;  /* 0x0001f80001e07983 */ /* 0x000f620000300a00 */
[----:B------:R-:W-:-:S04]  /*aae0*/  IADD3 R130, R252, -0xae, RZ ;  /* 0xffffff52fc827810 */ /* 0x000fc80007ffe0ff */
[----:B------:R-:W-:Y:S02]  /*aaf0*/  ISETP.GE.U32.AND P3, PT, R130, 0x7ffffed3, PT ;  /* 0x7ffffed38200780c */ /* 0x000fe40003f66070 */
[----:B------:R-:W-:Y:S01]  /*ab00*/  IADD3 R130, R252, -0xb2, RZ ;  /* 0xffffff4efc827810 */ /* 0x000fe20007ffe0ff */
[----:B----4-:R-:W-:-:S03]  /*ab10*/  IMAD.WIDE R134, R0, 0x4, R134 ;  /* 0x0000000400867825 */ /* 0x010fc600078e0286 */
[----:B------:R-:W-:Y:S01]  /*ab20*/  ISETP.GE.U32.AND P4, PT, R130, 0x7ffffecf, PT ;  /* 0x7ffffecf8200780c */ /* 0x000fe20003f86070 */
[----:B------:R-:W-:Y:S01]  /*ab30*/  STL.64 [R1+0xe0], R148 ;  /* 0x0000e09401007387 */ /* 0x000fe20000100a00 */
[----:B------:R-:W-:-:S03]  /*ab40*/  IADD3 R130, R252, -0xb6, RZ ;  /* 0xffffff4afc827810 */ /* 0x000fc60007ffe0ff */
[----:B------:R1:W-:Y:S04]  /*ab50*/  STL.64 [R1+0x798], R134 ;  /* 0x0007988601007387 */ /* 0x0003e80000100a00 */
[----:B------:R3:W-:Y:S04]  /*ab60*/  LDGSTS.E [R137+0x56800], [R148.64], !P3 ;  /* 0x5680000094897fae */ /* 0x0007e8000d921844 */
[----:B------:R1:W-:Y:S01]  /*ab70*/  LDGSTS.E [R137+0x56c00], [R134.64], !P3 ;  /* 0x56c0000086897fae */ /* 0x0003e2000d921844 */
[----:B------:R-:W-:-:S03]  /*ab80*/  ISETP.GE.U32.AND P0, PT, R130, 0x7ffffecb, PT ;  /* 0x7ffffecb8200780c */ /* 0x000fc60003f06070 */
[----:B-1----:R-:W4:Y:S01]  /*ab90*/  LDL.LU.64 R134, [R1+0x1f0] ;  /* 0x0001f00001867983 */ /* 0x002f220000300a00 */
[----:B------:R-:W-:-:S04]  /*aba0*/  IADD3 R130, R252, -0xba, RZ ;  /* 0xffffff46fc827810 */ /* 0x000fc80007ffe0ff */
[----:B------:R-:W-:Y:S01]  /*abb0*/  ISETP.GE.U32.AND P5, PT, R130, 0x7ffffec7, PT ;  /* 0x7ffffec78200780c */ /* 0x000fe20003fa6070 */
[C---:B--2---:R-:W-:Y:S02]  /*abc0*/  IMAD.WIDE R152, R0.reuse, 0x4, R132 ;  /* 0x0000000400987825 */ /* 0x044fe400078e0284 */
[----:B------:R-:W2:Y:S02]  /*abd0*/  LDL.LU.64 R132, [R1+0x1e8] ;  /* 0x0001e80001847983 */ /* 0x000ea40000300a00 */
[C---:B---3--:R-:W-:Y:S02]  /*abe0*/  IMAD.WIDE R148, R0.reuse, 0x4, R236 ;  /* 0x0000000400947825 */ /* 0x048fe400078e02ec */
[----:B------:R-:W-:Y:S04]  /*abf0*/  STL.64 [R1+0xc8], R152 ;  /* 0x0000c89801007387 */ /* 0x000fe80000100a00 */
[----:B------:R1:W-:Y:S04]  /*ac00*/  LDGSTS.E [R137+0x58800], [R152.64], !P4 ;  /* 0x5880000098897fae */ /* 0x0003e8000e121844 */
[----:B------:R5:W-:Y:S04]  /*ac10*/  STL.64 [R1+0x778], R148 ;  /* 0x0007789401007387 */ /* 0x000be80000100a00 */
[----:B------:R5:W-:Y:S04]  /*ac20*/  LDGSTS.E [R137+0x58c00], [R148.64], !P4 ;  /* 0x58c0000094897fae */ /* 0x000be8000e121844 */
[----:B------:R-:W3:Y:S01]  /*ac30*/  LDL.LU.64 R236, [R1+0x1e0] ;  /* 0x0001e00001ec7983 */ /* 0x000ee20000300a00 */
[----:B-----5:R-:W-:-:S03]  /*ac40*/  IMAD.WIDE R148, R0, 0x4, R234 ;  /* 0x0000000400947825 */ /* 0x020fc600078e02ea */
[----:B------:R-:W5:Y:S01]  /*ac50*/  LDL.LU.64 R234, [R1+0x1d8] ;  /* 0x0001d80001ea7983 */ /* 0x000f620000300a00 */
[----:B------:R-:W-:-:S03]  /*ac60*/  IMAD.WIDE R138, R0, 0x4, R138 ;  /* 0x00000004008a7825 */ /* 0x000fc600078e028a */
[----:B------:R1:W-:Y:S04]  /*ac70*/  STL.64 [R1+0xb0], R148 ;  /* 0x0000b09401007387 */ /* 0x0003e80000100a00 */
[----:B------:R1:W-:Y:S04]  /*ac80*/  LDGSTS.E [R137+0x5a800], [R148.64], !P0 ;  /* 0x5a80000094897fae */ /* 0x0003e8000c121844 */
        /* <DEDUP_REMOVED lines=8> */
[----:B------:R1:W-:Y:S04]  /*ad10*/  STL.64 [R1+0x750], R138 ;  /* 0x0007508a01007387 */ /* 0x0003e80000100a00 */
[----:B------:R1:W-:Y:S02]  /*ad20*/  LDGSTS.E [R137+0x5cc00], [R138.64], !P5 ;  /* 0x5cc000008a897fae */ /* 0x0003e4000e921844 */
[----:B-1----:R-:W-:-:S02]  /*ad30*/  IMAD.WIDE R148, R0, 0x4, R226 ;  /* 0x0000000400947825 */ /* 0x002fc400078e02e2 */
[----:B------:R-:W5:Y:S02]  /*ad40*/  LDL.LU.64 R226, [R1+0x1c0] ;  /* 0x0001c00001e27983 */ /* 0x000f640000300a00 */
[----:B------:R-:W-:Y:S02]  /*ad50*/  IMAD.WIDE R138, R0, 0x4, R224 ;  /* 0x00000004008a7825 */ /* 0x000fe400078e02e0 */
[----:B------:R-:W5:Y:S01]  /*ad60*/  LDL.LU.64 R224, [R1+0x1b8] ;  /* 0x0001b80001e07983 */ /* 0x000f620000300a00 */
[----:B------:R-:W-:-:S04]  /*ad70*/  IADD3 R130, R252, -0xbe, RZ ;  /* 0xffffff42fc827810 */ /* 0x000fc80007ffe0ff */
[----:B------:R-:W-:Y:S02]  /*ad80*/  ISETP.GE.U32.AND P6, PT, R130, 0x7ffffec3, PT ;  /* 0x7ffffec38200780c */ /* 0x000fe40003fc6070 */
[----:B------:R-:W-:-:S04]  /*ad90*/  IADD3 R130, R252, -0xc2, RZ ;  /* 0xffffff3efc827810 */ /* 0x000fc80007ffe0ff */
[----:B------:R-:W-:Y:S02]  /*ada0*/  ISETP.GE.U32.AND P3, PT, R130, 0x7ffffebf, PT ;  /* 0x7ffffebf8200780c */ /* 0x000fe40003f66070 */
[----:B------:R-:W-:Y:S01]  /*adb0*/  IADD3 R130, R252, -0xc6, RZ ;  /* 0xffffff3afc827810 */ /* 0x000fe20007ffe0ff */
[----:B------:R1:W-:Y:S03]  /*adc0*/  STL.64 [R1+0x80], R148 ;  /* 0x0000809401007387 */ /* 0x0003e60000100a00 */
[----:B------:R-:W-:Y:S01]  /*add0*/  ISETP.GE.U32.AND P4, PT, R130, 0x7ffffebb, PT ;  /* 0x7ffffebb8200780c */ /* 0x000fe20003f86070 */
[----:B------:R1:W-:Y:S04]  /*ade0*/  STL.64 [R1+0x748], R138 ;  /* 0x0007488a01007387 */ /* 0x0003e80000100a00 */
[----:B------:R1:W-:Y:S04]  /*adf0*/  LDGSTS.E [R137+0x5e800], [R148.64], !P6 ;  /* 0x5e80000094897fae */ /* 0x0003e8000f121844 */
[----:B------:R1:W-:Y:S01]  /*ae00*/  LDGSTS.E [R137+0x5ec00], [R138.64], !P6 ;  /* 0x5ec000008a897fae */ /* 0x0003e2000f121844 */
[----:B----4-:R-:W-:-:S05]  /*ae10*/  IMAD.WIDE R134, R0, 0x4, R134 ;  /* 0x0000000400867825 */ /* 0x010fca00078e0286 */
[----:B------:R4:W-:Y:S04]  /*ae20*/  STL.64 [R1+0x68], R134 ;  /* 0x0000688601007387 */ /* 0x0009e80000100a00 */
[----:B------:R-:W5:Y:S04]  /*ae30*/  LDL.LU.64 R152, [R1+0x1b0] ;  /* 0x0001b00001987983 */ /* 0x000f680000300a00 */
[----:B------:R4:W-:Y:S01]  /*ae40*/  LDGSTS.E [R137+0x60800], [R134.64], !P3 ;  /* 0x6080000086897fae */ /* 0x0009e2000d921844 */
[----:B------:R-:W-:-:S04]  /*ae50*/  IADD3 R130, R252, -0xca, RZ ;  /* 0xffffff36fc827810 */ /* 0x000fc80007ffe0ff */
[----:B------:R-:W-:Y:S01]  /*ae60*/  ISETP.GE.U32.AND P0, PT, R130, 0x7ffffeb7, PT ;  /* 0x7ffffeb78200780c */ /* 0x000fe20003f06070 */
[----:B--2---:R-:W-:-:S05]  /*ae70*/  IMAD.WIDE R132, R0, 0x4, R132 ;  /* 0x0000000400847825 */ /* 0x004fca00078e0284 */
[----:B------:R5:W-:Y:S04]  /*ae80*/  STL.64 [R1+0x728], R132 ;  /* 0x0007288401007387 */ /* 0x000be80000100a00 */
[----:B-1----:R-:W2:Y:S04]  /*ae90*/  LDL.LU.64 R148, [R1+0x1a8] ;  /* 0x0001a80001947983 */ /* 0x002ea80000300a00 */
[----:B------:R5:W-:Y:S04]  /*aea0*/  LDGSTS.E [R137+0x60c00], [R132.64], !P3 ;  /* 0x60c0000084897fae */ /* 0x000be8000d921844 */
[----:B------:R-:W2:Y:S01]  /*aeb0*/  LDL.LU.64 R138, [R1+0x1a0] ;  /* 0x0001a000018a7983 */ /* 0x000ea20000300a00 */
[----:B---3--:R-:W-:-:S03]  /*aec0*/  IMAD.WIDE R156, R0, 0x4, R236 ;  /* 0x00000004009c7825 */ /* 0x008fc600078e02ec */
[----:B----4-:R-:W3:Y:S04]  /*aed0*/  LDL.LU.64 R134, [R1+0x198] ;  /* 0x0001980001867983 */ /* 0x010ee80000300a00 */
[----:B------:R-:W-:Y:S04]  /*aee0*/  STL.64 [R1+0x50], R156 ;  /* 0x0000509c01007387 */ /* 0x000fe80000100a00 */
[----:B------:R1:W-:Y:S01]  /*aef0*/  LDGSTS.E [R137+0x62800], [R156.64], !P4 ;  /* 0x628000009c897fae */ /* 0x0003e2000e121844 */
[----:B-----5:R-:W-:-:S05]  /*af00*/  IMAD.WIDE R132, R0, 0x4, R234 ;  /* 0x0000000400847825 */ /* 0x020fca00078e02ea */
[----:B------:R4:W-:Y:S04]  /*af10*/  STL.64 [R1+0x720], R132 ;  /* 0x0007208401007387 */ /* 0x0009e80000100a00 */
[----:B------:R4:W-:Y:S04]  /*af20*/  LDGSTS.E [R137+0x62c00], [R132.64], !P4 ;  /* 0x62c0000084897fae */ /* 0x0009e8000e121844 */
[----:B----4-:R-:W4:Y:S01]  /*af30*/  LDL.LU.64 R132, [R1+0x190] ;  /* 0x0001900001847983 */ /* 0x010f220000300a00 */
[----:B------:R-:W-:-:S03]  /*af40*/  IMAD.WIDE R160, R0, 0x4, R230 ;  /* 0x0000000400a07825 */ /* 0x000fc600078e02e6 */
[----:B------:R-:W5:Y:S01]  /*af50*/  LDL.LU.64 R236, [R1+0x188] ;  /* 0x0001880001ec7983 */ /* 0x000f620000300a00 */
[----:B-1----:R-:W-:-:S03]  /*af60*/  IMAD.WIDE R156, R0, 0x4, R228 ;  /* 0x00000004009c7825 */ /* 0x002fc600078e02e4 */
[----:B------:R1:W-:Y:S04]  /*af70*/  STL.64 [R1+0x38], R160 ;  /* 0x000038a001007387 */ /* 0x0003e80000100a00 */
[----:B------:R-:W5:Y:S04]  /*af80*/  LDL.LU.64 R234, [R1+0x180] ;  /* 0x0001800001ea7983 */ /* 0x000f680000300a00 */
[----:B------:R1:W-:Y:S04]  /*af90*/  STL.64 [R1+0x700], R156 ;  /* 0x0007009c01007387 */ /* 0x0003e80000100a00 */
[----:B------:R-:W5:Y:S04]  /*afa0*/  LDL.LU.64 R230, [R1+0x2f8] ;  /* 0x0002f80001e67983 */ /* 0x000f680000300a00 */
[----:B------:R1:W-:Y:S04]  /*afb0*/  LDGSTS.E [R137+0x64800], [R160.64], !P0 ;  /* 0x64800000a0897fae */ /* 0x0003e8000c121844 */
[----:B------:R-:W5:Y:S04]  /*afc0*/  LDL.LU.64 R228, [R1+0x178] ;  /* 0x0001780001e47983 */ /* 0x000f680000300a00 */
[----:B------:R1:W-:Y:S02]  /*afd0*/  LDGSTS.E [R137+0x64c00], [R156.64], !P0 ;  /* 0x64c000009c897fae */ /* 0x0003e4000c121844 */
[----:B-1----:R-:W-:-:S02]  /*afe0*/  IMAD.WIDE R160, R0, 0x4, R226 ;  /* 0x0000000400a07825 */ /* 0x002fc400078e02e2 */
[----:B------:R-:W5:Y:S02]  /*aff0*/  LDL.LU.64 R226, [R1+0x300] ;  /* 0x0003000001e27983 */ /* 0x000f640000300a00 */
[----:B------:R-:W-:Y:S02]  /*b000*/  IMAD.WIDE R156, R0, 0x4, R224 ;  /* 0x00000004009c7825 */ /* 0x000fe400078e02e0 */
[----:B------:R-:W-:Y:S04]  /*b010*/  STL.64 [R1+0x28], R160 ;  /* 0x000028a001007387 */ /* 0x000fe80000100a00 */
[----:B------:R-:W-:Y:S04]  /*b020*/  STL.64 [R1+0x6f8], R156 ;  /* 0x0006f89c01007387 */ /* 0x000fe80000100a00 */
[----:B------:R-:W5:Y:S01]  /*b030*/  LDL.LU.64 R224, [R1+0x160] ;  /* 0x0001600001e07983 */ /* 0x000f620000300a00 */
[----:B------:R-:W-:-:S04]  /*b040*/  IADD3 R130, R252, -0xce, RZ ;  /* 0xffffff32fc827810 */ /* 0x000fc80007ffe0ff */
[----:B------:R-:W-:Y:S02]  /*b050*/  ISETP.GE.U32.AND P5, PT, R130, 0x7ffffeb3, PT ;  /* 0x7ffffeb38200780c */ /* 0x000fe40003fa6070 */
[----:B------:R-:W-:-:S04]  /*b060*/  IADD3 R130, R252, -0xd2, RZ ;  /* 0xffffff2efc827810 */ /* 0x000fc80007ffe0ff */
[----:B------:R-:W-:Y:S02]  /*b070*/  ISETP.GE.U32.AND P6, PT, R130, 0x7ffffeaf, PT ;  /* 0x7ffffeaf8200780c */ /* 0x000fe40003fc6070 */
[----:B------:R-:W-:-:S04]  /*b080*/  IADD3 R130, R252, -0xd6, RZ ;  /* 0xffffff2afc827810 */ /* 0x000fc80007ffe0ff */
[----:B------:R-:W-:Y:S01]  /*b090*/  ISETP.GE.U32.AND P3, PT, R130, 0x7ffffeab, PT ;  /* 0x7ffffeab8200780c */ /* 0x000fe20003f66070 */
[----:B------:R1:W-:Y:S01]  /*b0a0*/  LDGSTS.E [R137+0x66800], [R160.64], !P5 ;  /* 0x66800000a0897fae */ /* 0x0003e2000e921844 */
[----:B------:R-:W-:-:S03]  /*b0b0*/  IADD3 R130, R252, -0xda, RZ ;  /* 0xffffff26fc827810 */ /* 0x000fc60007ffe0ff */
[----:B------:R1:W-:Y:S01]  /*b0c0*/  LDGSTS.E [R137+0x66c00], [R156.64], !P5 ;  /* 0x66c000009c897fae */ /* 0x0003e2000e921844 */
[----:B------:R-:W-:Y:S02]  /*b0d0*/  ISETP.GE.U32.AND P4, PT, R130, 0x7ffffea7, PT ;  /* 0x7ffffea78200780c */ /* 0x000fe40003f86070 */
[----:B------:R-:W-:Y:S01]  /*b0e0*/  IADD3 R130, R252, -0xde, RZ ;  /* 0xffffff22fc827810 */ /* 0x000fe20007ffe0ff */
[----:B------:R-:W-:-:S03]  /*b0f0*/  IMAD.WIDE R152, R0, 0x4, R152 ;  /* 0x0000000400987825 */ /* 0x000fc600078e0298 */
[----:B------:R-:W-:Y:S02]  /*b100*/  ISETP.GE.U32.AND P0, PT, R130, 0x7ffffea3, PT ;  /* 0x7ffffea38200780c */ /* 0x000fe40003f06070 */
[----:B------:R-:W-:Y:S01]  /*b110*/  IADD3 R130, R252, -0xe2, RZ ;  /* 0xffffff1efc827810 */ /* 0x000fe20007ffe0ff */
[----:B------:R1:W-:Y:S03]  /*b120*/  LDGSTS.E [R137+0x68800], [R152.64], !P6 ;  /* 0x6880000098897fae */ /* 0x0003e6000f121844 */
[----:B------:R-:W-:Y:S02]  /*b130*/  ISETP.GE.U32.AND P5, PT, R130, 0x7ffffe9f, PT ;  /* 0x7ffffe9f8200780c */ /* 0x000fe40003fa6070 */
[----:B------:R-:W-:Y:S01]  /*b140*/  IADD3 R130, R252, -0xe6, RZ ;  /* 0xffffff1afc827810 */ /* 0x000fe20007ffe0ff */
[----:B------:R-:W-:Y:S01]  /*b150*/  STL.64 [R1+0x18], R152 ;  /* 0x0000189801007387 */ /* 0x000fe20000100a00 */
[----:B------:R-:W-:-:S04]  /*b160*/  IMAD.WIDE R172, R0, 0x4, R172 ;  /* 0x0000000400ac7825 */ /* 0x000fc800078e02ac */
[----:B------:R-:W-:-:S04]  /*b170*/  IMAD.WIDE R176, R0, 0x4, R176 ;  /* 0x0000000400b07825 */ /* 0x000fc800078e02b0 */
[----:B------:R-:W-:-:S04]  /*b180*/  IMAD.WIDE R180, R0, 0x4, R180 ;  /* 0x0000000400b47825 */ /* 0x000fc800078e02b4 */
[----:B------:R-:W-:-:S04]  /*b190*/  IMAD.WIDE R184, R0, 0x4, R184 ;  /* 0x0000000400b87825 */ /* 0x000fc800078e02b8 */
[----:B--2---:R-:W-:-:S05]  /*b1a0*/  IMAD.WIDE R148, R0, 0x4, R148 ;  /* 0x0000000400947825 */ /* 0x004fca00078e0294 */
[----:B------:R2:W-:Y:S01]  /*b1b0*/  LDGSTS.E [R137+0x68c00], [R148.64], !P6 ;  /* 0x68c0000094897fae */ /* 0x0005e2000f121844 */
[----:B------:R-:W-:Y:S01]  /*b1c0*/  ISETP.GE.U32.AND P6, PT, R130, 0x7ffffe9b, PT ;  /* 0x7ffffe9b8200780c */ /* 0x000fe20003fc6070 */
[----:B------:R-:W-:Y:S01]  /*b1d0*/  IMAD.WIDE R138, R0, 0x4, R138 ;  /* 0x00000004008a7825 */ /* 0x000fe200078e028a */
[----:B------:R-:W-:-:S03]  /*b1e0*/  IADD3 R130, R252, -0xea, RZ ;  /* 0xffffff16fc827810 */ /* 0x000fc60007ffe0ff */
[----:B---3--:R-:W-:Y:S01]  /*b1f0*/  IMAD.WIDE R134, R0, 0x4, R134 ;  /* 0x0000000400867825 */ /* 0x008fe200078e0286 */
[----:B------:R3:W-:Y:S04]  /*b200*/  LDGSTS.E [R137+0x6a800], [R138.64], !P3 ;  /* 0x6a8000008a897fae */ /* 0x0007e8000d921844 */
[----:B------:R1:W-:Y:S01]  /*b210*/  LDGSTS.E [R137+0x6ac00], [R134.64], !P3 ;  /* 0x6ac0000086897fae */ /* 0x0003e2000d921844 */
[----:B------:R-:W-:Y:S02]  /*b220*/  ISETP.GE.U32.AND P3, PT, R130, 0x7ffffe97, PT ;  /* 0x7ffffe978200780c */ /* 0x000fe40003f66070 */
[----:B------:R-:W-:Y:S01]  /*b230*/  IADD3 R130, R252, -0xee, RZ ;  /* 0xffffff12fc827810 */ /* 0x000fe20007ffe0ff */
[----:B------:R-:W-:Y:S04]  /*b240*/  STL.64 [R1+0x2e8], R148 ;  /* 0x0002e89401007387 */ /* 0x000fe80000100a00 */
[----:B------:R-:W-:Y:S04]  /*b250*/  STL.64 [R1+0x8], R138 ;  /* 0x0000088a01007387 */ /* 0x000fe80000100a00 */
[----:B------:R1:W-:Y:S01]  /*b260*/  STL.64 [R1+0x2b8], R134 ;  /* 0x0002b88601007387 */ /* 0x0003e20000100a00 */
[----:B----4-:R-:W-:-:S04]  /*b270*/  IMAD.WIDE R164, R0, 0x4, R132 ;  /* 0x0000000400a47825 */ /* 0x010fc800078e0284 */
[----:B-----5:R-:W-:Y:S01]  /*b280*/  IMAD.WIDE R132, R0, 0x4, R236 ;  /* 0x0000000400847825 */ /* 0x020fe200078e02ec */
[----:B------:R4:W-:Y:S04]  /*b290*/  LDGSTS.E [R137+0x6c800], [R164.64], !P4 ;  /* 0x6c800000a4897fae */ /* 0x0009e8000e121844 */
[----:B------:R5:W-:Y:S01]  /*b2a0*/  LDGSTS.E [R137+0x6cc00], [R132.64], !P4 ;  /* 0x6cc0000084897fae */ /* 0x000be2000e121844 */
[----:B------:R-:W-:Y:S01]  /*b2b0*/  ISETP.GE.U32.AND P4, PT, R130, 0x7ffffe93, PT ;  /* 0x7ffffe938200780c */ /* 0x000fe20003f86070 */
[C---:B------:R-:W-:Y:S02]  /*b2c0*/  IMAD.WIDE R130, R0.reuse, 0x4, R234 ;  /* 0x0000000400827825 */ /* 0x040fe400078e02ea */
[----:B------:R5:W-:Y:S04]  /*b2d0*/  STL.64 [R1+0x288], R132 ;  /* 0x0002888401007387 */ /* 0x000be80000100a00 */
[----:B------:R4:W-:Y:S01]  /*b2e0*/  LDGSTS.E [R137+0x6e800], [R130.64], !P0 ;  /* 0x6e80000082897fae */ /* 0x0009e2000c121844 */
[----:B-1----:R-:W-:Y:S01]  /*b2f0*/  IMAD.WIDE R134, R0, 0x4, R230 ;  /* 0x0000000400867825 */ /* 0x002fe200078e02e6 */
[----:B-----5:R-:W-:-:S04]  /*b300*/  IADD3 R132, R252, -0xf2, RZ ;  /* 0xffffff0efc847810 */ /* 0x020fc80007ffe0ff */
[----:B------:R1:W-:Y:S01]  /*b310*/  LDGSTS.E [R137+0x6ec00], [R134.64], !P0 ;  /* 0x6ec0000086897fae */ /* 0x0003e2000c121844 */
[----:B------:R-:W-:Y:S01]  /*b320*/  ISETP.GE.U32.AND P0, PT, R132, 0x7ffffe8f, PT ;  /* 0x7ffffe8f8400780c */ /* 0x000fe20003f06070 */
[C---:B------:R-:W-:Y:S02]  /*b330*/  IMAD.WIDE R132, R0.reuse, 0x4, R228 ;  /* 0x0000000400847825 */ /* 0x040fe400078e02e4 */
[----:B------:R1:W-:Y:S04]  /*b340*/  STL.64 [R1+0x270], R134 ;  /* 0x0002708601007387 */ /* 0x0003e80000100a00 */
[----:B------:R4:W-:Y:S01]  /*b350*/  LDGSTS.E [R137+0x70800], [R132.64], !P5 ;  /* 0x7080000084897fae */ /* 0x0009e2000e921844 */
[----:B---3--:R-:W-:Y:S01]  /*b360*/  IMAD.WIDE R138, R0, 0x4, R226 ;  /* 0x00000004008a7825 */ /* 0x008fe200078e02e2 */
[----:B-1----:R-:W-:-:S04]  /*b370*/  IADD3 R134, R252, -0xf6, RZ ;  /* 0xffffff0afc867810 */ /* 0x002fc80007ffe0ff */
[----:B------:R1:W-:Y:S01]  /*b380*/  LDGSTS.E [R137+0x70c00], [R138.64], !P5 ;  /* 0x70c000008a897fae */ /* 0x0003e2000e921844 */
[----:B------:R-:W-:-:S03]  /*b390*/  ISETP.GE.U32.AND P5, PT, R134, 0x7ffffe8b, PT ;  /* 0x7ffffe8b8600780c */ /* 0x000fc60003fa6070 */
[----:B------:R1:W-:Y:S01]  /*b3a0*/  STL.64 [R1+0x258], R138 ;  /* 0x0002588a01007387 */ /* 0x0003e20000100a00 */
[----:B------:R-:W-:-:S05]  /*b3b0*/  IMAD.WIDE R134, R0, 0x4, R224 ;  /* 0x0000000400867825 */ /* 0x000fca00078e02e0 */
[----:B------:R4:W-:Y:S01]  /*b3c0*/  LDGSTS.E [R137+0x72800], [R134.64], !P6 ;  /* 0x7280000086897fae */ /* 0x0009e2000f121844 */
[----:B-1----:R-:W-:-:S05]  /*b3d0*/  IMAD.WIDE R138, R0, 0x4, R170 ;  /* 0x00000004008a7825 */ /* 0x002fca00078e02aa */
[----:B------:R1:W-:Y:S04]  /*b3e0*/  STL.64 [R1+0x248], R138 ;  /* 0x0002488a01007387 */ /* 0x0003e80000100a00 */
[----:B------:R1:W-:Y:S04]  /*b3f0*/  LDGSTS.E [R137+0x72c00], [R138.64], !P6 ;  /* 0x72c000008a897fae */ /* 0x0003e8000f121844 */
[----:B------:R4:W-:Y:S01]  /*b400*/  LDGSTS.E [R137+0x74800], [R172.64], !P3 ;  /* 0x74800000ac897fae */ /* 0x0009e2000d921844 */
[----:B-1----:R-:W-:-:S05]  /*b410*/  IMAD.WIDE R138, R0, 0x4, R174 ;  /* 0x00000004008a7825 */ /* 0x002fca00078e02ae */
[----:B------:R1:W-:Y:S04]  /*b420*/  STL.64 [R1+0x238], R138 ;  /* 0x0002388a01007387 */ /* 0x0003e80000100a00 */
[----:B------:R1:W-:Y:S04]  /*b430*/  LDGSTS.E [R137+0x74c00], [R138.64], !P3 ;  /* 0x74c000008a897fae */ /* 0x0003e8000d921844 */
[----:B------:R4:W-:Y:S01]  /*b440*/  LDGSTS.E [R137+0x76800], [R176.64], !P4 ;  /* 0x76800000b0897fae */ /* 0x0009e2000e121844 */
[----:B-1----:R-:W-:-:S05]  /*b450*/  IMAD.WIDE R138, R0, 0x4, R178 ;  /* 0x00000004008a7825 */ /* 0x002fca00078e02b2 */
[----:B------:R1:W-:Y:S04]  /*b460*/  STL.64 [R1+0x228], R138 ;  /* 0x0002288a01007387 */ /* 0x0003e80000100a00 */
[----:B------:R-:W3:Y:S04]  /*b470*/  LDL.LU.64 R236, [R1+0x4a0] ;  /* 0x0004a00001ec7983 */ /* 0x000ee80000300a00 */
[----:B------:R1:W-:Y:S04]  /*b480*/  LDGSTS.E [R137+0x76c00], [R138.64], !P4 ;  /* 0x76c000008a897fae */ /* 0x0003e8000e121844 */
[----:B------:R-:W5:Y:S04]  /*b490*/  LDL.LU.64 R234, [R1+0x498] ;  /* 0x0004980001ea7983 */ /* 0x000f680000300a00 */
[----:B------:R4:W-:Y:S01]  /*b4a0*/  LDGSTS.E [R137+0x78800], [R180.64], !P0 ;  /* 0x78800000b4897fae */ /* 0x0009e2000c121844 */
[----:B-1----:R-:W-:-:S05]  /*b4b0*/  IMAD.WIDE R138, R0, 0x4, R182 ;  /* 0x00000004008a7825 */ /* 0x002fca00078e02b6 */
[----:B------:R1:W-:Y:S04]  /*b4c0*/  STL.64 [R1+0x218], R138 ;  /* 0x0002188a01007387 */ /* 0x0003e80000100a00 */
[----:B------:R-:W4:Y:S04]  /*b4d0*/  LDL.LU.64 R230, [R1+0x490] ;  /* 0x0004900001e67983 */ /* 0x000f280000300a00 */
[----:B------:R1:W-:Y:S04]  /*b4e0*/  LDGSTS.E [R137+0x78c00], [R138.64], !P0 ;  /* 0x78c000008a897fae */ /* 0x0003e8000c121844 */
[----:B------:R-:W4:Y:S04]  /*b4f0*/  LDL.LU.64 R228, [R1+0x488] ;  /* 0x0004880001e47983 */ /* 0x000f280000300a00 */
[----:B------:R2:W-:Y:S01]  /*b500*/  LDGSTS.E [R137+0x7a800], [R184.64], !P5 ;  /* 0x7a800000b8897fae */ /* 0x0005e2000e921844 */
[----:B-1----:R-:W-:-:S05]  /*b510*/  IMAD.WIDE R138, R0, 0x4, R186 ;  /* 0x00000004008a7825 */ /* 0x002fca00078e02ba */
[----:B------:R1:W-:Y:S04]  /*b520*/  STL.64 [R1+0x208], R138 ;  /* 0x0002088a01007387 */ /* 0x0003e80000100a00 */
[----:B------:R1:W-:Y:S04]  /*b530*/  LDGSTS.E [R137+0x7ac00], [R138.64], !P5 ;  /* 0x7ac000008a897fae */ /* 0x0003e8000e921844 */
[----:B------:R-:W4:Y:S04]  /*b540*/  LDL.LU.64 R226, [R1+0x480] ;  /* 0x0004800001e27983 */ /* 0x000f280000300a00 */
[----:B--2---:R-:W2:Y:S01]  /*b550*/  LDL.LU.64 R148, [R1+0x478] ;  /* 0x0004780001947983 */ /* 0x004ea20000300a00 */
[----:B-1----:R-:W-:-:S05]  /*b560*/  IMAD.WIDE R138, R0, 0x4, R190 ;  /* 0x00000004008a7825 */ /* 0x002fca00078e02be */
[----:B------:R1:W-:Y:S04]  /*b570*/  STL.64 [R1+0x1f8], R138 ;  /* 0x0001f88a01007387 */ /* 0x0003e80000100a00 */
[----:B------:R-:W2:Y:S01]  /*b580*/  LDL.LU.64 R224, [R1+0x470] ;  /* 0x0004700001e07983 */ /* 0x000ea20000300a00 */
[----:B------:R-:W-:-:S04]  /*b590*/  IADD3 R136, R252, -0xfa, RZ ;  /* 0xffffff06fc887810 */ /* 0x000fc80007ffe0ff */
[----:B------:R-:W-:Y:S02]  /*b5a0*/  ISETP.GE.U32.AND P6, PT, R136, 0x7ffffe87, PT ;  /* 0x7ffffe878800780c */ /* 0x000fe40003fc6070 */
[----:B------:R-:W-:Y:S01]  /*b5b0*/  IADD3 R136, R252, -0xfe, RZ ;  /* 0xffffff02fc887810 */ /* 0x000fe20007ffe0ff */
[----:B------:R-:W-:-:S03]  /*b5c0*/  IMAD.WIDE R188, R0, 0x4, R188 ;  /* 0x0000000400bc7825 */ /* 0x000fc600078e02bc */
[----:B------:R-:W-:Y:S02]  /*b5d0*/  ISETP.GE.U32.AND P3, PT, R136, 0x7ffffe83, PT ;  /* 0x7ffffe838800780c */ /* 0x000fe40003f66070 */
[----:B------:R-:W-:Y:S01]  /*b5e0*/  IADD3 R136, R252, -0x83, RZ ;  /* 0xffffff7dfc887810 */ /* 0x000fe20007ffe0ff */
[----:B------:R-:W-:-:S03]  /*b5f0*/  IMAD.WIDE R192, R0, 0x4, R192 ;  /* 0x0000000400c07825 */ /* 0x000fc600078e02c0 */
[----:B------:R-:W-:Y:S01]  /*b600*/  ISETP.GE.U32.AND P4, PT, R136, 0x7ffffefe, PT ;  /* 0x7ffffefe8800780c */ /* 0x000fe20003f86070 */
[----:B------:R1:W-:Y:S01]  /*b610*/  LDGSTS.E [R137+0x7c800], [R188.64], !P6 ;  /* 0x7c800000bc897fae */ /* 0x0003e2000f121844 */
[----:B------:R-:W-:-:S03]  /*b620*/  IMAD.WIDE R152, R0, 0x4, R194 ;  /* 0x0000000400987825 */ /* 0x000fc600078e02c2 */
[----:B------:R1:W-:Y:S01]  /*b630*/  LDGSTS.E [R137+0x7cc00], [R138.64], !P6 ;  /* 0x7cc000008a897fae */ /* 0x0003e2000f121844 */
[----:B------:R-:W-:-:S03]  /*b640*/  LOP3.LUT R233, R233, 0x40, RZ, 0x3c, !PT ;  /* 0x00000040e9e97812 */ /* 0x000fc600078e3cff */
[----:B------:R2:W-:Y:S04]  /*b650*/  LDGSTS.E [R137+0x7e800], [R192.64], !P3 ;  /* 0x7e800000c0897fae */ /* 0x0005e8000d921844 */
[----:B------:R5:W-:Y:S04]  /*b660*/  LDGSTS.E [R137+0x7ec00], [R152.64], !P3 ;  /* 0x7ec0000098897fae */ /* 0x000be8000d921844 */
[----:B-1----:R-:W2:Y:S04]  /*b670*/  LDL.LU.64 R138, [R1+0x468] ;  /* 0x00046800018a7983 */ /* 0x002ea80000300a00 */
[----:B------:R5:W-:Y:S01]  /*b680*/  STL.64 [R1+0x1e8], R152 ;  /* 0x0001e89801007387 */ /* 0x000be20000100a00 */
[----:B------:R-:W-:-:S04]  /*b690*/  IADD3 R136, R252, -0x87, RZ ;  /* 0xffffff79fc887810 */ /* 0x000fc80007ffe0ff */
[----:B------:R-:W-:Y:S02]  /*b6a0*/  ISETP.GE.U32.AND P0, PT, R136, 0x7ffffefa, PT ;  /* 0x7ffffefa8800780c */ /* 0x000fe40003f06070 */
[----:B------:R-:W-:-:S04]  /*b6b0*/  IADD3 R136, R252, -0x8b, RZ ;  /* 0xffffff75fc887810 */ /* 0x000fc80007ffe0ff */
[----:B------:R-:W-:Y:S01]  /*b6c0*/  ISETP.GE.U32.AND P5, PT, R136, 0x7ffffef6, PT ;  /* 0x7ffffef68800780c */ /* 0x000fe20003fa6070 */
[C---:B---3--:R-:W-:Y:S02]  /*b6d0*/  IMAD.WIDE R156, R0.reuse, 0x4, R236 ;  /* 0x00000004009c7825 */ /* 0x048fe400078e02ec */
[----:B------:R-:W3:Y:S04]  /*b6e0*/  LDL.LU.64 R236, [R1+0x460] ;  /* 0x0004600001ec7983 */ /* 0x000ee80000300a00 */
[----:B------:R4:W-:Y:S01]  /*b6f0*/  LDGSTS.E [R233+0x41000], [R156.64], !P4 ;  /* 0x410000009ce97fae */ /* 0x0009e2000e121844 */
[----:B-----5:R-:W-:-:S03]  /*b700*/  IMAD.WIDE R152, R0, 0x4, R234 ;  /* 0x0000000400987825 */ /* 0x020fc600078e02ea */
[----:B------:R-:W5:Y:S04]  /*b710*/  LDL.LU.64 R234, [R1+0x458] ;  /* 0x0004580001ea7983 */ /* 0x000f680000300a00 */
[----:B------:R4:W-:Y:S04]  /*b720*/  STL.64 [R1+0x1d8], R156 ;  /* 0x0001d89c01007387 */ /* 0x0009e80000100a00 */
[----:B------:R1:W-:Y:S04]  /*b730*/  STL.64 [R1+0xe50], R152 ;  /* 0x000e509801007387 */ /* 0x0003e80000100a00 */
[----:B------:R1:W-:Y:S01]  /*b740*/  LDGSTS.E [R233+0x41400], [R152.64], !P4 ;  /* 0x4140000098e97fae */ /* 0x0003e2000e121844 */
[----:B----4-:R-:W-:-:S03]  /*b750*/  IMAD.WIDE R156, R0, 0x4, R230 ;  /* 0x00000004009c7825 */ /* 0x010fc600078e02e6 */
[----:B------:R-:W4:Y:S04]  /*b760*/  LDL.LU.64 R230, [R1+0x450] ;  /* 0x0004500001e67983 */ /* 0x000f280000300a00 */
[----:B------:R2:W-:Y:S01]  /*b770*/  LDGSTS.E [R233+0x43000], [R156.64], !P0 ;  /* 0x430000009ce97fae */ /* 0x0005e2000c121844 */
[----:B-1----:R-:W-:-:S03]  /*b780*/  IMAD.WIDE R152, R0, 0x4, R228 ;  /* 0x0000000400987825 */ /* 0x002fc600078e02e4 */
[----:B------:R-:W4:Y:S04]  /*b790*/  LDL.LU.64 R228, [R1+0x448] ;  /* 0x0004480001e47983 */ /* 0x000f280000300a00 */
[----:B------:R2:W-:Y:S04]  /*b7a0*/  STL.64 [R1+0x1c8], R156 ;  /* 0x0001c89c01007387 */ /* 0x0005e80000100a00 */
[----:B------:R1:W-:Y:S04]  /*b7b0*/  STL.64 [R1+0xe30], R152 ;  /* 0x000e309801007387 */ /* 0x0003e80000100a00 */
[----:B------:R1:W-:Y:S01]  /*b7c0*/  LDGSTS.E [R233+0x43400], [R152.64], !P0 ;  /* 0x4340000098e97fae */ /* 0x0003e2000c121844 */
[----:B--2---:R-:W-:-:S03]  /*b7d0*/  IMAD.WIDE R156, R0, 0x4, R226 ;  /* 0x00000004009c7825 */ /* 0x004fc600078e02e2 */
[----:B------:R-:W2:Y:S01]  /*b7e0*/  LDL.LU.64 R226, [R1+0x440] ;  /* 0x0004400001e27983 */ /* 0x000ea20000300a00 */
[----:B-1----:R-:W-:-:S03]  /*b7f0*/  IMAD.WIDE R152, R0, 0x4, R148 ;  /* 0x0000000400987825 */ /* 0x002fc600078e0294 */
[----:B------:R1:W-:Y:S04]  /*b800*/  LDGSTS.E [R233+0x45000], [R156.64], !P5 ;  /* 0x450000009ce97fae */ /* 0x0003e8000e921844 */
[----:B------:R-:W2:Y:S04]  /*b810*/  LDL.LU.64 R148, [R1+0x430] ;  /* 0x0004300001947983 */ /* 0x000ea80000300a00 */
[----:B------:R1:W-:Y:S04]  /*b820*/  STL.64 [R1+0x1b8], R156 ;  /* 0x0001b89c01007387 */ /* 0x0003e80000100a00 */
[----:B------:R1:W-:Y:S01]  /*b830*/  STL.64 [R1+0xe10], R152 ;  /* 0x000e109801007387 */ /* 0x0003e20000100a00 */
[----:B------:R-:W-:-:S03]  /*b840*/  IADD3 R136, R252, -0x8f, RZ ;  /* 0xffffff71fc887810 */ /* 0x000fc60007ffe0ff */
[----:B------:R1:W-:Y:S02]  /*b850*/  LDGSTS.E [R233+0x45400], [R152.64], !P5 ;  /* 0x4540000098e97fae */ /* 0x0003e4000e921844 */
[----:B-1----:R-:W-:Y:S02]  /*b860*/  IMAD.WIDE R156, R0, 0x4, R224 ;  /* 0x00000004009c7825 */ /* 0x002fe400078e02e0 */
[----:B------:R-:W2:Y:S01]  /*b870*/  LDL.LU.64 R224, [R1+0x428] ;  /* 0x0004280001e07983 */ /* 0x000ea20000300a00 */
[----:B------:R-:W-:Y:S02]  /*b880*/  ISETP.GE.U32.AND P6, PT, R136, 0x7ffffef2, PT ;  /* 0x7ffffef28800780c */ /* 0x000fe40003fc6070 */
[----:B------:R-:W-:-:S04]  /*b890*/  IADD3 R136, R252, -0x93, RZ ;  /* 0xffffff6dfc887810 */ /* 0x000fc80007ffe0ff */
[----:B------:R-:W-:-:S07]  /*b8a0*/  ISETP.GE.U32.AND P3, PT, R136, 0x7ffffeee, PT ;  /* 0x7ffffeee8800780c */ /* 0x000fce0003f66070 */
[----:B------:R3:W-:Y:S01]  /*b8b0*/  LDGSTS.E [R233+0x47000], [R156.64], !P6 ;  /* 0x470000009ce97fae */ /* 0x0007e2000f121844 */
[----:B------:R-:W-:-:S03]  /*b8c0*/  IMAD.WIDE R152, R0, 0x4, R138 ;  /* 0x0000000400987825 */ /* 0x000fc600078e028a */
[----:B------:R-:W2:Y:S04]  /*b8d0*/  LDL.LU.64 R138, [R1+0x420] ;  /* 0x00042000018a7983 */ /* 0x000ea80000300a00 */
[----:B------:R3:W-:Y:S04]  /*b8e0*/  STL.64 [R1+0x1a8], R156 ;  /* 0x0001a89c01007387 */ /* 0x0007e80000100a00 */
[----:B------:R5:W-:Y:S04]  /*b8f0*/  STL.64 [R1+0xdf8], R152 ;  /* 0x000df89801007387 */ /* 0x000be80000100a00 */
[----:B------:R5:W-:Y:S01]  /*b900*/  LDGSTS.E [R233+0x47400], [R152.64], !P6 ;  /* 0x4740000098e97fae */ /* 0x000be2000f121844 */
        /* <DEDUP_REMOVED lines=21> */
[----:B------:R-:W2:Y:S04]  /*ba60*/  LDL.LU.64 R226, [R1+0x3f8] ;  /* 0x0003f80001e27983 */ /* 0x000ea80000300a00 */
[----:B------:R1:W-:Y:S02]  /*ba70*/  LDGSTS.E [R233+0x4d000], [R156.64], !P0 ;  /* 0x4d0000009ce97fae */ /* 0x0003e4000c121844 */
[----:B-1----:R-:W-:Y:S02]  /*ba80*/  IMAD.WIDE R152, R0, 0x4, R148 ;  /* 0x0000000400987825 */ /* 0x002fe400078e0294 */
        /* <DEDUP_REMOVED lines=9> */
[----:B------:R-:W-:Y:S02]  /*bb20*/  ISETP.GE.U32.AND P6, PT, R136, 0x7ffffede, PT ;  /* 0x7ffffede8800780c */ /* 0x000fe40003fc6070 */
[----:B------:R-:W-:-:S05]  /*bb30*/  IADD3 R136, R252, -0xa7, RZ ;  /* 0xffffff59fc887810 */ /* 0x000fca0007ffe0ff */
[----:B------:R5:W-:Y:S01]  /*bb40*/  LDGSTS.E [R233+0x4f000], [R156.64], !P5 ;  /* 0x4f0000009ce97fae */ /* 0x000be2000e921844 */
[----:B------:R-:W-:-:S03]  /*bb50*/  IMAD.WIDE R152, R0, 0x4, R138 ;  /* 0x0000000400987825 */ /* 0x000fc600078e028a */
[----:B------:R-:W2:Y:S04]  /*bb60*/  LDL.LU.64 R138, [R1+0x3e0] ;  /* 0x0003e000018a7983 */ /* 0x000ea80000300a00 */
[----:B------:R-:W-:Y:S04]  /*bb70*/  STL.64 [R1+0x150], R156 ;  /* 0x0001509c01007387 */ /* 0x000fe80000100a00 */
[----:B------:R1:W-:Y:S04]  /*bb80*/  STL.64 [R1+0x498], R152 ;  /* 0x0004989801007387 */ /* 0x0003e80000100a00 */
[----:B------:R1:W-:Y:S01]  /*bb90*/  LDGSTS.E [R233+0x4f400], [R152.64], !P5 ;  /* 0x4f40000098e97fae */ /* 0x0003e2000e921844 */
[----:B------:R-:W-:-:S02]  /*bba0*/  ISETP.GE.U32.AND P3, PT, R136, 0x7ffffeda, PT ;  /* 0x7ffffeda8800780c */ /* 0x000fc40003f66070 */
[----:B------:R-:W-:-:S04]  /*bbb0*/  IADD3 R136, R252, -0xab, RZ ;  /* 0xffffff55fc887810 */ /* 0x000fc80007ffe0ff */
[----:B------:R-:W-:Y:S01]  /*bbc0*/  ISETP.GE.U32.AND P4, PT, R136, 0x7ffffed6, PT ;  /* 0x7ffffed68800780c */ /* 0x000fe20003f86070 */
[C---:B---3--:R-:W-:Y:S02]  /*bbd0*/  IMAD.WIDE R160, R0.reuse, 0x4, R236 ;  /* 0x0000000400a07825 */ /* 0x048fe400078e02ec */
[----:B------:R-:W3:Y:S04]  /*bbe0*/  LDL.LU.64 R236, [R1+0x3d8] ;  /* 0x0003d80001ec7983 */ /* 0x000ee80000300a00 */
[----:B-1----:R-:W3:Y:S01]  /*bbf0*/  LDL.LU.64 R152, [R1+0x3d0] ;  /* 0x0003d00001987983 */ /* 0x002ee20000300a00 */
[----:B-----5:R-:W-:-:S03]  /*bc00*/  IMAD.WIDE R156, R0, 0x4, R234 ;  /* 0x00000004009c7825 */ /* 0x020fc600078e02ea */
[----:B------:R4:W-:Y:S04]  /*bc10*/  STL.64 [R1+0x138], R160 ;  /* 0x000138a001007387 */ /* 0x0009e80000100a00 */
[----:B------:R4:W-:Y:S04]  /*bc20*/  LDGSTS.E [R233+0x51000], [R160.64], !P6 ;  /* 0x51000000a0e97fae */ /* 0x0009e8000f121844 */
[----:B------:R1:W-:Y:S04]  /*bc30*/  STL.64 [R1+0x478], R156 ;  /* 0x0004789c01007387 */ /* 0x0003e80000100a00 */
[----:B------:R-:W5:Y:S01]  /*bc40*/  LDL.LU.64 R234, [R1+0x3c8] ;  /* 0x0003c80001ea7983 */ /* 0x000f620000300a00 */
[----:B----4-:R-:W-:-:S03]  /*bc50*/  IMAD.WIDE R160, R0, 0x4, R230 ;  /* 0x0000000400a07825 */ /* 0x010fc600078e02e6 */
[----:B------:R1:W-:Y:S04]  /*bc60*/  LDGSTS.E [R233+0x51400], [R156.64], !P6 ;  /* 0x514000009ce97fae */ /* 0x0003e8000f121844 */
[----:B------:R-:W4:Y:S04]  /*bc70*/  LDL.LU.64 R230, [R1+0x3c0] ;  /* 0x0003c00001e67983 */ /* 0x000f280000300a00 */
[----:B------:R-:W-:Y:S01]  /*bc80*/  STL.64 [R1+0x118], R160 ;  /* 0x000118a001007387 */ /* 0x000fe20000100a00 */
[----:B-1----:R-:W-:-:S03]  /*bc90*/  IMAD.WIDE R156, R0, 0x4, R228 ;  /* 0x00000004009c7825 */ /* 0x002fc600078e02e4 */
[----:B------:R1:W-:Y:S04]  /*bca0*/  LDGSTS.E [R233+0x53000], [R160.64], !P3 ;  /* 0x53000000a0e97fae */ /* 0x0003e8000d921844 */
[----:B------:R2:W-:Y:S04]  /*bcb0*/  STL.64 [R1+0x458], R156 ;  /* 0x0004589c01007387 */ /* 0x0005e80000100a00 */
[----:B------:R2:W-:Y:S04]  /*bcc0*/  LDGSTS.E [R233+0x53400], [R156.64], !P3 ;  /* 0x534000009ce97fae */ /* 0x0005e8000d921844 */
[----:B------:R-:W4:Y:S01]  /*bcd0*/  LDL.LU.64 R228, [R1+0x3b0] ;  /* 0x0003b00001e47983 */ /* 0x000f220000300a00 */
[----:B--2---:R-:W-:-:S03]  /*bce0*/  IMAD.WIDE R156, R0, 0x4, R226 ;  /* 0x00000004009c7825 */ /* 0x004fc600078e02e2 */
[----:B------:R-:W2:Y:S01]  /*bcf0*/  LDL.LU.64 R226, [R1+0x398] ;  /* 0x0003980001e27983 */ /* 0x000ea20000300a00 */
[----:B------:R-:W-:-:S03]  /*bd00*/  IMAD.WIDE R148, R0, 0x4, R148 ;  /* 0x0000000400947825 */ /* 0x000fc600078e0294 */
[----:B------:R1:W-:Y:S04]  /*bd10*/  STL.64 [R1+0xf8], R156 ;  /* 0x0000f89c01007387 */ /* 0x0003e80000100a00 */
[----:B------:R1:W-:Y:S04]  /*bd20*/  LDGSTS.E [R233+0x55000], [R156.64], !P4 ;  /* 0x550000009ce97fae */ /* 0x0003e8000e121844 */
[----:B------:R1:W-:Y:S04]  /*bd30*/  STL.64 [R1+0x430], R148 ;  /* 0x0004309401007387 */ /* 0x0003e80000100a00 */
[----:B------:R1:W-:Y:S02]  /*bd40*/  LDGSTS.E [R233+0x55400], [R148.64], !P4 ;  /* 0x5540000094e97fae */ /* 0x0003e4000e121844 */
[----:B-1----:R-:W-:-:S02]  /*bd50*/  IMAD.WIDE R156, R0, 0x4, R224 ;  /* 0x00000004009c7825 */ /* 0x002fc400078e02e0 */
[----:B------:R-:W2:Y:S04]  /*bd60*/  LDL.LU.64 R148, [R1+0x390] ;  /* 0x0003900001947983 */ /* 0x000ea80000300a00 */
[----:B------:R-:W2:Y:S01]  /*bd70*/  LDL.LU.64 R224, [R1+0x388] ;  /* 0x0003880001e07983 */ /* 0x000ea20000300a00 */
[----:B------:R-:W-:-:S04]  /*bd80*/  IADD3 R136, R252, -0xaf, RZ ;  /* 0xffffff51fc887810 */ /* 0x000fc80007ffe0ff */
[----:B------:R-:W-:Y:S02]  /*bd90*/  ISETP.GE.U32.AND P0, PT, R136, 0x7ffffed2, PT ;  /* 0x7ffffed28800780c */ /* 0x000fe40003f06070 */
[----:B------:R-:W-:-:S04]  /*bda0*/  IADD3 R136, R252, -0xb3, RZ ;  /* 0xffffff4dfc887810 */ /* 0x000fc80007ffe0ff */
[----:B------:R-:W-:Y:S01]  /*bdb0*/  ISETP.GE.U32.AND P5, PT, R136, 0x7ffffece, PT ;  /* 0x7ffffece8800780c */ /* 0x000fe20003fa6070 */
[----:B------:R-:W-:Y:S01]  /*bdc0*/  IMAD.WIDE R138, R0, 0x4, R138 ;  /* 0x00000004008a7825 */ /* 0x000fe200078e028a */
[----:B------:R-:W-:Y:S04]  /*bdd0*/  STL.64 [R1+0xd8], R156 ;  /* 0x0000d89c01007387 */ /* 0x000fe80000100a00 */
[----:B------:R1:W-:Y:S04]  /*bde0*/  STL.64 [R1+0x410], R138 ;  /* 0x0004108a01007387 */ /* 0x0003e80000100a00 */
[----:B------:R3:W-:Y:S04]  /*bdf0*/  LDGSTS.E [R233+0x57000], [R156.64], !P0 ;  /* 0x570000009ce97fae */ /* 0x0007e8000c121844 */
[----:B------:R1:W-:Y:S01]  /*be00*/  LDGSTS.E [R233+0x57400], [R138.64], !P0 ;  /* 0x574000008ae97fae */ /* 0x0003e2000c121844 */
[----:B------:R-:W-:-:S03]  /*be10*/  IADD3 R136, R252, -0xb7, RZ ;  /* 0xffffff49fc887810 */ /* 0x000fc60007ffe0ff */
[----:B-1----:R-:W2:Y:S01]  /*be20*/  LDL.LU.64 R138, [R1+0x380] ;  /* 0x00038000018a7983 */ /* 0x002ea20000300a00 */
[----:B------:R-:W-:Y:S02]  /*be30*/  ISETP.GE.U32.AND P6, PT, R136, 0x7ffffeca, PT ;  /* 0x7ffffeca8800780c */ /* 0x000fe40003fc6070 */
[----:B------:R-:W-:-:S04]  /*be40*/  IADD3 R136, R252, -0xbb, RZ ;  /* 0xffffff45fc887810 */ /* 0x000fc80007ffe0ff */
[----:B------:R-:W-:Y:S01]  /*be50*/  ISETP.GE.U32.AND P3, PT, R136, 0x7ffffec6, PT ;  /* 0x7ffffec68800780c */ /* 0x000fe20003f66070 */
[C---:B---3--:R-:W-:Y:S02]  /*be60*/  IMAD.WIDE R156, R0.reuse, 0x4, R236 ;  /* 0x00000004009c7825 */ /* 0x048fe400078e02ec */
[----:B------:R-:W3:Y:S02]  /*be70*/  LDL.LU.64 R236, [R1+0x378] ;  /* 0x0003780001ec7983 */ /* 0x000ee40000300a00 */
[C---:B------:R-:W-:Y:S02]  /*be80*/  IMAD.WIDE R152, R0.reuse, 0x4, R152 ;  /* 0x0000000400987825 */ /* 0x040fe400078e0298 */
[----:B------:R5:W-:Y:S04]  /*be90*/  STL.64 [R1+0xc0], R156 ;  /* 0x0000c09c01007387 */ /* 0x000be80000100a00 */
[----:B------:R5:W-:Y:S04]  /*bea0*/  LDGSTS.E [R233+0x59000], [R156.64], !P5 ;  /* 0x590000009ce97fae */ /* 0x000be8000e921844 */
[----:B------:R4:W-:Y:S04]  /*beb0*/  STL.64 [R1+0x3f0], R152 ;  /* 0x0003f09801007387 */ /* 0x0009e80000100a00 */
[----:B------:R4:W-:Y:S01]  /*bec0*/  LDGSTS.E [R233+0x59400], [R152.64], !P5 ;  /* 0x5940000098e97fae */ /* 0x0009e2000e921844 */
[----:B-----5:R-:W-:-:S03]  /*bed0*/  IMAD.WIDE R156, R0, 0x4, R234 ;  /* 0x00000004009c7825 */ /* 0x020fc600078e02ea */
[----:B------:R-:W5:Y:S04]  /*bee0*/  LDL.LU.64 R234, [R1+0x370] ;  /* 0x0003700001ea7983 */ /* 0x000f680000300a00 */
[----:B------:R1:W-:Y:S01]  /*bef0*/  LDGSTS.E [R233+0x5b000], [R156.64], !P6 ;  /* 0x5b0000009ce97fae */ /* 0x0003e2000f121844 */
[----:B----4-:R-:W-:-:S03]  /*bf00*/  IMAD.WIDE R152, R0, 0x4, R230 ;  /* 0x0000000400987825 */ /* 0x010fc600078e02e6 */
[----:B------:R-:W4:Y:S04]  /*bf10*/  LDL.LU.64 R230, [R1+0x368] ;  /* 0x0003680001e67983 */ /* 0x000f280000300a00 */
[----:B------:R1:W-:Y:S04]  /*bf20*/  STL.64 [R1+0xa8], R156 ;  /* 0x0000a89c01007387 */ /* 0x0003e80000100a00 */
[----:B------:R2:W-:Y:S04]  /*bf30*/  STL.64 [R1+0x3d0], R152 ;  /* 0x0003d09801007387 */ /* 0x0005e80000100a00 */
[----:B------:R2:W-:Y:S01]  /*bf40*/  LDGSTS.E [R233+0x5b400], [R152.64], !P6 ;  /* 0x5b40000098e97fae */ /* 0x0005e2000f121844 */
[----:B-1----:R-:W-:-:S03]  /*bf50*/  IMAD.WIDE R156, R0, 0x4, R228 ;  /* 0x00000004009c7825 */ /* 0x002fc600078e02e4 */
[----:B------:R-:W4:Y:S04]  /*bf60*/  LDL.LU.64 R228, [R1+0x360] ;  /* 0x0003600001e47983 */ /* 0x000f280000300a00 */
[----:B------:R1:W-:Y:S01]  /*bf70*/  LDGSTS.E [R233+0x5d000], [R156.64], !P3 ;  /* 0x5d0000009ce97fae */ /* 0x0003e2000d921844 */
[----:B--2---:R-:W-:-:S03]  /*bf80*/  IMAD.WIDE R152, R0, 0x4, R226 ;  /* 0x0000000400987825 */ /* 0x004fc600078e02e2 */
[----:B------:R-:W4:Y:S04]  /*bf90*/  LDL.LU.64 R226, [R1+0x358] ;  /* 0x0003580001e27983 */ /* 0x000f280000300a00 */
[----:B------:R-:W-:Y:S04]  /*bfa0*/  STL.64 [R1+0x90], R156 ;  /* 0x0000909c01007387 */ /* 0x000fe80000100a00 */
[----:B------:R1:W-:Y:S04]  /*bfb0*/  STL.64 [R1+0x398], R152 ;  /* 0x0003989801007387 */ /* 0x0003e80000100a00 */
[----:B------:R1:W-:Y:S02]  /*bfc0*/  LDGSTS.E [R233+0x5d400], [R152.64], !P3 ;  /* 0x5d40000098e97fae */ /* 0x0003e4000d921844 */
[----:B-1----:R-:W-:-:S04]  /*bfd0*/  IMAD.WIDE R152, R0, 0x4, R148 ;  /* 0x0000000400987825 */ /* 0x002fc800078e0294 */
[----:B------:R-:W-:Y:S02]  /*bfe0*/  IMAD.WIDE R148, R0, 0x4, R224 ;  /* 0x0000000400947825 */ /* 0x000fe400078e02e0 */
[----:B------:R-:W4:Y:S01]  /*bff0*/  LDL.LU.64 R224, [R1+0x350] ;  /* 0x0003500001e07983 */ /* 0x000f220000300a00 */
[----:B------:R-:W-:-:S04]  /*c000*/  IADD3 R136, R252, -0xbf, RZ ;  /* 0xffffff41fc887810 */ /* 0x000fc80007ffe0ff */
[----:B------:R-:W-:Y:S02]  /*c010*/  ISETP.GE.U32.AND P4, PT, R136, 0x7ffffec2, PT ;  /* 0x7ffffec28800780c */ /* 0x000fe40003f86070 */
[----:B------:R-:W-:Y:S01]  /*c020*/  IADD3 R136, R252, -0xc3, RZ ;  /* 0xffffff3dfc887810 */ /* 0x000fe20007ffe0ff */
[----:B------:R1:W-:Y:S03]  /*c030*/  STL.64 [R1+0x78], R152 ;  /* 0x0000789801007387 */ /* 0x0003e60000100a00 */
[----:B------:R-:W-:Y:S01]  /*c040*/  ISETP.GE.U32.AND P0, PT, R136, 0x7ffffebe, PT ;  /* 0x7ffffebe8800780c */ /* 0x000fe20003f06070 */
[----:B------:R1:W-:Y:S04]  /*c050*/  STL.64 [R1+0x388], R148 ;  /* 0x0003889401007387 */ /* 0x0003e80000100a00 */
[----:B------:R-:W4:Y:S04]  /*c060*/  LDL.LU.64 R160, [R1+0x348] ;  /* 0x0003480001a07983 */ /* 0x000f280000300a00 */
[----:B------:R1:W-:Y:S04]  /*c070*/  LDGSTS.E [R233+0x5f000], [R152.64], !P4 ;  /* 0x5f00000098e97fae */ /* 0x0003e8000e121844 */
[----:B------:R1:W-:Y:S04]  /*c080*/  LDGSTS.E [R233+0x5f400], [R148.64], !P4 ;  /* 0x5f40000094e97fae */ /* 0x0003e8000e121844 */
[----:B------:R-:W4:Y:S01]  /*c090*/  LDL.LU.64 R156, [R1+0x340] ;  /* 0x00034000019c7983 */ /* 0x000f220000300a00 */
[----:B------:R-:W-:-:S03]  /*c0a0*/  IADD3 R136, R252, -0xc7, RZ ;  /* 0xffffff39fc887810 */ /* 0x000fc60007ffe0ff */
[----:B-1----:R-:W4:Y:S01]  /*c0b0*/  LDL.LU.64 R152, [R1+0x338] ;  /* 0x0003380001987983 */ /* 0x002f220000300a00 */
[----:B------:R-:W-:-:S05]  /*c0c0*/  IMAD.WIDE R148, R0, 0x4, R138 ;  /* 0x0000000400947825 */ /* 0x000fca00078e028a */
[----:B------:R1:W-:Y:S04]  /*c0d0*/  STL.64 [R1+0x60], R148 ;  /* 0x0000609401007387 */ /* 0x0003e80000100a00 */
[----:B------:R1:W-:Y:S01]  /*c0e0*/  LDGSTS.E [R233+0x61000], [R148.64], !P0 ;  /* 0x6100000094e97fae */ /* 0x0003e2000c121844 */
[----:B------:R-:W-:Y:S01]  /*c0f0*/  ISETP.GE.U32.AND P5, PT, R136, 0x7ffffeba, PT ;  /* 0x7ffffeba8800780c */ /* 0x000fe20003fa6070 */
[----:B---3--:R-:W-:-:S05]  /*c100*/  IMAD.WIDE R138, R0, 0x4, R236 ;  /* 0x00000004008a7825 */ /* 0x008fca00078e02ec */
[----:B------:R3:W-:Y:S04]  /*c110*/  STL.64 [R1+0x378], R138 ;  /* 0x0003788a01007387 */ /* 0x0007e80000100a00 */
[----:B------:R3:W-:Y:S04]  /*c120*/  LDGSTS.E [R233+0x61400], [R138.64], !P0 ;  /* 0x614000008ae97fae */ /* 0x0007e8000c121844 */
[----:B-1----:R-:W2:Y:S04]  /*c130*/  LDL.LU.64 R148, [R1+0x330] ;  /* 0x0003300001947983 */ /* 0x002ea80000300a00 */
[----:B---3--:R-:W3:Y:S01]  /*c140*/  LDL.LU.64 R138, [R1+0x328] ;  /* 0x00032800018a7983 */ /* 0x008ee20000300a00 */
[----:B-----5:R-:W-:-:S04]  /*c150*/  IMAD.WIDE R170, R0, 0x4, R234 ;  /* 0x0000000400aa7825 */ /* 0x020fc800078e02ea */
[C---:B----4-:R-:W-:Y:S01]  /*c160*/  IMAD.WIDE R168, R0.reuse, 0x4, R230 ;  /* 0x0000000400a87825 */ /* 0x050fe200078e02e6 */
[----:B------:R-:W-:Y:S04]  /*c170*/  STL.64 [R1+0x48], R170 ;  /* 0x000048aa01007387 */ /* 0x000fe80000100a00 */
[----:B------:R1:W-:Y:S04]  /*c180*/  STL.64 [R1+0x368], R168 ;  /* 0x000368a801007387 */ /* 0x0003e80000100a00 */
[----:B------:R-:W4:Y:S04]  /*c190*/  LDL.LU.64 R236, [R1+0x320] ;  /* 0x0003200001ec7983 */ /* 0x000f280000300a00 */
[----:B------:R-:W5:Y:S04]  /*c1a0*/  LDL.LU.64 R234, [R1+0x4a8] ;  /* 0x0004a80001ea7983 */ /* 0x000f680000300a00 */
[----:B------:R2:W-:Y:S01]  /*c1b0*/  LDGSTS.E [R233+0x63000], [R170.64], !P5 ;  /* 0x63000000aae97fae */ /* 0x0005e2000e921844 */
[----:B------:R-:W-:-:S03]  /*c1c0*/  IMAD.WIDE R194, R0, 0x4, R228 ;  /* 0x0000000400c27825 */ /* 0x000fc600078e02e4 */
[----:B------:R-:W5:Y:S04]  /*c1d0*/  LDL.LU.64 R230, [R1+0x318] ;  /* 0x0003180001e67983 */ /* 0x000f680000300a00 */
[----:B------:R1:W-:Y:S04]  /*c1e0*/  LDGSTS.E [R233+0x63400], [R168.64], !P5 ;  /* 0x63400000a8e97fae */ /* 0x0003e8000e921844 */
[----:B------:R-:W5:Y:S01]  /*c1f0*/  LDL.LU.64 R228, [R1+0x4b0] ;  /* 0x0004b00001e47983 */ /* 0x000f620000300a00 */
[----:B-1----:R-:W-:-:S05]  /*c200*/  IMAD.WIDE R168, R0, 0x4, R226 ;  /* 0x0000000400a87825 */ /* 0x002fca00078e02e2 */
[----:B------:R-:W-:Y:S04]  /*c210*/  STL.64 [R1+0x358], R168 ;  /* 0x000358a801007387 */ /* 0x000fe80000100a00 */
[----:B------:R-:W5:Y:S01]  /*c220*/  LDL.LU.64 R226, [R1+0x310] ;  /* 0x0003100001e27983 */ /* 0x000f620000300a00 */
[----:B------:R-:W-:-:S03]  /*c230*/  IMAD.WIDE R186, R0, 0x4, R224 ;  /* 0x0000000400ba7825 */ /* 0x000fc600078e02e0 */
        /* <DEDUP_REMOVED lines=8> */
[----:B------:R-:W-:Y:S01]  /*c2c0*/  IADD3 R136, R252, -0xd7, RZ ;  /* 0xffffff29fc887810 */ /* 0x000fe20007ffe0ff */
[----:B------:R-:W-:Y:S02]  /*c2d0*/  IMAD.WIDE R160, R0, 0x4, R160 ;  /* 0x0000000400a07825 */ /* 0x000fe400078e02a0 */
[----:B------:R1:W-:Y:S01]  /*c2e0*/  LDGSTS.E [R233+0x65400], [R168.64], !P6 ;  /* 0x65400000a8e97fae */ /* 0x0003e2000f121844 */
[----:B------:R-:W-:Y:S02]  /*c2f0*/  ISETP.GE.U32.AND P0, PT, R136, 0x7ffffeaa, PT ;  /* 0x7ffffeaa8800780c */ /* 0x000fe40003f06070 */
[----:B------:R-:W-:Y:S01]  /*c300*/  IADD3 R136, R252, -0xdb, RZ ;  /* 0xffffff25fc887810 */ /* 0x000fe20007ffe0ff */
[----:B------:R1:W-:Y:S03]  /*c310*/  LDGSTS.E [R233+0x67000], [R186.64], !P3 ;  /* 0x67000000bae97fae */ /* 0x0003e6000d921844 */
[----:B------:R-:W-:Y:S01]  /*c320*/  ISETP.GE.U32.AND P5, PT, R136, 0x7ffffea6, PT ;  /* 0x7ffffea68800780c */ /* 0x000fe20003fa6070 */
[----:B------:R-:W-:Y:S01]  /*c330*/  IMAD.WIDE R178, R0, 0x4, R156 ;  /* 0x0000000400b27825 */ /* 0x000fe200078e029c */
[----:B------:R-:W-:Y:S01]  /*c340*/  IADD3 R136, R252, -0xdf, RZ ;  /* 0xffffff21fc887810 */ /* 0x000fe20007ffe0ff */
[----:B------:R1:W-:Y:S03]  /*c350*/  LDGSTS.E [R233+0x67400], [R160.64], !P3 ;  /* 0x67400000a0e97fae */ /* 0x0003e6000d921844 */
[----:B------:R-:W-:Y:S01]  /*c360*/  ISETP.GE.U32.AND P6, PT, R136, 0x7ffffea2, PT ;  /* 0x7ffffea28800780c */ /* 0x000fe20003fc6070 */
[----:B------:R-:W-:Y:S01]  /*c370*/  IMAD.WIDE R152, R0, 0x4, R152 ;  /* 0x0000000400987825 */ /* 0x000fe200078e0298 */
[----:B------:R-:W-:Y:S01]  /*c380*/  IADD3 R136, R252, -0xe3, RZ ;  /* 0xffffff1dfc887810 */ /* 0x000fe20007ffe0ff */
[----:B------:R1:W-:Y:S03]  /*c390*/  LDGSTS.E [R233+0x69000], [R178.64], !P4 ;  /* 0x69000000b2e97fae */ /* 0x0003e6000e121844 */
[----:B------:R-:W-:Y:S01]  /*c3a0*/  ISETP.GE.U32.AND P3, PT, R136, 0x7ffffe9e, PT ;  /* 0x7ffffe9e8800780c */ /* 0x000fe20003f66070 */
[----:B------:R1:W-:Y:S01]  /*c3b0*/  LDGSTS.E [R233+0x69400], [R152.64], !P4 ;  /* 0x6940000098e97fae */ /* 0x0003e2000e121844 */
[----:B------:R-:W-:-:S04]  /*c3c0*/  IADD3 R136, R252, -0xe7, RZ ;  /* 0xffffff19fc887810 */ /* 0x000fc80007ffe0ff */
[----:B------:R-:W-:Y:S02]  /*c3d0*/  ISETP.GE.U32.AND P4, PT, R136, 0x7ffffe9a, PT ;  /* 0x7ffffe9a8800780c */ /* 0x000fe40003f86070 */
[----:B------:R-:W-:Y:S01]  /*c3e0*/  IADD3 R136, R252, -0xeb, RZ ;  /* 0xffffff15fc887810 */ /* 0x000fe20007ffe0ff */
[----:B------:R1:W-:Y:S04]  /*c3f0*/  STL.64 [R1+0x300], R160 ;  /* 0x000300a001007387 */ /* 0x0003e80000100a00 */
[----:B------:R-:W-:Y:S01]  /*c400*/  STL.64 [R1+0x2d8], R152 ;  /* 0x0002d89801007387 */ /* 0x000fe20000100a00 */
[----:B------:R-:W-:-:S04]  /*c410*/  IMAD.WIDE R196, R0, 0x4, R196 ;  /* 0x0000000400c47825 */ /* 0x000fc800078e02c4 */
[----:B------:R-:W-:-:S04]  /*c420*/  IMAD.WIDE R200, R0, 0x4, R200 ;  /* 0x0000000400c87825 */ /* 0x000fc800078e02c8 */
[----:B------:R-:W-:-:S04]  /*c430*/  IMAD.WIDE R204, R0, 0x4, R204 ;  /* 0x0000000400cc7825 */ /* 0x000fc800078e02cc */
[----:B-1----:R-:W-:-:S04]  /*c440*/  IMAD.WIDE R160, R0, 0x4, R210 ;  /* 0x0000000400a07825 */ /* 0x002fc800078e02d2 */
[----:B------:R-:W-:-:S04]  /*c450*/  IMAD.WIDE R208, R0, 0x4, R208 ;  /* 0x0000000400d07825 */ /* 0x000fc800078e02d0 */
[----:B------:R-:W-:-:S04]  /*c460*/  IMAD.WIDE R168, R0, 0x4, R214 ;  /* 0x0000000400a87825 */ /* 0x000fc800078e02d6 */
[----:B--2---:R-:W-:-:S05]  /*c470*/  IMAD.WIDE R170, R0, 0x4, R148 ;  /* 0x0000000400aa7825 */ /* 0x004fca00078e0294 */
[----:B------:R1:W-:Y:S01]  /*c480*/  LDGSTS.E [R233+0x6b000], [R170.64], !P0 ;  /* 0x6b000000aae97fae */ /* 0x0003e2000c121844 */
[----:B---3--:R-:W-:-:S05]  /*c490*/  IMAD.WIDE R138, R0, 0x4, R138 ;  /* 0x00000004008a7825 */ /* 0x008fca00078e028a */
[----:B------:R2:W-:Y:S01]  /*c4a0*/  LDGSTS.E [R233+0x6b400], [R138.64], !P0 ;  /* 0x6b4000008ae97fae */ /* 0x0005e2000c121844 */
[----:B------:R-:W-:-:S03]  /*c4b0*/  ISETP.GE.U32.AND P0, PT, R136, 0x7ffffe96, PT ;  /* 0x7ffffe968800780c */ /* 0x000fc60003f06070 */
[----:B------:R2:W-:Y:S01]  /*c4c0*/  STL.64 [R1+0x2a8], R138 ;  /* 0x0002a88a01007387 */ /* 0x0005e20000100a00 */
[----:B----4-:R-:W-:-:S04]  /*c4d0*/  IMAD.WIDE R136, R0, 0x4, R236 ;  /* 0x0000000400887825 */ /* 0x010fc800078e02ec */
[----:B-----5:R-:W-:Y:S01]  /*c4e0*/  IMAD.WIDE R148, R0, 0x4, R234 ;  /* 0x0000000400947825 */ /* 0x020fe200078e02ea */
[----:B--2---:R-:W-:Y:S01]  /*c4f0*/  IADD3 R138, R252, -0xef, RZ ;  /* 0xffffff11fc8a7810 */ /* 0x004fe20007ffe0ff */
[----:B------:R1:W-:Y:S04]  /*c500*/  LDGSTS.E [R233+0x6d000], [R136.64], !P5 ;  /* 0x6d00000088e97fae */ /* 0x0003e8000e921844 */
[----:B------:R2:W-:Y:S01]  /*c510*/  LDGSTS.E [R233+0x6d400], [R148.64], !P5 ;  /* 0x6d40000094e97fae */ /* 0x0005e2000e921844 */
[----:B------:R-:W-:Y:S01]  /*c520*/  ISETP.GE.U32.AND P5, PT, R138, 0x7ffffe92, PT ;  /* 0x7ffffe928a00780c */ /* 0x000fe20003fa6070 */
[C---:B------:R-:W-:Y:S02]  /*c530*/  IMAD.WIDE R138, R0.reuse, 0x4, R230 ;  /* 0x00000004008a7825 */ /* 0x040fe400078e02e6 */
[----:B------:R2:W-:Y:S04]  /*c540*/  STL.64 [R1+0x280], R148 ;  /* 0x0002809401007387 */ /* 0x0005e80000100a00 */
[----:B------:R1:W-:Y:S01]  /*c550*/  LDGSTS.E [R233+0x6f000], [R138.64], !P6 ;  /* 0x6f0000008ae97fae */ /* 0x0003e2000f121844 */
[----:B------:R-:W-:-:S05]  /*c560*/  IMAD.WIDE R152, R0, 0x4, R228 ;  /* 0x0000000400987825 */ /* 0x000fca00078e02e4 */
[----:B------:R3:W-:Y:S01]  /*c570*/  LDGSTS.E [R233+0x6f400], [R152.64], !P6 ;  /* 0x6f40000098e97fae */ /* 0x0007e2000f121844 */
[----:B--2---:R-:W-:-:S04]  /*c580*/  IADD3 R148, R252, -0xf3, RZ ;  /* 0xffffff0dfc947810 */ /* 0x004fc80007ffe0ff */
[----:B------:R-:W-:Y:S01]  /*c590*/  ISETP.GE.U32.AND P6, PT, R148, 0x7ffffe8e, PT ;  /* 0x7ffffe8e9400780c */ /* 0x000fe20003fc6070 */
[----:B------:R-:W-:Y:S01]  /*c5a0*/  STL.64 [R1+0x268], R152 ;  /* 0x0002689801007387 */ /* 0x000fe20000100a00 */
[----:B------:R-:W-:-:S05]  /*c5b0*/  IMAD.WIDE R148, R0, 0x4, R226 ;  /* 0x0000000400947825 */ /* 0x000fca00078e02e2 */
[----:B------:R1:W-:Y:S01]  /*c5c0*/  LDGSTS.E [R233+0x71000], [R148.64], !P3 ;  /* 0x7100000094e97fae */ /* 0x0003e2000d921844 */
[----:B------:R-:W-:-:S05]  /*c5d0*/  IMAD.WIDE R156, R0, 0x4, R224 ;  /* 0x00000004009c7825 */ /* 0x000fca00078e02e0 */
[----:B------:R2:W-:Y:S04]  /*c5e0*/  STL.64 [R1+0x250], R156 ;  /* 0x0002509c01007387 */ /* 0x0005e80000100a00 */
[----:B------:R2:W-:Y:S04]  /*c5f0*/  LDGSTS.E [R233+0x71400], [R156.64], !P3 ;  /* 0x714000009ce97fae */ /* 0x0005e8000d921844 */
[----:B------:R1:W-:Y:S01]  /*c600*/  LDGSTS.E [R233+0x73000], [R196.64], !P4 ;  /* 0x73000000c4e97fae */ /* 0x0003e2000e121844 */
[----:B--2---:R-:W-:-:S05]  /*c610*/  IMAD.WIDE R156, R0, 0x4, R198 ;  /* 0x00000004009c7825 */ /* 0x004fca00078e02c6 */
        /* <DEDUP_REMOVED lines=9> */
[----:B------:R-:W4:Y:S04]  /*c6b0*/  LDL.LU.64 R230, [R1+0x630] ;  /* 0x0006300001e67983 */ /* 0x000f280000300a00 */
[----:B------:R2:W-:Y:S04]  /*c6c0*/  LDGSTS.E [R233+0x77400], [R156.64], !P5 ;  /* 0x774000009ce97fae */ /* 0x0005e8000e921844 */
[----:B------:R1:W-:Y:S04]  /*c6d0*/  LDGSTS.E [R233+0x79000], [R208.64], !P6 ;  /* 0x79000000d0e97fae */ /* 0x0003e8000f121844 */
[----:B------:R5:W-:Y:S04]  /*c6e0*/  LDGSTS.E [R233+0x79400], [R160.64], !P6 ;  /* 0x79400000a0e97fae */ /* 0x000be8000f121844 */
[----:B--2---:R-:W2:Y:S04]  /*c6f0*/  LDL.LU.64 R156, [R1+0x628] ;  /* 0x00062800019c7983 */ /* 0x004ea80000300a00 */
[----:B------:R5:W-:Y:S04]  /*c700*/  STL.64 [R1+0x210], R160 ;  /* 0x000210a001007387 */ /* 0x000be80000100a00 */
[----:B------:R-:W2:Y:S04]  /*c710*/  LDL.LU.64 R228, [R1+0x620] ;  /* 0x0006200001e47983 */ /* 0x000ea80000300a00 */
[----:B-----5:R-:W5:Y:S04]  /*c720*/  LDL.LU.64 R160, [R1+0x618] ;  /* 0x0006180001a07983 */ /* 0x020f680000300a00 */
[----:B------:R1:W-:Y:S04]  /*c730*/  STL.64 [R1+0x200], R168 ;  /* 0x000200a801007387 */ /* 0x0003e80000100a00 */
[----:B------:R-:W5:Y:S01]  /*c740*/  LDL.LU.64 R226, [R1+0x610] ;  /* 0x0006100001e27983 */ /* 0x000f620000300a00 */
[----:B---3--:R-:W-:Y:S01]  /*c750*/  IADD3 R152, R252, -0xf7, RZ ;  /* 0xffffff09fc987810 */ /* 0x008fe20007ffe0ff */
[----:B------:R-:W-:-:S02]  /*c760*/  IMAD.WIDE R212, R0, 0x4, R212 ;  /* 0x0000000400d47825 */ /* 0x000fc400078e02d4 */
[----:B------:R-:W3:Y:S01]  /*c770*/  LDL.LU.64 R236, [R1+0x608] ;  /* 0x0006080001ec7983 */ /* 0x000ee20000300a00 */
[----:B------:R-:W-:Y:S02]  /*c780*/  ISETP.GE.U32.AND P3, PT, R152, 0x7ffffe8a, PT ;  /* 0x7ffffe8a9800780c */ /* 0x000fe40003f66070 */
[----:B------:R-:W-:-:S04]  /*c790*/  IADD3 R152, R252, -0xfb, RZ ;  /* 0xffffff05fc987810 */ /* 0x000fc80007ffe0ff */
[----:B------:R-:W-:Y:S01]  /*c7a0*/  ISETP.GE.U32.AND P4, PT, R152, 0x7ffffe86, PT ;  /* 0x7ffffe869800780c */ /* 0x000fe20003f86070 */
[----:B------:R-:W-:Y:S01]  /*c7b0*/  IMAD.WIDE R216, R0, 0x4, R216 ;  /* 0x0000000400d87825 */ /* 0x000fe200078e02d8 */
[----:B------:R-:W-:-:S05]  /*c7c0*/  IADD3 R152, R252, -0xff, RZ ;  /* 0xffffff01fc987810 */ /* 0x000fca0007ffe0ff */
[----:B------:R1:W-:Y:S04]  /*c7d0*/  LDGSTS.E [R233+0x7b000], [R212.64], !P3 ;  /* 0x7b000000d4e97fae */ /* 0x0003e8000d921844 */
[----:B------:R1:W-:Y:S01]  /*c7e0*/  LDGSTS.E [R233+0x7b400], [R168.64], !P3 ;  /* 0x7b400000a8e97fae */ /* 0x0003e2000d921844 */
[----:B------:R-:W-:-:S03]  /*c7f0*/  ISETP.GE.U32.AND P0, PT, R152, 0x7ffffe82, PT ;  /* 0x7ffffe829800780c */ /* 0x000fc60003f06070 */
[----:B------:R2:W-:Y:S01]  /*c800*/  LDGSTS.E [R233+0x7d000], [R216.64], !P4 ;  /* 0x7d000000d8e97fae */ /* 0x0005e2000e121844 */
[----:B-1----:R-:W-:Y:S01]  /*c810*/  IMAD.WIDE R168, R0, 0x4, R218 ;  /* 0x0000000400a87825 */ /* 0x002fe200078e02da */
[----:B------:R-:W-:-:S04]  /*c820*/  IADD3 R152, R252, -0x84, RZ ;  /* 0xffffff7cfc987810 */ /* 0x000fc80007ffe0ff */
[----:B------:R1:W-:Y:S04]  /*c830*/  STL.64 [R1+0x1f0], R168 ;  /* 0x0001f0a801007387 */ /* 0x0003e80000100a00 */
[----:B------:R1:W-:Y:S04]  /*c840*/  LDGSTS.E [R233+0x7d400], [R168.64], !P4 ;  /* 0x7d400000a8e97fae */ /* 0x0003e8000e121844 */
[----:B------:R-:W3:Y:S04]  /*c850*/  LDL.LU.64 R224, [R1+0x600] ;  /* 0x0006000001e07983 */ /* 0x000ee80000300a00 */
[----:B------:R-:W3:Y:S01]  /*c860*/  LDL.LU.64 R234, [R1+0x5f8] ;  /* 0x0005f80001ea7983 */ /* 0x000ee20000300a00 */
[----:B-1----:R-:W-:Y:S01]  /*c870*/  IMAD.WIDE R168, R0, 0x4, R222 ;  /* 0x0000000400a87825 */ /* 0x002fe200078e02de */
[----:B------:R-:W-:-:S03]  /*c880*/  ISETP.GE.U32.AND P5, PT, R152, 0x7ffffefd, PT ;  /* 0x7ffffefd9800780c */ /* 0x000fc60003fa6070 */
[----:B------:R-:W-:Y:S01]  /*c890*/  IMAD.WIDE R220, R0, 0x4, R220 ;  /* 0x0000000400dc7825 */ /* 0x000fe200078e02dc */
[----:B------:R2:W-:Y:S01]  /*c8a0*/  STL.64 [R1+0x1e0], R168 ;  /* 0x0001e0a801007387 */ /* 0x0005e20000100a00 */
[----:B------:R-:W-:-:S03]  /*c8b0*/  IADD3 R152, R252, -0x88, RZ ;  /* 0xffffff78fc987810 */ /* 0x000fc60007ffe0ff */
[----:B------:R1:W-:Y:S01]  /*c8c0*/  LDGSTS.E [R233+0x7f000], [R220.64], !P0 ;  /* 0x7f000000dce97fae */ /* 0x0003e2000c121844 */
[----:B------:R-:W-:-:S03]  /*c8d0*/  ISETP.GE.U32.AND P6, PT, R152, 0x7ffffef9, PT ;  /* 0x7ffffef99800780c */ /* 0x000fc60003fc6070 */
[----:B------:R2:W-:Y:S01]  /*c8e0*/  LDGSTS.E [R233+0x7f400], [R168.64], !P0 ;  /* 0x7f400000a8e97fae */ /* 0x0005e2000c121844 */
[----:B----4-:R-:W-:-:S03]  /*c8f0*/  IMAD.WIDE R174, R0, 0x4, R230 ;  /* 0x0000000400ae7825 */ /* 0x010fc600078e02e6 */
[----:B------:R-:W4:Y:S04]  /*c900*/  LDL.LU.64 R230, [R1+0x5f0] ;  /* 0x0005f00001e67983 */ /* 0x000f280000300a00 */
[----:B------:R1:W-:Y:S01]  /*c910*/  LDGSTS.E [R232+0x41800], [R174.64], !P5 ;  /* 0x41800000aee87fae */ /* 0x0003e2000e921844 */
[----:B--2---:R-:W-:-:S03]  /*c920*/  IMAD.WIDE R168, R0, 0x4, R156 ;  /* 0x0000000400a87825 */ /* 0x004fc600078e029c */
[----:B------:R-:W2:Y:S04]  /*c930*/  LDL.LU.64 R156, [R1+0x5e8] ;  /* 0x0005e800019c7983 */ /* 0x000ea80000300a00 */
[----:B------:R1:W-:Y:S04]  /*c940*/  STL.64 [R1+0x1d0], R174 ;  /* 0x0001d0ae01007387 */ /* 0x0003e80000100a00 */
[----:B------:R5:W-:Y:S04]  /*c950*/  STL.64 [R1+0xe48], R168 ;  /* 0x000e48a801007387 */ /* 0x000be80000100a00 */
[----:B------:R5:W-:Y:S01]  /*c960*/  LDGSTS.E [R232+0x41c00], [R168.64], !P5 ;  /* 0x41c00000a8e87fae */ /* 0x000be2000e921844 */
[----:B-1----:R-:W-:-:S03]  /*c970*/  IMAD.WIDE R174, R0, 0x4, R228 ;  /* 0x0000000400ae7825 */ /* 0x002fc600078e02e4 */
[----:B------:R-:W2:Y:S04]  /*c980*/  LDL.LU.64 R228, [R1+0x5e0] ;  /* 0x0005e00001e47983 */ /* 0x000ea80000300a00 */
[----:B------:R1:W-:Y:S01]  /*c990*/  LDGSTS.E [R232+0x43800], [R174.64], !P6 ;  /* 0x43800000aee87fae */ /* 0x0003e2000f121844 */
[----:B-----5:R-:W-:-:S03]  /*c9a0*/  IMAD.WIDE R168, R0, 0x4, R160 ;  /* 0x0000000400a87825 */ /* 0x020fc600078e02a0 */
        /* <DEDUP_REMOVED lines=9> */
[----:B------:R-:W-:Y:S01]  /*ca40*/  ISETP.GE.U32.AND P4, PT, R152, 0x7ffffef1, PT ;  /* 0x7ffffef19800780c */ /* 0x000fe20003f86070 */
[----:B---3--:R-:W-:Y:S02]  /*ca50*/  IMAD.WIDE R168, R0, 0x4, R236 ;  /* 0x0000000400a87825 */ /* 0x008fe400078e02ec */
[----:B------:R-:W3:Y:S04]  /*ca60*/  LDL.LU.64 R236, [R1+0x5c8] ;  /* 0x0005c80001ec7983 */ /* 0x000ee80000300a00 */
[----:B------:R1:W-:Y:S04]  /*ca70*/  STL.64 [R1+0x1b0], R174 ;  /* 0x0001b0ae01007387 */ /* 0x0003e80000100a00 */
[----:B------:R1:W-:Y:S01]  /*ca80*/  LDGSTS.E [R232+0x45800], [R174.64], !P3 ;  /* 0x45800000aee87fae */ /* 0x0003e2000d921844 */
[----:B------:R-:W-:-:S03]  /*ca90*/  IADD3 R152, R252, -0x94, RZ ;  /* 0xffffff6cfc987810 */ /* 0x000fc60007ffe0ff */
[----:B------:R1:W-:Y:S04]  /*caa0*/  STL.64 [R1+0x618], R168 ;  /* 0x000618a801007387 */ /* 0x0003e80000100a00 */
[----:B------:R1:W-:Y:S02]  /*cab0*/  LDGSTS.E [R232+0x45c00], [R168.64], !P3 ;  /* 0x45c00000a8e87fae */ /* 0x0003e4000d921844 */
[----:B-1----:R-:W-:Y:S02]  /*cac0*/  IMAD.WIDE R174, R0, 0x4, R224 ;  /* 0x0000000400ae7825 */ /* 0x002fe400078e02e0 */
[----:B------:R-:W3:Y:S01]  /*cad0*/  LDL.LU.64 R224, [R1+0x5c0] ;  /* 0x0005c00001e07983 */ /* 0x000ee20000300a00 */
[----:B------:R-:W-:-:S03]  /*cae0*/  ISETP.GE.U32.AND P0, PT, R152, 0x7ffffeed, PT ;  /* 0x7ffffeed9800780c */ /* 0x000fc60003f06070 */
[----:B------:R4:W-:Y:S01]  /*caf0*/  LDGSTS.E [R232+0x47800], [R174.64], !P4 ;  /* 0x47800000aee87fae */ /* 0x0009e2000e121844 */
[----:B------:R-:W-:-:S03]  /*cb00*/  IMAD.WIDE R168, R0, 0x4, R234 ;  /* 0x0000000400a87825 */ /* 0x000fc600078e02ea */
[----:B------:R-:W3:Y:S04]  /*cb10*/  LDL.LU.64 R234, [R1+0x5b8] ;  /* 0x0005b80001ea7983 */ /* 0x000ee80000300a00 */
[----:B------:R4:W-:Y:S04]  /*cb20*/  STL.64 [R1+0x1a0], R174 ;  /* 0x0001a0ae01007387 */ /* 0x0009e80000100a00 */
[----:B------:R2:W-:Y:S01]  /*cb30*/  STL.64 [R1+0x5f8], R168 ;  /* 0x0005f8a801007387 */ /* 0x0005e20000100a00 */
[----:B------:R-:W-:-:S03]  /*cb40*/  IADD3 R152, R252, -0x98, RZ ;  /* 0xffffff68fc987810 */ /* 0x000fc60007ffe0ff */
[----:B------:R2:W-:Y:S01]  /*cb50*/  LDGSTS.E [R232+0x47c00], [R168.64], !P4 ;  /* 0x47c00000a8e87fae */ /* 0x0005e2000e121844 */
[----:B------:R-:W-:Y:S01]  /*cb60*/  ISETP.GE.U32.AND P5, PT, R152, 0x7ffffee9, PT ;  /* 0x7ffffee99800780c */ /* 0x000fe20003fa6070 */
[C---:B----4-:R-:W-:Y:S02]  /*cb70*/  IMAD.WIDE R174, R0.reuse, 0x4, R230 ;  /* 0x0000000400ae7825 */ /* 0x050fe400078e02e6 */
        /* <DEDUP_REMOVED lines=22> */
[----:B------:R-:W3:Y:S01]  /*cce0*/  LDL.LU.64 R236, [R1+0x588] ;  /* 0x0005880001ec7983 */ /* 0x000ee20000300a00 */
[----:B------:R-:W-:-:S03]  /*ccf0*/  IADD3 R152, R252, -0xa4, RZ ;  /* 0xffffff5cfc987810 */ /* 0x000fc60007ffe0ff */
[----:B------:R1:W-:Y:S04]  /*cd00*/  STL.64 [R1+0x160], R174 ;  /* 0x000160ae01007387 */ /* 0x0003e80000100a00 */
[----:B------:R1:W-:Y:S04]  /*cd10*/  LDGSTS.E [R232+0x4d800], [R174.64], !P6 ;  /* 0x4d800000aee87fae */ /* 0x0003e8000f121844 */
[----:B------:R1:W-:Y:S04]  /*cd20*/  STL.64 [R1+0x380], R168 ;  /* 0x000380a801007387 */ /* 0x0003e80000100a00 */
[----:B------:R1:W-:Y:S02]  /*cd30*/  LDGSTS.E [R232+0x4dc00], [R168.64], !P6 ;  /* 0x4dc00000a8e87fae */ /* 0x0003e4000f121844 */
[----:B-1----:R-:W-:-:S02]  /*cd40*/  IMAD.WIDE R174, R0, 0x4, R224 ;  /* 0x0000000400ae7825 */ /* 0x002fc400078e02e0 */
[----:B------:R-:W3:Y:S01]  /*cd50*/  LDL.LU.64 R224, [R1+0x580] ;  /* 0x0005800001e07983 */ /* 0x000ee20000300a00 */
[----:B------:R-:W-:-:S03]  /*cd60*/  ISETP.GE.U32.AND P4, PT, R152, 0x7ffffedd, PT ;  /* 0x7ffffedd9800780c */ /* 0x000fc60003f86070 */
[----:B------:R4:W-:Y:S01]  /*cd70*/  LDGSTS.E [R232+0x4f800], [R174.64], !P3 ;  /* 0x4f800000aee87fae */ /* 0x0009e2000d921844 */
[----:B------:R-:W-:-:S03]  /*cd80*/  IMAD.WIDE R168, R0, 0x4, R234 ;  /* 0x0000000400a87825 */ /* 0x000fc600078e02ea */
[----:B------:R-:W3:Y:S04]  /*cd90*/  LDL.LU.64 R234, [R1+0x578] ;  /* 0x0005780001ea7983 */ /* 0x000ee80000300a00 */
[----:B------:R4:W-:Y:S01]  /*cda0*/  STL.64 [R1+0x148], R174 ;  /* 0x000148ae01007387 */ /* 0x0009e20000100a00 */
[----:B------:R-:W-:-:S03]  /*cdb0*/  IADD3 R152, R252, -0xa8, RZ ;  /* 0xffffff58fc987810 */ /* 0x000fc60007ffe0ff */
[----:B------:R1:W-:Y:S01]  /*cdc0*/  STL.64 [R1+0x370], R168 ;  /* 0x000370a801007387 */ /* 0x0003e20000100a00 */
[----:B------:R-:W-:-:S03]  /*cdd0*/  ISETP.GE.U32.AND P0, PT, R152, 0x7ffffed9, PT ;  /* 0x7ffffed99800780c */ /* 0x000fc60003f06070 */
[----:B------:R1:W-:Y:S01]  /*cde0*/  LDGSTS.E [R232+0x4fc00], [R168.64], !P3 ;  /* 0x4fc00000a8e87fae */ /* 0x0003e2000d921844 */
[----:B----4-:R-:W-:-:S03]  /*cdf0*/  IMAD.WIDE R174, R0, 0x4, R230 ;  /* 0x0000000400ae7825 */ /* 0x010fc600078e02e6 */
[----:B------:R-:W4:Y:S04]  /*ce00*/  LDL.LU.64 R230, [R1+0x570] ;  /* 0x0005700001e67983 */ /* 0x000f280000300a00 */
[----:B-1----:R-:W4:Y:S04]  /*ce10*/  LDL.LU.64 R168, [R1+0x568] ;  /* 0x0005680001a87983 */ /* 0x002f280000300a00 */
[----:B------:R1:W-:Y:S04]  /*ce20*/  STL.64 [R1+0x130], R174 ;  /* 0x000130ae01007387 */ /* 0x0003e80000100a00 */
[----:B------:R1:W-:Y:S01]  /*ce30*/  LDGSTS.E [R232+0x51800], [R174.64], !P4 ;  /* 0x51800000aee87fae */ /* 0x0003e2000e121844 */
[----:B--2---:R-:W-:-:S05]  /*ce40*/  IMAD.WIDE R156, R0, 0x4, R156 ;  /* 0x00000004009c7825 */ /* 0x004fca00078e029c */
[----:B------:R2:W-:Y:S04]  /*ce50*/  STL.64 [R1+0x360], R156 ;  /* 0x0003609c01007387 */ /* 0x0005e80000100a00 */
[----:B------:R2:W-:Y:S01]  /*ce60*/  LDGSTS.E [R232+0x51c00], [R156.64], !P4 ;  /* 0x51c000009ce87fae */ /* 0x0005e2000e121844 */
[----:B-1----:R-:W-:-:S03]  /*ce70*/  IMAD.WIDE R174, R0, 0x4, R228 ;  /* 0x0000000400ae7825 */ /* 0x002fc600078e02e4 */
[----:B--2---:R-:W2:Y:S04]  /*ce80*/  LDL.LU.64 R156, [R1+0x560] ;  /* 0x00056000019c7983 */ /* 0x004ea80000300a00 */
[----:B------:R-:W2:Y:S01]  /*ce90*/  LDL.LU.64 R228, [R1+0x558] ;  /* 0x0005580001e47983 */ /* 0x000ea20000300a00 */
[----:B-----5:R-:W-:-:S03]  /*cea0*/  IMAD.WIDE R160, R0, 0x4, R160 ;  /* 0x0000000400a07825 */ /* 0x020fc600078e02a0 */
[----:B------:R-:W-:Y:S04]  /*ceb0*/  STL.64 [R1+0x110], R174 ;  /* 0x000110ae01007387 */ /* 0x000fe80000100a00 */
[----:B------:R3:W-:Y:S04]  /*cec0*/  LDGSTS.E [R232+0x53800], [R174.64], !P0 ;  /* 0x53800000aee87fae */ /* 0x0007e8000c121844 */
[----:B------:R1:W-:Y:S04]  /*ced0*/  STL.64 [R1+0x350], R160 ;  /* 0x000350a001007387 */ /* 0x0003e80000100a00 */
[----:B------:R1:W-:Y:S01]  /*cee0*/  LDGSTS.E [R232+0x53c00], [R160.64], !P0 ;  /* 0x53c00000a0e87fae */ /* 0x0003e2000c121844 */
[----:B------:R-:W-:-:S03]  /*cef0*/  IMAD.WIDE R182, R0, 0x4, R226 ;  /* 0x0000000400b67825 */ /* 0x000fc600078e02e2 */
[----:B-1----:R-:W5:Y:S04]  /*cf00*/  LDL.LU.64 R160, [R1+0x550] ;  /* 0x0005500001a07983 */ /* 0x002f680000300a00 */
[----:B------:R-:W5:Y:S01]  /*cf10*/  LDL.LU.64 R226, [R1+0x548] ;  /* 0x0005480001e27983 */ /* 0x000f620000300a00 */
[----:B------:R-:W-:-:S04]  /*cf20*/  IADD3 R152, R252, -0xac, RZ ;  /* 0xffffff54fc987810 */ /* 0x000fc80007ffe0ff */
[----:B------:R-:W-:Y:S01]  /*cf30*/  ISETP.GE.U32.AND P5, PT, R152, 0x7ffffed5, PT ;  /* 0x7ffffed59800780c */ /* 0x000fe20003fa6070 */
[----:B---3--:R-:W-:Y:S01]  /*cf40*/  IMAD.WIDE R174, R0, 0x4, R236 ;  /* 0x0000000400ae7825 */ /* 0x008fe200078e02ec */
[----:B------:R-:W-:Y:S01]  /*cf50*/  IADD3 R152, R252, -0xb0, RZ ;  /* 0xffffff50fc987810 */ /* 0x000fe20007ffe0ff */
[----:B------:R-:W-:Y:S03]  /*cf60*/  STL.64 [R1+0xf0], R182 ;  /* 0x0000f0b601007387 */ /* 0x000fe60000100a00 */
[----:B------:R-:W-:Y:S01]  /*cf70*/  ISETP.GE.U32.AND P6, PT, R152, 0x7ffffed1, PT ;  /* 0x7ffffed19800780c */ /* 0x000fe20003fc6070 */
[----:B------:R1:W-:Y:S01]  /*cf80*/  STL.64 [R1+0x348], R174 ;  /* 0x000348ae01007387 */ /* 0x0003e20000100a00 */
[----:B------:R-:W-:-:S03]  /*cf90*/  IADD3 R152, R252, -0xb4, RZ ;  /* 0xffffff4cfc987810 */ /* 0x000fc60007ffe0ff */
[----:B------:R-:W3:Y:S04]  /*cfa0*/  LDL.LU.64 R236, [R1+0x540] ;  /* 0x0005400001ec7983 */ /* 0x000ee80000300a00 */
[----:B------:R1:W-:Y:S01]  /*cfb0*/  LDGSTS.E [R232+0x55800], [R182.64], !P5 ;  /* 0x55800000b6e87fae */ /* 0x0003e2000e921844 */
[----:B------:R-:W-:-:S03]  /*cfc0*/  IMAD.WIDE R222, R0, 0x4, R224 ;  /* 0x0000000400de7825 */ /* 0x000fc600078e02e0 */
[----:B------:R1:W-:Y:S04]  /*cfd0*/  LDGSTS.E [R232+0x55c00], [R174.64], !P5 ;  /* 0x55c00000aee87fae */ /* 0x0003e8000e921844 */
[----:B------:R-:W3:Y:S01]  /*cfe0*/  LDL.LU.64 R224, [R1+0x538] ;  /* 0x0005380001e07983 */ /* 0x000ee20000300a00 */
[----:B------:R-:W-:Y:S01]  /*cff0*/  ISETP.GE.U32.AND P3, PT, R152, 0x7ffffecd, PT ;  /* 0x7ffffecd9800780c */ /* 0x000fe20003f66070 */
[----:B-1----:R-:W-:Y:S01]  /*d000*/  IMAD.WIDE R174, R0, 0x4, R234 ;  /* 0x0000000400ae7825 */ /* 0x002fe200078e02ea */
[----:B------:R-:W-:Y:S01]  /*d010*/  IADD3 R152, R252, -0xb8, RZ ;  /* 0xffffff48fc987810 */ /* 0x000fe20007ffe0ff */
[----:B------:R1:W-:Y:S04]  /*d020*/  LDGSTS.E [R232+0x57800], [R222.64], !P6 ;  /* 0x57800000dee87fae */ /* 0x0003e8000f121844 */
[----:B------:R-:W-:Y:S04]  /*d030*/  STL.64 [R1+0x340], R174 ;  /* 0x000340ae01007387 */ /* 0x000fe80000100a00 */
[----:B------:R-:W3:Y:S01]  /*d040*/  LDL.LU.64 R234, [R1+0x530] ;  /* 0x0005300001ea7983 */ /* 0x000ee20000300a00 */
[----:B------:R-:W-:-:S03]  /*d050*/  ISETP.GE.U32.AND P4, PT, R152, 0x7ffffec9, PT ;  /* 0x7ffffec99800780c */ /* 0x000fc60003f86070 */
[----:B------:R1:W-:Y:S01]  /*d060*/  LDGSTS.E [R232+0x57c00], [R174.64], !P6 ;  /* 0x57c00000aee87fae */ /* 0x0003e2000f121844 */
[----:B----4-:R-:W-:-:S03]  /*d070*/  IMAD.WIDE R218, R0, 0x4, R230 ;  /* 0x0000000400da7825 */ /* 0x010fc600078e02e6 */
[----:B------:R-:W4:Y:S01]  /*d080*/  LDL.LU.64 R230, [R1+0x528] ;  /* 0x0005280001e67983 */ /* 0x000f220000300a00 */
[----:B------:R-:W-:-:S03]  /*d090*/  IMAD.WIDE R168, R0, 0x4, R168 ;  /* 0x0000000400a87825 */ /* 0x000fc600078e02a8 */
[----:B------:R1:W-:Y:S04]  /*d0a0*/  LDGSTS.E [R232+0x59800], [R218.64], !P3 ;  /* 0x59800000dae87fae */ /* 0x0003e8000d921844 */
[----:B------:R1:W-:Y:S04]  /*d0b0*/  STL.64 [R1+0x338], R168 ;  /* 0x000338a801007387 */ /* 0x0003e80000100a00 */
[----:B------:R1:W-:Y:S01]  /*d0c0*/  LDGSTS.E [R232+0x59c00], [R168.64], !P3 ;  /* 0x59c00000a8e87fae */ /* 0x0003e2000d921844 */
[----:B--2---:R-:W-:-:S03]  /*d0d0*/  IMAD.WIDE R214, R0, 0x4, R156 ;  /* 0x0000000400d67825 */ /* 0x004fc600078e029c */
[----:B------:R-:W2:Y:S01]  /*d0e0*/  LDL.LU.64 R156, [R1+0x520] ;  /* 0x00052000019c7983 */ /* 0x000ea20000300a00 */
[----:B-1----:R-:W-:-:S03]  /*d0f0*/  IMAD.WIDE R168, R0, 0x4, R228 ;  /* 0x0000000400a87825 */ /* 0x002fc600078e02e4 */
[----:B------:R-:W2:Y:S04]  /*d100*/  LDL.LU.64 R228, [R1+0x518] ;  /* 0x0005180001e47983 */ /* 0x000ea80000300a00 */
[----:B------:R1:W-:Y:S04]  /*d110*/  LDGSTS.E [R232+0x5b800], [R214.64], !P4 ;  /* 0x5b800000d6e87fae */ /* 0x0003e8000e121844 */
[----:B------:R1:W-:Y:S04]  /*d120*/  STL.64 [R1+0x330], R168 ;  /* 0x000330a801007387 */ /* 0x0003e80000100a00 */
[----:B------:R1:W-:Y:S01]  /*d130*/  LDGSTS.E [R232+0x5bc00], [R168.64], !P4 ;  /* 0x5bc00000a8e87fae */ /* 0x0003e2000e121844 */
[----:B-----5:R-:W-:-:S03]  /*d140*/  IMAD.WIDE R210, R0, 0x4, R160 ;  /* 0x0000000400d27825 */ /* 0x020fc600078e02a0 */
[----:B------:R-:W5:Y:S01]  /*d150*/  LDL.LU.64 R160, [R1+0x510] ;  /* 0x0005100001a07983 */ /* 0x000f620000300a00 */
[----:B-1----:R-:W-:-:S03]  /*d160*/  IMAD.WIDE R168, R0, 0x4, R226 ;  /* 0x0000000400a87825 */ /* 0x002fc600078e02e2 */
[----:B------:R-:W5:Y:S01]  /*d170*/  LDL.LU.64 R226, [R1+0x508] ;  /* 0x0005080001e27983 */ /* 0x000f620000300a00 */
[----:B------:R-:W-:-:S04]  /*d180*/  IADD3 R152, R252, -0xbc, RZ ;  /* 0xffffff44fc987810 */ /* 0x000fc80007ffe0ff */
[----:B------:R-:W-:Y:S02]  /*d190*/  ISETP.GE.U32.AND P0, PT, R152, 0x7ffffec5, PT ;  /* 0x7ffffec59800780c */ /* 0x000fe40003f06070 */
[----:B------:R-:W-:-:S04]  /*d1a0*/  IADD3 R152, R252, -0xc0, RZ ;  /* 0xffffff40fc987810 */ /* 0x000fc80007ffe0ff */
[----:B------:R-:W-:Y:S02]  /*d1b0*/  ISETP.GE.U32.AND P5, PT, R152, 0x7ffffec1, PT ;  /* 0x7ffffec19800780c */ /* 0x000fe40003fa6070 */
[----:B------:R-:W-:Y:S01]  /*d1c0*/  IADD3 R152, R252, -0xc4, RZ ;  /* 0xffffff3cfc987810 */ /* 0x000fe20007ffe0ff */
[----:B------:R1:W-:Y:S01]  /*d1d0*/  STL.64 [R1+0x328], R168 ;  /* 0x000328a801007387 */ /* 0x0003e20000100a00 */
[----:B---3--:R-:W-:Y:S02]  /*d1e0*/  IMAD.WIDE R206, R0, 0x4, R236 ;  /* 0x0000000400ce7825 */ /* 0x008fe400078e02ec */
[----:B------:R-:W-:Y:S01]  /*d1f0*/  ISETP.GE.U32.AND P6, PT, R152, 0x7ffffebd, PT ;  /* 0x7ffffebd9800780c */ /* 0x000fe20003fc6070 */
[----:B------:R3:W-:Y:S04]  /*d200*/  LDGSTS.E [R232+0x5d800], [R210.64], !P0 ;  /* 0x5d800000d2e87fae */ /* 0x0007e8000c121844 */
[----:B------:R1:W-:Y:S04]  /*d210*/  LDGSTS.E [R232+0x5dc00], [R168.64], !P0 ;  /* 0x5dc00000a8e87fae */ /* 0x0003e8000c121844 */
[----:B------:R3:W-:Y:S01]  /*d220*/  LDGSTS.E [R232+0x5f800], [R206.64], !P5 ;  /* 0x5f800000cee87fae */ /* 0x0007e2000e921844 */
[----:B-1----:R-:W-:-:S03]  /*d230*/  IMAD.WIDE R168, R0, 0x4, R224 ;  /* 0x0000000400a87825 */ /* 0x002fc600078e02e0 */
[----:B------:R-:W3:Y:S04]  /*d240*/  LDL.LU.64 R224, [R1+0x500] ;  /* 0x0005000001e07983 */ /* 0x000ee80000300a00 */
[----:B------:R-:W3:Y:S04]  /*d250*/  LDL.LU.64 R236, [R1+0x4f8] ;  /* 0x0004f80001ec7983 */ /* 0x000ee80000300a00 */
[----:B------:R4:W-:Y:S01]  /*d260*/  STL.64 [R1+0x320], R168 ;  /* 0x000320a801007387 */ /* 0x0009e20000100a00 */
[----:B------:R-:W-:-:S03]  /*d270*/  IMAD.WIDE R202, R0, 0x4, R234 ;  /* 0x0000000400ca7825 */ /* 0x000fc600078e02ea */
[----:B------:R4:W-:Y:S01]  /*d280*/  LDGSTS.E [R232+0x5fc00], [R168.64], !P5 ;  /* 0x5fc00000a8e87fae */ /* 0x0009e2000e921844 */
[----:B------:R-:W-:-:S03]  /*d290*/  IADD3 R152, R252, -0xc8, RZ ;  /* 0xffffff38fc987810 */ /* 0x000fc60007ffe0ff */
[----:B------:R-:W3:Y:S04]  /*d2a0*/  LDL.LU.64 R174, [R1+0x4f0] ;  /* 0x0004f00001ae7983 */ /* 0x000ee80000300a00 */
[----:B------:R-:W3:Y:S01]  /*d2b0*/  LDL.LU.64 R234, [R1+0x4e8] ;  /* 0x0004e80001ea7983 */ /* 0x000ee20000300a00 */
[----:B------:R-:W-:-:S03]  /*d2c0*/  ISETP.GE.U32.AND P3, PT, R152, 0x7ffffeb9, PT ;  /* 0x7ffffeb99800780c */ /* 0x000fc60003f66070 */
[----:B------:R1:W-:Y:S01]  /*d2d0*/  LDGSTS.E [R232+0x61800], [R202.64], !P6 ;  /* 0x61800000cae87fae */ /* 0x0003e2000f121844 */
[----:B----4-:R-:W-:-:S05]  /*d2e0*/  IMAD.WIDE R168, R0, 0x4, R230 ;  /* 0x0000000400a87825 */ /* 0x010fca00078e02e6 */
[----:B------:R4:W-:Y:S04]  /*d2f0*/  STL.64 [R1+0x318], R168 ;  /* 0x000318a801007387 */ /* 0x0009e80000100a00 */
[----:B------:R4:W-:Y:S04]  /*d300*/  LDGSTS.E [R232+0x61c00], [R168.64], !P6 ;  /* 0x61c00000a8e87fae */ /* 0x0009e8000f121844 */
[----:B----4-:R-:W4:Y:S04]  /*d310*/  LDL.LU.64 R168, [R1+0x4e0] ;  /* 0x0004e00001a87983 */ /* 0x010f280000300a00 */
[----:B------:R-:W4:Y:S01]  /*d320*/  LDL.LU.64 R230, [R1+0x4d8] ;  /* 0x0004d80001e67983 */ /* 0x000f220000300a00 */
[----:B--2---:R-:W-:-:S03]  /*d330*/  IMAD.WIDE R198, R0, 0x4, R156 ;  /* 0x0000000400c67825 */ /* 0x004fc600078e029c */
[----:B------:R-:W2:Y:S01]  /*d340*/  LDL.LU.64 R156, [R1+0x4d0] ;  /* 0x0004d000019c7983 */ /* 0x000ea20000300a00 */
[----:B------:R-:W-:-:S03]  /*d350*/  IMAD.WIDE R182, R0, 0x4, R228 ;  /* 0x0000000400b67825 */ /* 0x000fc600078e02e4 */
        /* <DEDUP_REMOVED lines=16> */
[----:B------:R3:W-:Y:S01]  /*d460*/  STL.64 [R1+0x308], R182 ;  /* 0x000308b601007387 */ /* 0x0007e20000100a00 */
[----:B------:R-:W-:Y:S02]  /*d470*/  ISETP.GE.U32.AND P6, PT, R152, 0x7ffffea9, PT ;  /* 0x7ffffea99800780c */ /* 0x000fe40003fc6070 */
[----:B------:R-:W-:Y:S01]  /*d480*/  IADD3 R152, R252, -0xdc, RZ ;  /* 0xffffff24fc987810 */ /* 0x000fe20007ffe0ff */
[----:B------:R3:W-:Y:S03]  /*d490*/  LDGSTS.E [R232+0x65c00], [R182.64], !P4 ;  /* 0x65c00000b6e87fae */ /* 0x0007e6000e121844 */
[----:B------:R-:W-:Y:S02]  /*d4a0*/  ISETP.GE.U32.AND P3, PT, R152, 0x7ffffea5, PT ;  /* 0x7ffffea59800780c */ /* 0x000fe40003f66070 */
[----:B------:R-:W-:-:S04]  /*d4b0*/  IADD3 R152, R252, -0xe0, RZ ;  /* 0xffffff20fc987810 */ /* 0x000fc80007ffe0ff */
[----:B------:R-:W-:Y:S01]  /*d4c0*/  ISETP.GE.U32.AND P4, PT, R152, 0x7ffffea1, PT ;  /* 0x7ffffea19800780c */ /* 0x000fe20003f86070 */
[----:B---3--:R-:W-:Y:S01]  /*d4d0*/  IMAD.WIDE R182, R0, 0x4, R224 ;  /* 0x0000000400b67825 */ /* 0x008fe200078e02e0 */
[----:B------:R-:W-:Y:S01]  /*d4e0*/  IADD3 R152, R252, -0xe4, RZ ;  /* 0xffffff1cfc987810 */ /* 0x000fe20007ffe0ff */
[----:B------:R-:W3:Y:S02]  /*d4f0*/  LDL.LU.64 R224, [R1+0x168] ;  /* 0x0001680001e07983 */ /* 0x000ee40000300a00 */
[C---:B------:R-:W-:Y:S02]  /*d500*/  IMAD.WIDE R236, R0.reuse, 0x4, R236 ;  /* 0x0000000400ec7825 */ /* 0x040fe400078e02ec */
[----:B------:R1:W-:Y:S04]  /*d510*/  LDGSTS.E [R232+0x67800], [R182.64], !P0 ;  /* 0x67800000b6e87fae */ /* 0x0003e8000c121844 */
[----:B------:R1:W-:Y:S01]  /*d520*/  LDGSTS.E [R232+0x67c00], [R236.64], !P0 ;  /* 0x67c00000ece87fae */ /* 0x0003e2000c121844 */
[----:B------:R-:W-:Y:S01]  /*d530*/  IMAD.WIDE R174, R0, 0x4, R174 ;  /* 0x0000000400ae7825 */ /* 0x000fe200078e02ae */
[----:B------:R-:W-:-:S03]  /*d540*/  ISETP.GE.U32.AND P0, PT, R152, 0x7ffffe9d, PT ;  /* 0x7ffffe9d9800780c */ /* 0x000fc60003f06070 */
[----:B------:R-:W-:Y:S01]  /*d550*/  IMAD.WIDE R234, R0, 0x4, R234 ;  /* 0x0000000400ea7825 */ /* 0x000fe200078e02ea */
[----:B------:R-:W-:Y:S01]  /*d560*/  IADD3 R152, R252, -0xe8, RZ ;  /* 0xffffff18fc987810 */ /* 0x000fe20007ffe0ff */
[----:B------:R1:W-:Y:S04]  /*d570*/  LDGSTS.E [R232+0x69800], [R174.64], !P5 ;  /* 0x69800000aee87fae */ /* 0x0003e8000e921844 */
[----:B------:R1:W-:Y:S01]  /*d580*/  LDGSTS.E [R232+0x69c00], [R234.64], !P5 ;  /* 0x69c00000eae87fae */ /* 0x0003e2000e921844 */
[----:B------:R-:W-:Y:S02]  /*d590*/  ISETP.GE.U32.AND P5, PT, R152, 0x7ffffe99, PT ;  /* 0x7ffffe999800780c */ /* 0x000fe40003fa6070 */
[----:B------:R-:W-:Y:S01]  /*d5a0*/  IADD3 R152, R252, -0xec, RZ ;  /* 0xffffff14fc987810 */ /* 0x000fe20007ffe0ff */
[----:B------:R1:W-:Y:S04]  /*d5b0*/  STL.64 [R1+0x2f8], R236 ;  /* 0x0002f8ec01007387 */ /* 0x0003e80000100a00 */
[----:B-1----:R-:W3:Y:S04]  /*d5c0*/  LDL.LU.64 R236, [R1+0xea0] ;  /* 0x000ea00001ec7983 */ /* 0x002ee80000300a00 */
[----:B------:R1:W-:Y:S04]  /*d5d0*/  STL.64 [R1+0x2c8], R234 ;  /* 0x0002c8ea01007387 */ /* 0x0003e80000100a00 */
[----:B-1----:R-:W3:Y:S01]  /*d5e0*/  LDL.LU.64 R234, [R1+0xe98] ;  /* 0x000e980001ea7983 */ /* 0x002ee20000300a00 */
[----:B----4-:R-:W-:-:S04]  /*d5f0*/  IMAD.WIDE R168, R0, 0x4, R168 ;  /* 0x0000000400a87825 */ /* 0x010fc800078e02a8 */
[----:B------:R-:W-:Y:S01]  /*d600*/  IMAD.WIDE R230, R0, 0x4, R230 ;  /* 0x0000000400e67825 */ /* 0x000fe200078e02e6 */
[----:B------:R1:W-:Y:S04]  /*d610*/  LDGSTS.E [R232+0x6b800], [R168.64], !P6 ;  /* 0x6b800000a8e87fae */ /* 0x0003e8000f121844 */
[----:B------:R4:W-:Y:S01]  /*d620*/  LDGSTS.E [R232+0x6bc00], [R230.64], !P6 ;  /* 0x6bc00000e6e87fae */ /* 0x0009e2000f121844 */
[----:B------:R-:W-:Y:S01]  /*d630*/  ISETP.GE.U32.AND P6, PT, R152, 0x7ffffe95, PT ;  /* 0x7ffffe959800780c */ /* 0x000fe20003fc6070 */
[----:B--2---:R-:W-:Y:S01]  /*d640*/  IMAD.WIDE R152, R0, 0x4, R156 ;  /* 0x0000000400987825 */ /* 0x004fe200078e029c */
[----:B------:R-:W-:-:S03]  /*d650*/  IADD3 R156, R252, -0xf0, RZ ;  /* 0xffffff10fc9c7810 */ /* 0x000fc60007ffe0ff */
[----:B------:R-:W-:Y:S01]  /*d660*/  IMAD.WIDE R228, R0, 0x4, R228 ;  /* 0x0000000400e47825 */ /* 0x000fe200078e02e4 */
[----:B------:R1:W-:Y:S04]  /*d670*/  LDGSTS.E [R232+0x6d800], [R152.64], !P3 ;  /* 0x6d80000098e87fae */ /* 0x0003e8000d921844 */
[----:B------:R2:W-:Y:S01]  /*d680*/  LDGSTS.E [R232+0x6dc00], [R228.64], !P3 ;  /* 0x6dc00000e4e87fae */ /* 0x0005e2000d921844 */
[----:B------:R-:W-:-:S03]  /*d690*/  ISETP.GE.U32.AND P3, PT, R156, 0x7ffffe91, PT ;  /* 0x7ffffe919c00780c */ /* 0x000fc60003f66070 */
[----:B------:R4:W-:Y:S04]  /*d6a0*/  STL.64 [R1+0x298], R230 ;  /* 0x000298e601007387 */ /* 0x0009e80000100a00 */
[----:B----4-:R-:W4:Y:S01]  /*d6b0*/  LDL.LU.64 R230, [R1+0xe90] ;  /* 0x000e900001e67983 */ /* 0x010f220000300a00 */
[----:B-----5:R-:W-:Y:S01]  /*d6c0*/  IMAD.WIDE R156, R0, 0x4, R160 ;  /* 0x00000004009c7825 */ /* 0x020fe200078e02a0 */
[----:B------:R-:W-:-:S03]  /*d6d0*/  IADD3 R160, R252, -0xf4, RZ ;  /* 0xffffff0cfca07810 */ /* 0x000fc60007ffe0ff */
[----:B------:R-:W-:Y:S01]  /*d6e0*/  IMAD.WIDE R226, R0, 0x4, R226 ;  /* 0x0000000400e27825 */ /* 0x000fe200078e02e2 */
[----:B------:R2:W-:Y:S04]  /*d6f0*/  STL.64 [R1+0x278], R228 ;  /* 0x000278e401007387 */ /* 0x0005e80000100a00 */
[----:B------:R1:W-:Y:S04]  /*d700*/  LDGSTS.E [R232+0x6f800], [R156.64], !P4 ;  /* 0x6f8000009ce87fae */ /* 0x0003e8000e121844 */
[----:B------:R5:W-:Y:S01]  /*d710*/  LDGSTS.E [R232+0x6fc00], [R226.64], !P4 ;  /* 0x6fc00000e2e87fae */ /* 0x000be2000e121844 */
[----:B------:R-:W-:-:S03]  /*d720*/  ISETP.GE.U32.AND P4, PT, R160, 0x7ffffe8d, PT ;  /* 0x7ffffe8da000780c */ /* 0x000fc60003f86070 */
[----:B--2---:R-:W2:Y:S04]  /*d730*/  LDL.LU.64 R228, [R1+0xe88] ;  /* 0x000e880001e47983 */ /* 0x004ea80000300a00 */
[----:B------:R5:W-:Y:S04]  /*d740*/  STL.64 [R1+0x260], R226 ;  /* 0x000260e201007387 */ /* 0x000be80000100a00 */
[----:B-----5:R-:W5:Y:S04]  /*d750*/  LDL.LU.64 R226, [R1+0xe80] ;  /* 0x000e800001e27983 */ /* 0x020f680000300a00 */
[----:B------:R-:W2:Y:S01]  /*d760*/  LDL.LU.64 R160, [R1+0x170] ;  /* 0x0001700001a07983 */ /* 0x000ea20000300a00 */
[----:B---3--:R-:W-:-:S05]  /*d770*/  IMAD.WIDE R224, R0, 0x4, R224 ;  /* 0x0000000400e07825 */ /* 0x008fca00078e02e0 */
[----:B------:R3:W-:Y:S01]  /*d780*/  STL.64 [R1+0x168], R224 ;  /* 0x000168e001007387 */ /* 0x0007e20000100a00 */
[----:B--2---:R-:W-:-:S05]  /*d790*/  IMAD.WIDE R160, R0, 0x4, R160 ;  /* 0x0000000400a07825 */ /* 0x004fca00078e02a0 */
[----:B------:R1:W-:Y:S04]  /*d7a0*/  LDGSTS.E [R232+0x71800], [R160.64], !P0 ;  /* 0x71800000a0e87fae */ /* 0x0003e8000c121844 */
[----:B------:R3:W-:Y:S04]  /*d7b0*/  LDGSTS.E [R232+0x71c00], [R224.64], !P0 ;  /* 0x71c00000e0e87fae */ /* 0x0007e8000c121844 */
[----:B---3--:R-:W2:Y:S01]  /*d7c0*/  LDL.LU.64 R224, [R1+0xe78] ;  /* 0x000e780001e07983 */ /* 0x008ea20000300a00 */
[----:B------:R-:W-:Y:S01]  /*d7d0*/  IADD3 R233, R252, -0xf8, RZ ;  /* 0xffffff08fce97810 */ /* 0x000fe20007ffe0ff */
[----:B-----5:R-:W-:-:S03]  /*d7e0*/  IMAD.WIDE R226, R0, 0x4, R226 ;  /* 0x0000000400e27825 */ /* 0x020fc600078e02e2 */
[----:B------:R-:W-:Y:S02]  /*d7f0*/  ISETP.GE.U32.AND P0, PT, R233, 0x7ffffe89, PT ;  /* 0x7ffffe89e900780c */ /* 0x000fe40003f06070 */
[----:B------:R-:W-:Y:S01]  /*d800*/  IADD3 R233, R252, -0xfc, RZ ;  /* 0xffffff04fce97810 */ /* 0x000fe20007ffe0ff */
[----:B------:R-:W-:-:S04]  /*d810*/  IMAD.WIDE R228, R0, 0x4, R228 ;  /* 0x0000000400e47825 */ /* 0x000fc800078e02e4 */
[----:B----4-:R-:W-:-:S04]  /*d820*/  IMAD.WIDE R230, R0, 0x4, R230 ;  /* 0x0000000400e67825 */ /* 0x010fc800078e02e6 */
[----:B--2---:R-:W-:-:S05]  /*d830*/  IMAD.WIDE R224, R0, 0x4, R224 ;  /* 0x0000000400e07825 */ /* 0x004fca00078e02e0 */
[----:B------:R1:W-:Y:S04]  /*d840*/  LDGSTS.E [R232+0x73800], [R224.64], !P5 ;  /* 0x73800000e0e87fae */ /* 0x0003e8000e921844 */
[----:B------:R1:W-:Y:S01]  /*d850*/  LDGSTS.E [R232+0x73c00], [R226.64], !P5 ;  /* 0x73c00000e2e87fae */ /* 0x0003e2000e921844 */
[----:B------:R-:W-:Y:S02]  /*d860*/  ISETP.GE.U32.AND P5, PT, R233, 0x7ffffe85, PT ;  /* 0x7ffffe85e900780c */ /* 0x000fe40003fa6070 */
[----:B------:R-:W-:Y:S01]  /*d870*/  IADD3 R233, R252, -0x100, RZ ;  /* 0xffffff00fce97810 */ /* 0x000fe20007ffe0ff */
[----:B------:R1:W-:Y:S04]  /*d880*/  LDGSTS.E [R232+0x75800], [R228.64], !P6 ;  /* 0x75800000e4e87fae */ /* 0x0003e8000f121844 */
[----:B------:R-:W2:Y:S04]  /*d890*/  LDL R252, [R1+0x3b8] ;  /* 0x0003b80001fc7983 */ /* 0x000ea80000100800 */
[----:B------:R1:W-:Y:S01]  /*d8a0*/  LDGSTS.E [R232+0x75c00], [R230.64], !P6 ;  /* 0x75c00000e6e87fae */ /* 0x0003e2000f121844 */
[----:B------:R-:W-:-:S03]  /*d8b0*/  ISETP.GE.U32.AND P6, PT, R233, 0x7ffffe81, PT ;  /* 0x7ffffe81e900780c */ /* 0x000fc60003fc6070 */
[----:B-1----:R-:W3:Y:S04]  /*d8c0*/  LDL.LU R232, [R1+0xe70] ;  /* 0x000e700001e87983 */ /* 0x002ee80000300800 */
[----:B------:R-:W3:Y:S01]  /*d8d0*/  LDL.LU R233, [R1+0xe6c] ;  /* 0x000e6c0001e97983 */ /* 0x000ee20000300800 */
[----:B------:R-:W-:-:S04]  /*d8e0*/  IMAD.MOV.U32 R0, RZ, RZ, c[0x0][0x18c] ;  /* 0x00006300ff007624 */ /* 0x000fc800078e00ff */
[----:B------:R-:W-:-:S04]  /*d8f0*/  IMAD.SHL.U32 R0, R0, 0x80, RZ ;  /* 0x0000008000007824 */ /* 0x000fc800078e00ff */
[----:B------:R-:W-:Y:S01]  /*d900*/  IMAD.WIDE R2, R0, 0x4, R2 ;  /* 0x0000000400027825 */ /* 0x000fe200078e0202 */
[----:B------:R-:W-:-:S05]  /*d910*/  MOV R0, c[0x0][0x188] ;  /* 0x0000620000007a02 */ /* 0x000fca0000000f00 */
[----:B------:R-:W-:-:S04]  /*d920*/  IMAD.SHL.U32 R0, R0, 0x80, RZ ;  /* 0x0000008000007824 */ /* 0x000fc800078e00ff */
[----:B------:R-:W-:-:S04]  /*d930*/  IMAD.WIDE R236, R0, 0x4, R236 ;  /* 0x0000000400ec7825 */ /* 0x000fc800078e02ec */
[----:B------:R-:W-:-:S04]  /*d940*/  IMAD.WIDE R240, R0, 0x4, R240 ;  /* 0x0000000400f07825 */ /* 0x000fc800078e02f0 */
[----:B------:R-:W-:-:S04]  /*d950*/  IMAD.WIDE R244, R0, 0x4, R244 ;  /* 0x0000000400f47825 */ /* 0x000fc800078e02f4 */
[----:B------:R-:W-:-:S04]  /*d960*/  IMAD.WIDE R248, R0, 0x4, R248 ;  /* 0x0000000400f87825 */ /* 0x000fc800078e02f8 */
[----:B------:R-:W-:-:S04]  /*d970*/  IMAD.WIDE R234, R0, 0x4, R234 ;  /* 0x0000000400ea7825 */ /* 0x000fc800078e02ea */
[----:B------:R-:W-:-:S04]  /*d980*/  IMAD.WIDE R238, R0, 0x4, R238 ;  /* 0x0000000400ee7825 */ /* 0x000fc800078e02ee */
[----:B------:R-:W-:-:S04]  /*d990*/  IMAD.WIDE R242, R0, 0x4, R242 ;  /* 0x0000000400f27825 */ /* 0x000fc800078e02f2 */
[----:B------:R-:W-:-:S04]  /*d9a0*/  IMAD.WIDE R246, R0, 0x4, R246 ;  /* 0x0000000400f67825 */ /* 0x000fc800078e02f6 */
[C---:B------:R-:W-:Y:S01]  /*d9b0*/  IMAD.WIDE R250, R0.reuse, 0x4, R250 ;  /* 0x0000000400fa7825 */ /* 0x040fe200078e02fa */
[----:B------:R-:W-:Y:S04]  /*d9c0*/  STL [R1+0xdc4], R2 ;  /* 0x000dc40201007387 */ /* 0x000fe80000100800 */
[----:B------:R1:W-:Y:S01]  /*d9d0*/  STL [R1+0xdc0], R3 ;  /* 0x000dc00301007387 */ /* 0x0003e20000100800 */
[----:B---3--:R-:W-:-:S03]  /*d9e0*/  IMAD.WIDE R232, R0, 0x4, R232 ;  /* 0x0000000400e87825 */ /* 0x008fc600078e02e8 */
[----:B------:R-:W3:Y:S01]  /*d9f0*/  S2R R0, SR_TID.X ;  /* 0x0000000000007919 */ /* 0x000ee20000002100 */
[----:B--2---:R-:W-:Y:S02]  /*da00*/  IADD3 R252, R252, 0x100000, RZ ;  /* 0x00100000fcfc7810 */ /* 0x004fe40007ffe0ff */
[----:B---3--:R-:W-:-:S05]  /*da10*/  LOP3.LUT R0, R0, 0xff, RZ, 0xc0, !PT ;  /* 0x000000ff00007812 */ /* 0x008fca00078ec0ff */
[----:B------:R-:W-:-:S05]  /*da20*/  IMAD.SHL.U32 R0, R0, 0x4, RZ ;  /* 0x0000000400007824 */ /* 0x000fca00078e00ff */
[----:B------:R-:W-:-:S05]  /*da30*/  LOP3.LUT R0, R0, 0x60, RZ, 0x3c, !PT ;  /* 0x0000006000007812 */ /* 0x000fca00078e3cff */
[----:B------:R2:W-:Y:S04]  /*da40*/  LDGSTS.E [R0+0x77800], [R232.64], !P3 ;  /* 0x77800000e8007fae */ /* 0x0005e8000d921844 */
        /* <DEDUP_REMOVED lines=9> */
[----:B------:R-:W0:Y:S04]  /*dae0*/  LDGDEPBAR ;  /* 0x00000000000079af */ /* 0x000e280000000000 */
[----:B------:R1:W-:Y:S04]  /*daf0*/  LDGSTS.E [R252+-0x70000], [R2.64], P2 ;  /* 0x9000000002fc7fae */ /* 0x0003e80009121844 */
[----:B-1----:R-:W3:Y:S01]  /*db00*/  LDL R3, [R1+0x3b8] ;  /* 0x0003b80001037983 */ /* 0x002ee20000100800 */
[----:B------:R-:W-:-:S04]  /*db10*/  IMAD.MOV.U32 R252, RZ, RZ, c[0x0][0x18c] ;  /* 0x00006300fffc7624 */ /* 0x000fc800078e00ff */
[----:B------:R-:W-:-:S04]  /*db20*/  IMAD.SHL.U32 R252, R252, 0x80, RZ ;  /* 0x00000080fcfc7824 */ /* 0x000fc800078e00ff */
[----:B------:R-:W-:-:S04]  /*db30*/  IMAD.WIDE R10, R252, 0x4, R10 ;  /* 0x00000004fc0a7825 */ /* 0x000fc800078e020a */
[----:B------:R-:W-:Y:S01]  /*db40*/  IMAD.MOV.U32 R252, RZ, RZ, c[0x0][0x18c] ;  /* 0x00006300fffc7624 */ /* 0x000fe200078e00ff */
[----:B------:R1:W-:Y:S04]  /*db50*/  STL [R1+0xdbc], R10 ;  /* 0x000dbc0a01007387 */ /* 0x0003e80000100800 */
[----:B------:R-:W-:Y:S01]  /*db60*/  STL [R1+0xdb8], R11 ;  /* 0x000db80b01007387 */ /* 0x000fe20000100800 */
[----:B---3--:R-:W-:-:S05]  /*db70*/  IADD3 R2, R3, 0x100000, RZ ;  /* 0x0010000003027810 */ /* 0x008fca0007ffe0ff */
[----:B------:R1:W-:Y:S02]  /*db80*/  LDGSTS.E [R2+-0x6f000], [R10.64], P2 ;  /* 0x910000000a027fae */ /* 0x0003e40009121844 */
[----:B-1----:R-:W-:-:S05]  /*db90*/  SHF.L.U32 R10, R252, 0x7, RZ ;  /* 0x00000007fc0a7819 */ /* 0x002fca00000006ff */
[----:B------:R-:W-:-:S04]  /*dba0*/  IMAD.WIDE R18, R10, 0x4, R18 ;  /* 0x000000040a127825 */ /* 0x000fc800078e0212 */
[C---:B------:R-:W-:Y:S01]  /*dbb0*/  IMAD.WIDE R26, R10.reuse, 0x4, R26 ;  /* 0x000000040a1a7825 */ /* 0x040fe200078e021a */
[----:B------:R-:W-:Y:S03]  /*dbc0*/  STL [R1+0xdb4], R18 ;  /* 0x000db41201007387 */ /* 0x000fe60000100800 */
[C---:B------:R-:W-:Y:S01]  /*dbd0*/  IMAD.WIDE R34, R10.reuse, 0x4, R34 ;  /* 0x000000040a227825 */ /* 0x040fe200078e0222 */
[----:B------:R-:W-:Y:S03]  /*dbe0*/  STL [R1+0xdb0], R19 ;  /* 0x000db01301007387 */ /* 0x000fe60000100800 */
[C---:B------:R-:W-:Y:S01]  /*dbf0*/  IMAD.WIDE R42, R10.reuse, 0x4, R42 ;  /* 0x000000040a2a7825 */ /* 0x040fe200078e022a */
[----:B------:R-:W-:Y:S03]  /*dc00*/  STL [R1+0xdac], R26 ;  /* 0x000dac1a01007387 */ /* 0x000fe60000100800 */
[C---:B------:R-:W-:Y:S01]  /*dc10*/  IMAD.WIDE R50, R10.reuse, 0x4, R50 ;  /* 0x000000040a327825 */ /* 0x040fe200078e0232 */
[----:B------:R-:W-:Y:S03]  /*dc20*/  STL [R1+0xda8], R27 ;  /* 0x000da81b01007387 */ /* 0x000fe60000100800 */
[C---:B------:R-:W-:Y:S01]  /*dc30*/  IMAD.WIDE R58, R10.reuse, 0x4, R58 ;  /* 0x000000040a3a7825 */ /* 0x040fe200078e023a */
[----:B------:R-:W-:Y:S04]  /*dc40*/  STL [R1+0xda4], R34 ;  /* 0x000da42201007387 */ /* 0x000fe80000100800 */
[----:B------:R-:W-:Y:S01]  /*dc50*/  STL [R1+0xda0], R35 ;  /* 0x000da02301007387 */ /* 0x000fe20000100800 */
[----:B------:R-:W-:-:S03]  /*dc60*/  IMAD.WIDE R66, R10, 0x4, R66 ;  /* 0x000000040a427825 */ /* 0x000fc600078e0242 */
[----:B------:R-:W-:Y:S01]  /*dc70*/  STL [R1+0xd9c], R42 ;  /* 0x000d9c2a01007387 */ /* 0x000fe20000100800 */
[----:B------:R-:W-:-:S03]  /*dc80*/  IMAD.WIDE R74, R10, 0x4, R74 ;  /* 0x000000040a4a7825 */ /* 0x000fc600078e024a */
[----:B------:R-:W-:Y:S04]  /*dc90*/  STL [R1+0xd98], R43 ;  /* 0x000d982b01007387 */ /* 0x000fe80000100800 */
[----:B------:R-:W-:Y:S04]  /*dca0*/  STL [R1+0xd94], R50 ;  /* 0x000d943201007387 */ /* 0x000fe80000100800 */
[----:B------:R-:W-:Y:S04]  /*dcb0*/  STL [R1+0xd90], R51 ;  /* 0x000d903301007387 */ /* 0x000fe80000100800 */
[----:B------:R-:W-:Y:S04]  /*dcc0*/  STL [R1+0xd8c], R58 ;  /* 0x000d8c3a01007387 */ /* 0x000fe80000100800 */
[----:B------:R-:W-:Y:S04]  /*dcd0*/  STL [R1+0xd88], R59 ;  /* 0x000d883b01007387 */ /* 0x000fe80000100800 */
[----:B------:R-:W-:Y:S04]  /*dce0*/  STL [R1+0xd84], R66 ;  /* 0x000d844201007387 */ /* 0x000fe80000100800 */
[----:B------:R-:W-:Y:S04]  /*dcf0*/  STL [R1+0xd80], R67 ;  /* 0x000d804301007387 */ /* 0x000fe80000100800 */
[----:B------:R-:W-:Y:S04]  /*dd00*/  STL [R1+0xd7c], R74 ;  /* 0x000d7c4a01007387 */ /* 0x000fe80000100800 */
[----:B------:R1:W-:Y:S04]  /*dd10*/  STL [R1+0xd78], R75 ;  /* 0x000d784b01007387 */ /* 0x0003e80000100800 */
[----:B------:R-:W3:Y:S01]  /*dd20*/  LDL R252, [R1+0xe68] ;  /* 0x000e680001fc7983 */ /* 0x000ee20000100800 */
[----:B------:R-:W-:-:S03]  /*dd30*/  IMAD.WIDE R82, R10, 0x4, R82 ;  /* 0x000000040a527825 */ /* 0x000fc600078e0252 */
[----:B------:R3:W-:Y:S01]  /*dd40*/  LDGSTS.E [R2+-0x6e000], [R18.64], P2 ;  /* 0x9200000012027fae */ /* 0x0007e20009121844 */
[----:B------:R-:W-:-:S03]  /*dd50*/  IMAD.WIDE R90, R10, 0x4, R90 ;  /* 0x000000040a5a7825 */ /* 0x000fc600078e025a */
[----:B------:R-:W-:Y:S01]  /*dd60*/  STL [R1+0xd74], R82 ;  /* 0x000d745201007387 */ /* 0x000fe20000100800 */
        /* <DEDUP_REMOVED lines=11> */
[----:B------:R-:W-:Y:S04]  /*de20*/  STL [R1+0xd5c], R106 ;  /* 0x000d5c6a01007387 */ /* 0x000fe80000100800 */
        /* <DEDUP_REMOVED lines=12> */
[----:B------:R4:W-:Y:S01]  /*def0*/  STL [R1+0xd38], R13 ;  /* 0x000d380d01007387 */ /* 0x0009e20000100800 */
        /* <DEDUP_REMOVED lines=24> */
[----:B------:R-:W5:Y:S01]  /*e080*/  LDL R3, [R1+0xe64] ;  /* 0x000e640001037983 */ /* 0x000f620000100800 */
        /* <DEDUP_REMOVED lines=28> */
[----:B------:R3:W-:Y:S04]  /*e250*/  LDGSTS.E [R2+-0x6d000], [R26.64], P2 ;  /* 0x930000001a027fae */ /* 0x0007e80009121844 */
[----:B------:R-:W-:Y:S04]  /*e260*/  STL [R1+0xcac], R30 ;  /* 0x000cac1e01007387 */ /* 0x000fe80000100800 */
[----:B------:R3:W-:Y:S04]  /*e270*/  LDGSTS.E [R2+-0x6c000], [R34.64], P2 ;  /* 0x9400000022027fae */ /* 0x0007e80009121844 */
        /* <DEDUP_REMOVED lines=29> */
[----:B------:R-:W-:Y:S01]  /*e450*/  STL [R1+0xc78], R79 ;  /* 0x000c784f01007387 */ /* 0x000fe20000100800 */
[----:B---3--:R-:W-:-:S03]  /*e460*/  IADD3 R2, R252, 0x100000, RZ ;  /* 0x00100000fc027810 */ /* 0x008fc60007ffe0ff */
[----:B------:R-:W3:Y:S01]  /*e470*/  LDL R252, [R1+0xe60] ;  /* 0x000e600001fc7983 */ /* 0x000ee20000100800 */
        /* <DEDUP_REMOVED lines=39> */
[----:B------:R-:W-:Y:S04]  /*e6f0*/  STL [R1+0xc0c], R64 ;  /* 0x000c0c4001007387 */ /* 0x000fe80000100800 */
[----:B------:R-:W-:Y:S04]  /*e700*/  STL [R1+0xc08], R65 ;  /* 0x000c084101007387 */ /* 0x000fe80000100800 */
[----:B------:R-:W-:Y:S04]  /*e710*/  STL [R1+0xc04], R72 ;  /* 0x000c044801007387 */ /* 0x000fe80000100800 */
[----:B------:R-:W-:Y:S01]  /*e720*/  STL [R1+0xc00], R73 ;  /* 0x000c004901007387 */ /* 0x000fe20000100800 */
[----:B------:R-:W-:-:S03]  /*e730*/  IMAD.WIDE R96, R10, 0x4, R96 ;  /* 0x000000040a607825 */ /* 0x000fc600078e0260 */
[----:B------:R-:W-:Y:S04]  /*e740*/  STL [R1+0xbfc], R80 ;  /* 0x000bfc5001007387 */ /* 0x000fe80000100800 */
[----:B------:R-:W-:Y:S04]  /*e750*/  STL [R1+0xbf8], R81 ;  /* 0x000bf85101007387 */ /* 0x000fe80000100800 */
[----:B------:R-:W-:Y:S04]  /*e760*/  STL [R1+0xbf4], R88 ;  /* 0x000bf45801007387 */ /* 0x000fe80000100800 */
[----:B------:R-:W-:Y:S04]  /*e770*/  STL [R1+0xbf0], R89 ;  /* 0x000bf05901007387 */ /* 0x000fe80000100800 */
[----:B-1----:R-:W2:Y:S04]  /*e780*/  LDL.LU.64 R74, [R1+0x698] ;  /* 0x00069800014a7983 */ /* 0x002ea80000300a00 */
[----:B------:R-:W-:Y:S04]  /*e790*/  STL [R1+0xbec], R96 ;  /* 0x000bec6001007387 */ /* 0x000fe80000100800 */
[----:B------:R-:W-:Y:S04]  /*e7a0*/  STL [R1+0xbe8], R97 ;  /* 0x000be86101007387 */ /* 0x000fe80000100800 */
[----:B------:R-:W2:Y:S04]  /*e7b0*/  LDL.LU.64 R66, [R1+0x6b8] ;  /* 0x0006b80001427983 */ /* 0x000ea80000300a00 */
[----:B------:R-:W2:Y:S01]  /*e7c0*/  LDL.LU.64 R58, [R1+0x670] ;  /* 0x00067000013a7983 */ /* 0x000ea20000300a00 */
[----:B------:R-:W-:-:S03]  /*e7d0*/  IMAD.WIDE R104, R10, 0x4, R104 ;  /* 0x000000040a687825 */ /* 0x000fc600078e0268 */
[----:B------:R5:W-:Y:S04]  /*e7e0*/  LDGSTS.E [R2+-0x6fc00], [R4.64], P2 ;  /* 0x9040000004027fae */ /* 0x000be80009121844 */
[----:B------:R-:W-:Y:S04]  /*e7f0*/  STL [R1+0xbe4], R104 ;  /* 0x000be46801007387 */ /* 0x000fe80000100800 */
[----:B------:R-:W-:Y:S04]  /*e800*/  STL [R1+0xbe0], R105 ;  /* 0x000be06901007387 */ /* 0x000fe80000100800 */
[----:B------:R-:W2:Y:S01]  /*e810*/  LDL.LU.64 R50, [R1+0x668] ;  /* 0x0006680001327983 */ /* 0x000ea20000300a00 */
[----:B------:R-:W-:-:S03]  /*e820*/  IMAD.WIDE R112, R10, 0x4, R112 ;  /* 0x000000040a707825 */ /* 0x000fc600078e0270 */
[----:B------:R4:W-:Y:S04]  /*e830*/  LDGSTS.E [R2+-0x6ec00], [R12.64], P2 ;  /* 0x914000000c027fae */ /* 0x0009e80009121844 */
[----:B------:R-:W-:Y:S04]  /*e840*/  STL [R1+0xbdc], R112 ;  /* 0x000bdc7001007387 */ /* 0x000fe80000100800 */
[----:B------:R-:W2:Y:S04]  /*e850*/  LDL.LU.64 R42, [R1+0x660] ;  /* 0x00066000012a7983 */ /* 0x000ea80000300a00 */
[----:B------:R-:W-:Y:S04]  /*e860*/  STL [R1+0xbd8], R113 ;  /* 0x000bd87101007387 */ /* 0x000fe80000100800 */
[----:B------:R-:W2:Y:S01]  /*e870*/  LDL.LU.64 R34, [R1+0x658] ;  /* 0x0006580001227983 */ /* 0x000ea20000300a00 */
[----:B------:R-:W-:-:S03]  /*e880*/  IMAD.WIDE R120, R10, 0x4, R120 ;  /* 0x000000040a787825 */ /* 0x000fc600078e0278 */
[----:B------:R5:W-:Y:S04]  /*e890*/  LDGSTS.E [R2+-0x6dc00], [R20.64], P2 ;  /* 0x9240000014027fae */ /* 0x000be80009121844 */
        /* <DEDUP_REMOVED lines=8> */
[----:B----4-:R-:W4:Y:S04]  /*e920*/  LDL.LU.64 R12, [R1+0x640] ;  /* 0x00064000010c7983 */ /* 0x010f280000300a00 */
        /* <DEDUP_REMOVED lines=12> */
[----:B-----5:R-:W-:-:S05]  /*e9f0*/  IADD3 R2, R3, 0x100000, RZ ;  /* 0x0010000003027810 */ /* 0x020fca0007ffe0ff */
        /* <DEDUP_REMOVED lines=16> */
[----:B---3--:R-:W-:-:S05]  /*eb00*/  IADD3 R2, R252, 0x100000, RZ ;  /* 0x00100000fc027810 */ /* 0x008fca0007ffe0ff */
        /* <DEDUP_REMOVED lines=16> */
[----:B------:R-:W3:Y:S01]  /*ec10*/  S2R R11, SR_TID.X ;  /* 0x00000000000b7919 */ /* 0x000ee20000002100 */
[----:B--2---:R-:W-:-:S03]  /*ec20*/  IMAD.MOV.U32 R0, RZ, RZ, c[0x0][0x188] ;  /* 0x00006200ff007624 */ /* 0x004fc600078e00ff */
[----:B------:R-:W0:Y:S04]  /*ec30*/  LDGDEPBAR ;  /* 0x00000000000079af */ /* 0x000e280000000000 */
[----:B------:R-:W-:Y:S01]  /*ec40*/  STL [R1+0xb08], R74 ;  /* 0x000b084a01007387 */ /* 0x000fe20000100800 */
[----:B-1----:R-:W-:-:S03]  /*ec50*/  IMAD.MOV.U32 R2, RZ, RZ, R75 ;  /* 0x000000ffff027224 */ /* 0x002fc600078e004b */
[----:B------:R-:W2:Y:S04]  /*ec60*/  LDL.LU.64 R4, [R1+0x638] ;  /* 0x0006380001047983 */ /* 0x000ea80000300a00 */
[----:B------:R1:W-:Y:S04]  /*ec70*/  STL [R1+0xb04], R2 ;  /* 0x000b040201007387 */ /* 0x0003e80000100800 */
[----:B------:R-:W-:Y:S04]  /*ec80*/  STL [R1+0xb10], R66 ;  /* 0x000b104201007387 */ /* 0x000fe80000100800 */
[----:B------:R-:W5:Y:S01]  /*ec90*/  LDL.LU.64 R122, [R1+0x128] ;  /* 0x00012800017a7983 */ /* 0x000f620000300a00 */
[----:B-1----:R-:W-:-:S03]  /*eca0*/  IMAD.MOV.U32 R2, RZ, RZ, R67 ;  /* 0x000000ffff027224 */ /* 0x002fc600078e0043 */
[----:B------:R-:W3:Y:S04]  /*ecb0*/  LDL.LU.64 R114, [R1+0x108] ;  /* 0x0001080001727983 */ /* 0x000ee80000300a00 */
[----:B------:R1:W-:Y:S04]  /*ecc0*/  STL [R1+0xb0c], R2 ;  /* 0x000b0c0201007387 */ /* 0x0003e80000100800 */
[----:B------:R-:W-:Y:S04]  /*ecd0*/  STL [R1+0xb18], R58 ;  /* 0x000b183a01007387 */ /* 0x000fe80000100800 */
[----:B------:R-:W3:Y:S01]  /*ece0*/  LDL.LU.64 R106, [R1+0xe8] ;  /* 0x0000e800016a7983 */ /* 0x000ee20000300a00 */
[----:B-1----:R-:W-:-:S03]  /*ecf0*/  IMAD.MOV.U32 R2, RZ, RZ, R59 ;  /* 0x000000ffff027224 */ /* 0x002fc600078e003b */
[----:B------:R-:W3:Y:S04]  /*ed00*/  LDL.LU.64 R98, [R1+0xd0] ;  /* 0x0000d00001627983 */ /* 0x000ee80000300a00 */
[----:B------:R1:W-:Y:S04]  /*ed10*/  STL [R1+0xb14], R2 ;  /* 0x000b140201007387 */ /* 0x0003e80000100800 */
[----:B------:R-:W-:Y:S04]  /*ed20*/  STL [R1+0xb20], R50 ;  /* 0x000b203201007387 */ /* 0x000fe80000100800 */
[----:B------:R-:W3:Y:S01]  /*ed30*/  LDL.LU.64 R90, [R1+0xb8] ;  /* 0x0000b800015a7983 */ /* 0x000ee20000300a00 */
[----:B-1----:R-:W-:-:S03]  /*ed40*/  MOV R2, R51 ;  /* 0x0000003300027202 */ /* 0x002fc60000000f00 */
        /* <DEDUP_REMOVED lines=12> */
[----:B------:R4:W-:Y:S04]  /*ee10*/  STL [R1+0xb38], R26 ;  /* 0x000b381a01007387 */ /* 0x0009e80000100800 */
[----:B------:R-:W3:Y:S01]  /*ee20*/  LDL.LU.64 R42, [R1+0x30] ;  /* 0x00003000012a7983 */ /* 0x000ee20000300a00 */
[----:B-1----:R-:W-:-:S03]  /*ee30*/  IMAD.MOV.U32 R2, RZ, RZ, R27 ;  /* 0x000000ffff027224 */ /* 0x002fc600078e001b */
[----:B------:R-:W3:Y:S04]  /*ee40*/  LDL.LU.64 R34, [R1+0x20] ;  /* 0x0000200001227983 */ /* 0x000ee80000300a00 */
[----:B------:R1:W-:Y:S04]  /*ee50*/  STL [R1+0xb34], R2 ;  /* 0x000b340201007387 */ /* 0x0003e80000100800 */
[----:B------:R1:W-:Y:S04]  /*ee60*/  STL [R1+0xb40], R18 ;  /* 0x000b401201007387 */ /* 0x0003e80000100800 */
[----:B----4-:R-:W4:Y:S01]  /*ee70*/  LDL.LU.64 R26, [R1+0x10] ;  /* 0x00001000011a7983 */ /* 0x010f220000300a00 */
[----:B-1----:R-:W-:-:S03]  /*ee80*/  MOV R2, R19 ;  /* 0x0000001300027202 */ /* 0x002fc60000000f00 */
[----:B------:R-:W-:Y:S04]  /*ee90*/  STL [R1+0xb48], R12 ;  /* 0x000b480c01007387 */ /* 0x000fe80000100800 */
[----:B------:R1:W-:Y:S04]  /*eea0*/  STL [R1+0xb3c], R2 ;  /* 0x000b3c0201007387 */ /* 0x0003e80000100800 */
[----:B------:R-:W4:Y:S01]  /*eeb0*/  LDL.LU.64 R18, [R1] ;  /* 0x0000000001127983 */ /* 0x000f220000300a00 */
[----:B-1----:R-:W-:-:S03]  /*eec0*/  IMAD.MOV.U32 R2, RZ, RZ, R13 ;  /* 0x000000ffff027224 */ /* 0x002fc600078e000d */
[----:B--2---:R-:W-:Y:S04]  /*eed0*/  STL [R1+0xb50], R4 ;  /* 0x000b500401007387 */ /* 0x004fe80000100800 */
[----:B------:R1:W-:Y:S02]  /*eee0*/  STL [R1+0xb44], R2 ;  /* 0x000b440201007387 */ /* 0x0003e40000100800 */
[----:B-1----:R-:W-:Y:S02]  /*eef0*/  IMAD.MOV.U32 R2, RZ, RZ, R5 ;  /* 0x000000ffff027224 */ /* 0x002fe400078e0005 */
[----:B-----5:R-:W-:Y:S04]  /*ef00*/  STL [R1+0xb58], R122 ;  /* 0x000b587a01007387 */ /* 0x020fe80000100800 */
[----:B------:R1:W-:Y:S04]  /*ef10*/  STL [R1+0xb4c], R2 ;  /* 0x000b4c0201007387 */ /* 0x0003e80000100800 */
[----:B---3--:R-:W-:Y:S01]  /*ef20*/  STL [R1+0xb60], R114 ;  /* 0x000b607201007387 */ /* 0x008fe20000100800 */
[----:B-1----:R-:W-:-:S05]  /*ef30*/  IMAD.MOV.U32 R2, RZ, RZ, R123 ;  /* 0x000000ffff027224 */ /* 0x002fca00078e007b */
[----:B------:R1:W-:Y:S04]  /*ef40*/  STL [R1+0xb54], R2 ;  /* 0x000b540201007387 */ /* 0x0003e80000100800 */
[----:B------:R-:W-:Y:S01]  /*ef50*/  STL [R1+0xb68], R106 ;  /* 0x000b686a01007387 */ /* 0x000fe20000100800 */
[----:B-1----:R-:W-:-:S05]  /*ef60*/  MOV R2, R115 ;  /* 0x0000007300027202 */ /* 0x002fca0000000f00 */
[----:B------:R1:W-:Y:S04]  /*ef70*/  STL [R1+0xb5c], R2 ;  /* 0x000b5c0201007387 */ /* 0x0003e80000100800 */
[----:B------:R-:W-:Y:S01]  /*ef80*/  STL [R1+0xb70], R98 ;  /* 0x000b706201007387 */ /* 0x000fe20000100800 */
[----:B-1----:R-:W-:-:S05]  /*ef90*/  IMAD.MOV.U32 R2, RZ, RZ, R107 ;  /* 0x000000ffff027224 */ /* 0x002fca00078e006b */
        /* <DEDUP_REMOVED lines=25> */
[----:B----4-:R-:W-:Y:S01]  /*f130*/  STL [R1+0xbb8], R26 ;  /* 0x000bb81a01007387 */ /* 0x010fe20000100800 */
[----:B-1----:R-:W-:-:S05]  /*f140*/  IMAD.MOV.U32 R2, RZ, RZ, R35 ;  /* 0x000000ffff027224 */ /* 0x002fca00078e0023 */
[----:B------:R1:W-:Y:S04]  /*f150*/  STL [R1+0xbac], R2 ;  /* 0x000bac0201007387 */ /* 0x0003e80000100800 */
[----:B------:R-:W2:Y:S01]  /*f160*/  LDL.LU.64 R58, [R1+0x2f0] ;  /* 0x0002f000013a7983 */ /* 0x000ea20000300a00 */
[----:B-1----:R-:W-:-:S03]  /*f170*/  IMAD.MOV.U32 R2, RZ, RZ, R27 ;  /* 0x000000ffff027224 */ /* 0x002fc600078e001b */
[----:B------:R-:W-:Y:S04]  /*f180*/  STL [R1+0xbc0], R18 ;  /* 0x000bc01201007387 */ /* 0x000fe80000100800 */
[----:B------:R1:W-:Y:S04]  /*f190*/  STL [R1+0xbb4], R2 ;  /* 0x000bb40201007387 */ /* 0x0003e80000100800 */
[----:B------:R-:W3:Y:S01]  /*f1a0*/  LDL.LU.64 R50, [R1+0x2e0] ;  /* 0x0002e00001327983 */ /* 0x000ee20000300a00 */
[----:B-1----:R-:W-:-:S05]  /*f1b0*/  MOV R2, R19 ;  /* 0x0000001300027202 */ /* 0x002fca0000000f00 */
[----:B------:R1:W-:Y:S04]  /*f1c0*/  STL [R1+0xbbc], R2 ;  /* 0x000bbc0201007387 */ /* 0x0003e80000100800 */
[----:B------:R-:W-:Y:S04]  /*f1d0*/  STL [R1+0xbc4], R140 ;  /* 0x000bc48c01007387 */ /* 0x000fe80000100800 */
[----:B------:R-:W-:Y:S04]  /*f1e0*/  STL [R1+0xafc], R141 ;  /* 0x000afc8d01007387 */ /* 0x000fe80000100800 */
[----:B------:R-:W-:Y:S04]  /*f1f0*/  STL [R1+0xb00], R142 ;  /* 0x000b008e01007387 */ /* 0x000fe80000100800 */
[----:B------:R-:W4:Y:S04]  /*f200*/  LDL.LU.64 R42, [R1+0x2d0] ;  /* 0x0002d000012a7983 */ /* 0x000f280000300a00 */
[----:B------:R-:W-:Y:S04]  /*f210*/  STL [R1+0xaf4], R143 ;  /* 0x000af48f01007387 */ /* 0x000fe80000100800 */
[----:B------:R-:W-:Y:S04]  /*f220*/  STL [R1+0xaf8], R144 ;  /* 0x000af89001007387 */ /* 0x000fe80000100800 */
[----:B------:R-:W-:Y:S04]  /*f230*/  STL [R1+0xaec], R145 ;  /* 0x000aec9101007387 */ /* 0x000fe80000100800 */
[----:B------:R-:W5:Y:S04]  /*f240*/  LDL.LU.64 R34, [R1+0x2c0] ;  /* 0x0002c00001227983 */ /* 0x000f680000300a00 */
        /* <DEDUP_REMOVED lines=13> */
[----:B------:R-:W5:Y:S04]  /*f320*/  LDL.LU.64 R4, [R1+0x158] ;  /* 0x0001580001047983 */ /* 0x000f680000300a00 */
[----:B------:R-:W-:Y:S04]  /*f330*/  STL [R1+0xac8], R166 ;  /* 0x000ac8a601007387 */ /* 0x000fe80000100800 */
[----:B------:R-:W5:Y:S04]  /*f340*/  LDL.LU.64 R122, [R1+0x140] ;  /* 0x00014000017a7983 */ /* 0x000f680000300a00 */
[----:B------:R-:W-:Y:S04]  /*f350*/  STL [R1+0xac0], R167 ;  /* 0x000ac0a701007387 */ /* 0x000fe80000100800 */
[----:B------:R-:W5:Y:S04]  /*f360*/  LDL.LU.64 R114, [R1+0x120] ;  /* 0x0001200001727983 */ /* 0x000f680000300a00 */
[----:B--2---:R-:W-:Y:S04]  /*f370*/  STL [R1+0xa08], R58 ;  /* 0x000a083a01007387 */ /* 0x004fe80000100800 */
[----:B------:R-:W2:Y:S01]  /*f380*/  LDL.LU.64 R106, [R1+0x100] ;  /* 0x00010000016a7983 */ /* 0x000ea20000300a00 */
[----:B-1----:R-:W-:-:S03]  /*f390*/  IMAD.MOV.U32 R2, RZ, RZ, R59 ;  /* 0x000000ffff027224 */ /* 0x002fc600078e003b */
[----:B------:R-:W2:Y:S04]  /*f3a0*/  LDL.LU.64 R98, [R1+0xe0] ;  /* 0x0000e00001627983 */ /* 0x000ea80000300a00 */
[----:B------:R1:W-:Y:S04]  /*f3b0*/  STL [R1+0xa04], R2 ;  /* 0x000a040201007387 */ /* 0x0003e80000100800 */
[----:B---3--:R-:W-:Y:S04]  /*f3c0*/  STL [R1+0xa10], R50 ;  /* 0x000a103201007387 */ /* 0x008fe80000100800 */
[----:B------:R-:W3:Y:S01]  /*f3d0*/  LDL.LU.64 R90, [R1+0xc8] ;  /* 0x0000c800015a7983 */ /* 0x000ee20000300a00 */
[----:B-1----:R-:W-:-:S03]  /*f3e0*/  IMAD.MOV.U32 R2, RZ, RZ, R51 ;  /* 0x000000ffff027224 */ /* 0x002fc600078e0033 */
[----:B------:R-:W3:Y:S04]  /*f3f0*/  LDL.LU.64 R82, [R1+0xb0] ;  /* 0x0000b00001527983 */ /* 0x000ee80000300a00 */
[----:B------:R1:W-:Y:S04]  /*f400*/  STL [R1+0xa0c], R2 ;  /* 0x000a0c0201007387 */ /* 0x0003e80000100800 */
[----:B----4-:R-:W-:Y:S04]  /*f410*/  STL [R1+0xa18], R42 ;  /* 0x000a182a01007387 */ /* 0x010fe80000100800 */
[----:B------:R-:W4:Y:S01]  /*f420*/  LDL.LU.64 R74, [R1+0x98] ;  /* 0x00009800014a7983 */ /* 0x000f220000300a00 */
[----:B-1----:R-:W-:-:S03]  /*f430*/  IMAD.MOV.U32 R2, RZ, RZ, R43 ;  /* 0x000000ffff027224 */ /* 0x002fc600078e002b */
[----:B------:R-:W4:Y:S04]  /*f440*/  LDL.LU.64 R66, [R1+0x80] ;  /* 0x0000800001427983 */ /* 0x000f280000300a00 */
[----:B------:R1:W-:Y:S04]  /*f450*/  STL [R1+0xa14], R2 ;  /* 0x000a140201007387 */ /* 0x0003e80000100800 */
[----:B-----5:R-:W-:Y:S04]  /*f460*/  STL [R1+0xa20], R34 ;  /* 0x000a202201007387 */ /* 0x020fe80000100800 */
[----:B------:R-:W5:Y:S01]  /*f470*/  LDL.LU.64 R58, [R1+0x68] ;  /* 0x00006800013a7983 */ /* 0x000f620000300a00 */
[----:B-1----:R-:W-:-:S03]  /*f480*/  MOV R2, R35 ;  /* 0x0000002300027202 */ /* 0x002fc60000000f00 */
[----:B------:R-:W5:Y:S04]  /*f490*/  LDL.LU.64 R50, [R1+0x50] ;  /* 0x0000500001327983 */ /* 0x000f680000300a00 */
[----:B------:R1:W-:Y:S04]  /*f4a0*/  STL [R1+0xa1c], R2 ;  /* 0x000a1c0201007387 */ /* 0x0003e80000100800 */
[----:B------:R1:W-:Y:S04]  /*f4b0*/  STL [R1+0xa28], R26 ;  /* 0x000a281a01007387 */ /* 0x0003e80000100800 */
[----:B------:R-:W5:Y:S01]  /*f4c0*/  LDL.LU.64 R42, [R1+0x38] ;  /* 0x00003800012a7983 */ /* 0x000f620000300a00 */
[----:B-1----:R-:W-:-:S03]  /*f4d0*/  IMAD.MOV.U32 R2, RZ, RZ, R27 ;  /* 0x000000ffff027224 */ /* 0x002fc600078e001b */
[----:B------:R-:W5:Y:S04]  /*f4e0*/  LDL.LU.64 R34, [R1+0x28] ;  /* 0x0000280001227983 */ /* 0x000f680000300a00 */
[----:B------:R1:W-:Y:S04]  /*f4f0*/  STL [R1+0xa24], R2 ;  /* 0x000a240201007387 */ /* 0x0003e80000100800 */
[----:B------:R1:W-:Y:S04]  /*f500*/  STL [R1+0xa30], R18 ;  /* 0x000a301201007387 */ /* 0x0003e80000100800 */
[----:B------:R-:W5:Y:S01]  /*f510*/  LDL.LU.64 R26, [R1+0x18] ;  /* 0x00001800011a7983 */ /* 0x000f620000300a00 */
[----:B-1----:R-:W-:-:S03]  /*f520*/  IMAD.MOV.U32 R2, RZ, RZ, R19 ;  /* 0x000000ffff027224 */ /* 0x002fc600078e0013 */
[----:B------:R-:W5:Y:S04]  /*f530*/  LDL.LU.64 R18, [R1+0x8] ;  /* 0x0000080001127983 */ /* 0x000f680000300a00 */
[----:B------:R1:W-:Y:S04]  /*f540*/  STL [R1+0xa2c], R2 ;  /* 0x000a2c0201007387 */ /* 0x0003e80000100800 */
[----:B------:R-:W-:Y:S01]  /*f550*/  STL [R1+0xa38], R12 ;  /* 0x000a380c01007387 */ /* 0x000fe20000100800 */
[----:B-1----:R-:W-:-:S03]  /*f560*/  IMAD.MOV.U32 R2, RZ, RZ, R13 ;  /* 0x000000ffff027224 */ /* 0x002fc600078e000d */
[----:B------:R-:W-:Y:S04]  /*f570*/  STL [R1+0xa40], R4 ;  /* 0x000a400401007387 */ /* 0x000fe80000100800 */
[----:B------:R1:W-:Y:S04]  /*f580*/  STL [R1+0xa34], R2 ;  /* 0x000a340201007387 */ /* 0x0003e80000100800 */
[----:B------:R-:W-:Y:S01]  /*f590*/  STL [R1+0xa48], R122 ;  /* 0x000a487a01007387 */ /* 0x000fe20000100800 */
[----:B-1----:R-:W-:-:S05]  /*f5a0*/  MOV R2, R5 ;  /* 0x0000000500027202 */ /* 0x002fca0000000f00 */
[----:B------:R1:W-:Y:S04]  /*f5b0*/  STL [R1+0xa3c], R2 ;  /* 0x000a3c0201007387 */ /* 0x0003e80000100800 */
[----:B------:R-:W-:Y:S01]  /*f5c0*/  STL [R1+0xa50], R114 ;  /* 0x000a507201007387 */ /* 0x000fe20000100800 */
[----:B-1----:R-:W-:-:S05]  /*f5d0*/  IMAD.MOV.U32 R2, RZ, RZ, R123 ;  /* 0x000000ffff027224 */ /* 0x002fca00078e007b */
[----:B------:R1:W-:Y:S02]  /*f5e0*/  STL [R1+0xa44], R2 ;  /* 0x000a440201007387 */ /* 0x0003e40000100800 */
[----:B-1----:R-:W-:Y:S02]  /*f5f0*/  IMAD.MOV.U32 R2, RZ, RZ, R115 ;  /* 0x000000ffff027224 */ /* 0x002fe400078e0073 */
[----:B--2---:R-:W-:Y:S04]  /*f600*/  STL [R1+0xa58], R106 ;  /* 0x000a586a01007387 */ /* 0x004fe80000100800 */
[----:B------:R1:W-:Y:S04]  /*f610*/  STL [R1+0xa4c], R2 ;  /* 0x000a4c0201007387 */ /* 0x0003e80000100800 */
[----:B------:R-:W-:Y:S01]  /*f620*/  STL [R1+0xa60], R98 ;  /* 0x000a606201007387 */ /* 0x000fe20000100800 */
[----:B-1----:R-:W-:-:S05]  /*f630*/  IMAD.MOV.U32 R2, RZ, RZ, R107 ;  /* 0x000000ffff027224 */ /* 0x002fca00078e006b */
[----:B------:R1:W-:Y:S04]  /*f640*/  STL [R1+0xa54], R2 ;  /* 0x000a540201007387 */ /* 0x0003e80000100800 */
[----:B---3--:R-:W-:Y:S01]  /*f650*/  STL [R1+0xa68], R90 ;  /* 0x000a685a01007387 */ /* 0x008fe20000100800 */
        /* <DEDUP_REMOVED lines=8> */
[----:B------:R-:W-:Y:S01]  /*f6e0*/  STL [R1+0xa80], R66 ;  /* 0x000a804201007387 */ /* 0x000fe20000100800 */
[----:B-1----:R-:W-:-:S05]  /*f6f0*/  IMAD.MOV.U32 R2, RZ, RZ, R75 ;  /* 0x000000ffff027224 */ /* 0x002fca00078e004b */
[----:B------:R1:W-:Y:S04]  /*f700*/  STL [R1+0xa74], R2 ;  /* 0x000a740201007387 */ /* 0x0003e80000100800 */
[----:B-----5:R-:W-:Y:S01]  /*f710*/  STL [R1+0xa88], R58 ;  /* 0x000a883a01007387 */ /* 0x020fe20000100800 */
        /* <DEDUP_REMOVED lines=20> */
[----:B------:R-:W-:Y:S04]  /*f860*/  STL [R1+0xab4], R165 ;  /* 0x000ab4a501007387 */ /* 0x000fe80000100800 */
[----:B------:R-:W-:Y:S04]  /*f870*/  STL [R1+0xabc], R130 ;  /* 0x000abc8201007387 */ /* 0x000fe80000100800 */
[----:B------:R-:W2:Y:S04]  /*f880*/  LDL.LU.64 R26, [R1+0x1d8] ;  /* 0x0001d800011a7983 */ /* 0x000ea80000300a00 */
[----:B------:R-:W-:Y:S04]  /*f890*/  STL [R1+0x9fc], R131 ;  /* 0x0009fc8301007387 */ /* 0x000fe80000100800 */
[----:B------:R-:W-:Y:S04]  /*f8a0*/  STL [R1+0xa00], R132 ;  /* 0x000a008401007387 */ /* 0x000fe80000100800 */
[----:B------:R-:W-:Y:S04]  /*f8b0*/  STL [R1+0x9f4], R133 ;  /* 0x0009f48501007387 */ /* 0x000fe80000100800 */
[----:B------:R-:W3:Y:S04]  /*f8c0*/  LDL.LU.64 R18, [R1+0x1c8] ;  /* 0x0001c80001127983 */ /* 0x000ee80000300a00 */
[----:B------:R-:W-:Y:S04]  /*f8d0*/  STL [R1+0x9f8], R134 ;  /* 0x0009f88601007387 */ /* 0x000fe80000100800 */
[----:B------:R-:W-:Y:S04]  /*f8e0*/  STL [R1+0x9ec], R135 ;  /* 0x0009ec8701007387 */ /* 0x000fe80000100800 */
[----:B------:R-:W-:Y:S04]  /*f8f0*/  STL [R1+0x9f0], R172 ;  /* 0x0009f0ac01007387 */ /* 0x000fe80000100800 */
[----:B------:R-:W4:Y:S04]  /*f900*/  LDL.LU.64 R12, [R1+0x1b8] ;  /* 0x0001b800010c7983 */ /* 0x000f280000300a00 */
        /* <DEDUP_REMOVED lines=22> */
[----:B--2---:R2:W-:Y:S04]  /*fa70*/  STL [R1+0x910], R26 ;  /* 0x0009101a01007387 */ /* 0x0045e80000100800 */
[----:B------:R-:W5:Y:S01]  /*fa80*/  LDL.LU.64 R42, [R1+0x90] ;  /* 0x00009000012a7983 */ /* 0x000f620000300a00 */
[----:B-1----:R-:W-:-:S03]  /*fa90*/  IMAD.MOV.U32 R2, RZ, RZ, R27 ;  /* 0x000000ffff027224 */ /* 0x002fc600078e001b */
[----:B------:R-:W5:Y:S04]  /*faa0*/  LDL.LU.64 R34, [R1+0x78] ;  /* 0x0000780001227983 */ /* 0x000f680000300a00 */
[----:B------:R1:W-:Y:S04]  /*fab0*/  STL [R1+0x90c], R2 ;  /* 0x00090c0201007387 */ /* 0x0003e80000100800 */
[----:B---3--:R3:W-:Y:S04]  /*fac0*/  STL [R1+0x918], R18 ;  /* 0x0009181201007387 */ /* 0x0087e80000100800 */
[----:B--2---:R-:W2:Y:S01]  /*fad0*/  LDL.LU.64 R26, [R1+0x60] ;  /* 0x00006000011a7983 */ /* 0x004ea20000300a00 */
[----:B-1----:R-:W-:-:S03]  /*fae0*/  MOV R2, R19 ;  /* 0x0000001300027202 */ /* 0x002fc60000000f00 */
[----:B---3--:R-:W3:Y:S04]  /*faf0*/  LDL.LU.64 R18, [R1+0x48] ;  /* 0x0000480001127983 */ /* 0x008ee80000300a00 */
[----:B------:R1:W-:Y:S04]  /*fb00*/  STL [R1+0x914], R2 ;  /* 0x0009140201007387 */ /* 0x0003e80000100800 */
[----:B----4-:R-:W-:Y:S01]  /*fb10*/  STL [R1+0x920], R12 ;  /* 0x0009200c01007387 */ /* 0x010fe20000100800 */
[----:B-1----:R-:W-:-:S03]  /*fb20*/  IMAD.MOV.U32 R2, RZ, RZ, R13 ;  /* 0x000000ffff027224 */ /* 0x002fc600078e000d */
[----:B------:R-:W-:Y:S04]  /*fb30*/  STL [R1+0x928], R4 ;  /* 0x0009280401007387 */ /* 0x000fe80000100800 */
        /* <DEDUP_REMOVED lines=30> */
[----:B------:R1:W-:Y:S02]  /*fd20*/  STL [R1+0x96c], R2 ;  /* 0x00096c0201007387 */ /* 0x0003e40000100800 */
[----:B-1----:R-:W-:Y:S02]  /*fd30*/  MOV R2, R51 ;  /* 0x0000003300027202 */ /* 0x002fe40000000f00 */
[----:B-----5:R-:W-:Y:S04]  /*fd40*/  STL [R1+0x980], R42 ;  /* 0x0009802a01007387 */ /* 0x020fe80000100800 */
[----:B------:R1:W-:Y:S04]  /*fd50*/  STL [R1+0x974], R2 ;  /* 0x0009740201007387 */ /* 0x0003e80000100800 */
[----:B------:R-:W-:Y:S01]  /*fd60*/  STL [R1+0x988], R34 ;  /* 0x0009882201007387 */ /* 0x000fe20000100800 */
[----:B-1----:R-:W-:-:S05]  /*fd70*/  IMAD.MOV.U32 R2, RZ, RZ, R43 ;  /* 0x000000ffff027224 */ /* 0x002fca00078e002b */
[----:B------:R1:W-:Y:S04]  /*fd80*/  STL [R1+0x97c], R2 ;  /* 0x00097c0201007387 */ /* 0x0003e80000100800 */
[----:B--2---:R-:W-:Y:S01]  /*fd90*/  STL [R1+0x990], R26 ;  /* 0x0009901a01007387 */ /* 0x004fe20000100800 */
[----:B-1----:R-:W-:-:S05]  /*fda0*/  IMAD.MOV.U32 R2, RZ, RZ, R35 ;  /* 0x000000ffff027224 */ /* 0x002fca00078e0023 */
[----:B------:R1:W-:Y:S04]  /*fdb0*/  STL [R1+0x984], R2 ;  /* 0x0009840201007387 */ /* 0x0003e80000100800 */
[----:B---3--:R-:W-:Y:S01]  /*fdc0*/  STL [R1+0x998], R18 ;  /* 0x0009981201007387 */ /* 0x008fe20000100800 */
[----:B-1----:R-:W-:-:S05]  /*fdd0*/  IMAD.MOV.U32 R2, RZ, RZ, R27 ;  /* 0x000000ffff027224 */ /* 0x002fca00078e001b */
[----:B------:R1:W-:Y:S04]  /*fde0*/  STL [R1+0x98c], R2 ;  /* 0x00098c0201007387 */ /* 0x0003e80000100800 */
[----:B------:R-:W-:Y:S01]  /*fdf0*/  STL [R1+0x9a0], R194 ;  /* 0x0009a0c201007387 */ /* 0x000fe20000100800 */
[----:B-1----:R-:W-:-:S05]  /*fe00*/  MOV R2, R19 ;  /* 0x0000001300027202 */ /* 0x002fca0000000f00 */
[----:B------:R1:W-:Y:S04]  /*fe10*/  STL [R1+0x994], R2 ;  /* 0x0009940201007387 */ /* 0x0003e80000100800 */
[----:B------:R-:W-:Y:S04]  /*fe20*/  STL [R1+0x99c], R195 ;  /* 0x00099cc301007387 */ /* 0x000fe80000100800 */
[----:B------:R-:W-:Y:S04]  /*fe30*/  STL [R1+0x9a8], R186 ;  /* 0x0009a8ba01007387 */ /* 0x000fe80000100800 */
[----:B------:R-:W-:Y:S04]  /*fe40*/  STL [R1+0x9a4], R187 ;  /* 0x0009a4bb01007387 */ /* 0x000fe80000100800 */
[----:B------:R-:W-:Y:S04]  /*fe50*/  STL [R1+0x9b0], R178 ;  /* 0x0009b0b201007387 */ /* 0x000fe80000100800 */
[----:B------:R-:W-:Y:S04]  /*fe60*/  STL [R1+0x9ac], R179 ;  /* 0x0009acb301007387 */ /* 0x000fe80000100800 */
[----:B------:R-:W-:Y:S04]  /*fe70*/  STL [R1+0x9b8], R170 ;  /* 0x0009b8aa01007387 */ /* 0x000fe80000100800 */
[----:B------:R-:W-:Y:S04]  /*fe80*/  STL [R1+0x9b4], R171 ;  /* 0x0009b4ab01007387 */ /* 0x000fe80000100800 */
[----:B------:R-:W1:Y:S04]  /*fe90*/  LDL.LU.64 R98, [R1+0x1d0] ;  /* 0x0001d00001627983 */ /* 0x000e680000300a00 */
[----:B------:R-:W-:Y:S04]  /*fea0*/  STL [R1+0x9bc], R136 ;  /* 0x0009bc8801007387 */ /* 0x000fe80000100800 */
[----:B------:R-:W2:Y:S04]  /*feb0*/  LDL.LU.64 R90, [R1+0x1c0] ;  /* 0x0001c000015a7983 */ /* 0x000ea80000300a00 */
[----:B------:R-:W-:Y:S04]  /*fec0*/  STL [R1+0x904], R137 ;  /* 0x0009048901007387 */ /* 0x000fe80000100800 */
[----:B------:R-:W3:Y:S04]  /*fed0*/  LDL.LU.64 R82, [R1+0x1b0] ;  /* 0x0001b00001527983 */ /* 0x000ee80000300a00 */
[----:B------:R-:W-:Y:S04]  /*fee0*/  STL [R1+0x908], R138 ;  /* 0x0009088a01007387 */ /* 0x000fe80000100800 */
[----:B------:R-:W4:Y:S04]  /*fef0*/  LDL.LU.64 R74, [R1+0x1a0] ;  /* 0x0001a000014a7983 */ /* 0x000f280000300a00 */
        /* <DEDUP_REMOVED lines=23> */
[----:B------:R-:W-:Y:S01]  /*10070*/  STL [R1+0x8c0], R221 ;  /* 0x0008c0dd01007387 */ /* 0x000fe20000100800 */
[----:B-1----:R-:W-:-:S03]  /*10080*/  IMAD.MOV.U32 R2, RZ, RZ, R99 ;  /* 0x000000ffff027224 */ /* 0x002fc600078e0063 */
[----:B------:R-:W-:Y:S04]  /*10090*/  STL [R1+0x810], R98 ;  /* 0x0008106201007387 */ /* 0x000fe80000100800 */
[----:B--2---:R-:W-:Y:S04]  /*100a0*/  STL [R1+0x818], R90 ;  /* 0x0008185a01007387 */ /* 0x004fe80000100800 */
[----:B------:R1:W-:Y:S04]  /*100b0*/  STL [R1+0x80c], R2 ;  /* 0x00080c0201007387 */ /* 0x0003e80000100800 */
[----:B---3--:R-:W-:Y:S01]  /*100c0*/  STL [R1+0x820], R82 ;  /* 0x0008205201007387 */ /* 0x008fe20000100800 */
[----:B-1----:R-:W-:-:S05]  /*100d0*/  IMAD.MOV.U32 R2, RZ, RZ, R91 ;  /* 0x000000ffff027224 */ /* 0x002fca00078e005b */
[----:B------:R1:W-:Y:S04]  /*100e0*/  STL [R1+0x814], R2 ;  /* 0x0008140201007387 */ /* 0x0003e80000100800 */
[----:B----4-:R-:W-:Y:S01]  /*100f0*/  STL [R1+0x828], R74 ;  /* 0x0008284a01007387 */ /* 0x010fe20000100800 */
        /* <DEDUP_REMOVED lines=47> */
[----:B------:R-:W2:Y:S04]  /*103f0*/  LDL.LU.64 R50, [R1+0xe40] ;  /* 0x000e400001327983 */ /* 0x000ea80000300a00 */
[----:B------:R-:W-:Y:S04]  /*10400*/  STL [R1+0x8bc], R152 ;  /* 0x0008bc9801007387 */ /* 0x000fe80000100800 */
[----:B------:R-:W-:Y:S04]  /*10410*/  STL [R1+0x698], R153 ;  /* 0x0006989901007387 */ /* 0x000fe80000100800 */
[----:B------:R-:W3:Y:S04]  /*10420*/  LDL.LU.64 R42, [R1+0xe20] ;  /* 0x000e2000012a7983 */ /* 0x000ee80000300a00 */
[----:B------:R-:W-:Y:S04]  /*10430*/  STL [R1+0x808], R156 ;  /* 0x0008089c01007387 */ /* 0x000fe80000100800 */
[----:B------:R-:W-:Y:S04]  /*10440*/  STL [R1+0x6bc], R157 ;  /* 0x0006bc9d01007387 */ /* 0x000fe80000100800 */
[----:B------:R-:W4:Y:S04]  /*10450*/  LDL.LU.64 R34, [R1+0xe08] ;  /* 0x000e080001227983 */ /* 0x000f280000300a00 */
[----:B------:R-:W-:Y:S04]  /*10460*/  STL [R1+0x6e4], R160 ;  /* 0x0006e4a001007387 */ /* 0x000fe80000100800 */
[----:B------:R-:W-:Y:S04]  /*10470*/  STL [R1+0x6e0], R161 ;  /* 0x0006e0a101007387 */ /* 0x000fe80000100800 */
[----:B------:R-:W5:Y:S04]  /*10480*/  LDL.LU.64 R26, [R1+0xdf0] ;  /* 0x000df000011a7983 */ /* 0x000f680000300a00 */
        /* <DEDUP_REMOVED lines=21> */
[----:B--2---:R2:W-:Y:S01]  /*105e0*/  STL [R1+0x3dc], R50 ;  /* 0x0003dc3201007387 */ /* 0x0045e20000100800 */
[----:B-1----:R-:W-:-:S03]  /*105f0*/  MOV R2, R51 ;  /* 0x0000003300027202 */ /* 0x002fc60000000f00 */
[----:B--2---:R-:W2:Y:S04]  /*10600*/  LDL.LU.64 R50, [R1+0x788] ;  /* 0x0007880001327983 */ /* 0x004ea80000300a00 */
[----:B------:R1:W-:Y:S04]  /*10610*/  STL [R1+0x3d8], R2 ;  /* 0x0003d80201007387 */ /* 0x0003e80000100800 */
[----:B---3--:R3:W-:Y:S01]  /*10620*/  STL [R1+0x3fc], R42 ;  /* 0x0003fc2a01007387 */ /* 0x0087e20000100800 */
[----:B-1----:R-:W-:-:S03]  /*10630*/  IMAD.MOV.U32 R2, RZ, RZ, R43 ;  /* 0x000000ffff027224 */ /* 0x002fc600078e002b */
[----:B---3--:R-:W3:Y:S04]  /*10640*/  LDL.LU.64 R42, [R1+0x768] ;  /* 0x00076800012a7983 */ /* 0x008ee80000300a00 */
[----:B------:R1:W-:Y:S04]  /*10650*/  STL [R1+0x3f8], R2 ;  /* 0x0003f80201007387 */ /* 0x0003e80000100800 */
[----:B----4-:R4:W-:Y:S01]  /*10660*/  STL [R1+0x41c], R34 ;  /* 0x00041c2201007387 */ /* 0x0109e20000100800 */
[----:B-1----:R-:W-:-:S03]  /*10670*/  IMAD.MOV.U32 R2, RZ, RZ, R35 ;  /* 0x000000ffff027224 */ /* 0x002fc600078e0023 */
[----:B----4-:R-:W4:Y:S04]  /*10680*/  LDL.LU.64 R34, [R1+0x760] ;  /* 0x0007600001227983 */ /* 0x010f280000300a00 */
[----:B------:R1:W-:Y:S04]  /*10690*/  STL [R1+0x418], R2 ;  /* 0x0004180201007387 */ /* 0x0003e80000100800 */
[----:B-----5:R5:W-:Y:S01]  /*106a0*/  STL [R1+0x444], R26 ;  /* 0x0004441a01007387 */ /* 0x020be20000100800 */
[----:B-1----:R-:W-:-:S03]  /*106b0*/  IMAD.MOV.U32 R2, RZ, RZ, R27 ;  /* 0x000000ffff027224 */ /* 0x002fc600078e001b */
[----:B-----5:R-:W5:Y:S04]  /*106c0*/  LDL.LU.64 R26, [R1+0x740] ;  /* 0x00074000011a7983 */ /* 0x020f680000300a00 */
[----:B------:R1:W-:Y:S04]  /*106d0*/  STL [R1+0x440], R2 ;  /* 0x0004400201007387 */ /* 0x0003e80000100800 */
[----:B------:R1:W-:Y:S02]  /*106e0*/  STL [R1+0x464], R82 ;  /* 0x0004645201007387 */ /* 0x0003e40000100800 */
[----:B-1----:R-:W-:-:S02]  /*106f0*/  MOV R2, R83 ;  /* 0x0000005300027202 */ /* 0x002fc40000000f00 */
[----:B------:R-:W5:Y:S04]  /*10700*/  LDL.LU.64 R82, [R1+0x738] ;  /* 0x0007380001527983 */ /* 0x000f680000300a00 */
[----:B------:R1:W-:Y:S04]  /*10710*/  STL [R1+0x460], R2 ;  /* 0x0004600201007387 */ /* 0x0003e80000100800 */
[----:B------:R1:W-:Y:S02]  /*10720*/  STL [R1+0x484], R18 ;  /* 0x0004841201007387 */ /* 0x0003e40000100800 */
[----:B-1----:R-:W-:-:S02]  /*10730*/  IMAD.MOV.U32 R2, RZ, RZ, R19 ;  /* 0x000000ffff027224 */ /* 0x002fc400078e0013 */
        /* <DEDUP_REMOVED lines=22> */
[----:B--2---:R2:W-:Y:S01]  /*108a0*/  STL [R1+0x544], R50 ;  /* 0x0005443201007387 */ /* 0x0045e20000100800 */
[----:B-1----:R-:W-:-:S03]  /*108b0*/  IMAD.MOV.U32 R2, RZ, RZ, R51 ;  /* 0x000000ffff027224 */ /* 0x002fc600078e0033 */
[----:B--2---:R-:W2:Y:S04]  /*108c0*/  LDL.LU.64 R50, [R1+0x6a0] ;  /* 0x0006a00001327983 */ /* 0x004ea80000300a00 */
[----:B------:R1:W-:Y:S04]  /*108d0*/  STL [R1+0x540], R2 ;  /* 0x0005400201007387 */ /* 0x0003e80000100800 */
[----:B---3--:R3:W-:Y:S01]  /*108e0*/  STL [R1+0x564], R42 ;  /* 0x0005642a01007387 */ /* 0x0087e20000100800 */
[----:B-1----:R-:W-:-:S03]  /*108f0*/  MOV R2, R43 ;  /* 0x0000002b00027202 */ /* 0x002fc60000000f00 */
        /* <DEDUP_REMOVED lines=43> */
[----:B-1----:R-:W-:-:S03]  /*10bb0*/  IMAD.MOV.U32 R2, RZ, RZ, R43 ;  /* 0x000000ffff027224 */ /* 0x002fc600078e002b */
[----:B---3--:R-:W3:Y:S04]  /*10bc0*/  LDL.LU.64 R42, [R1+0xe00] ;  /* 0x000e0000012a7983 */ /* 0x008ee80000300a00 */
[----:B------:R1:W-:Y:S04]  /*10bd0*/  STL [R1+0x6c8], R2 ;  /* 0x0006c80201007387 */ /* 0x0003e80000100800 */
[----:B----4-:R4:W-:Y:S01]  /*10be0*/  STL [R1+0x6f4], R34 ;  /* 0x0006f42201007387 */ /* 0x0109e20000100800 */
[----:B-1----:R-:W-:-:S03]  /*10bf0*/  MOV R2, R35 ;  /* 0x0000002300027202 */ /* 0x002fc60000000f00 */
        /* <DEDUP_REMOVED lines=47> */
[----:B-1----:R-:W-:-:S03]  /*10ef0*/  MOV R2, R27 ;  /* 0x0000001b00027202 */ /* 0x002fc60000000f00 */
        /* <DEDUP_REMOVED lines=70> */
[----:B------:R-:W-:Y:S04]  /*11360*/  STL [R1+0x6b0], R90 ;  /* 0x0006b05a01007387 */ /* 0x000fe80000100800 */
[----:B------:R-:W5:Y:S01]  /*11370*/  LDL.LU.64 R106, [R1+0xe10] ;  /* 0x000e1000016a7983 */ /* 0x000f620000300a00 */
[----:B-1----:R-:W-:-:S05]  /*11380*/  IMAD.MOV.U32 R2, RZ, RZ, R91 ;  /* 0x000000ffff027224 */ /* 0x002fca00078e005b */
        /* <DEDUP_REMOVED lines=17> */
[----:B------:R-:W-:Y:S04]  /*114a0*/  STL [R1+0x774], R82 ;  /* 0x0007745201007387 */ /* 0x000fe80000100800 */
[----:B------:R-:W5:Y:S01]  /*114b0*/  LDL.LU.64 R90, [R1+0x498] ;  /* 0x00049800015a7983 */ /* 0x000f620000300a00 */
[----:B-1----:R-:W-:-:S05]  /*114c0*/  IMAD.MOV.U32 R2, RZ, RZ, R83 ;  /* 0x000000ffff027224 */ /* 0x002fca00078e0053 */
[----:B------:R1:W-:Y:S02]  /*114d0*/  STL [R1+0x770], R2 ;  /* 0x0007700201007387 */ /* 0x0003e40000100800 */
[----:B-1----:R-:W-:Y:S02]  /*114e0*/  MOV R2, R19 ;  /* 0x0000001300027202 */ /* 0x002fe40000000f00 */
[----:B------:R1:W-:Y:S04]  /*114f0*/  STL [R1+0x79c], R18 ;  /* 0x00079c1201007387 */ /* 0x0003e80000100800 */
[----:B-1----:R-:W5:Y:S04]  /*11500*/  LDL.LU.64 R18, [R1+0x478] ;  /* 0x0004780001127983 */ /* 0x002f680000300a00 */
[----:B------:R1:W-:Y:S04]  /*11510*/  STL [R1+0x798], R2 ;  /* 0x0007980201007387 */ /* 0x0003e80000100800 */
[----:B------:R1:W-:Y:S04]  /*11520*/  STL [R1+0x7c4], R74 ;  /* 0x0007c44a01007387 */ /* 0x0003e80000100800 */
[----:B------:R-:W5:Y:S01]  /*11530*/  LDL.LU.64 R82, [R1+0x458] ;  /* 0x0004580001527983 */ /* 0x000f620000300a00 */
[----:B-1----:R-:W-:-:S03]  /*11540*/  IMAD.MOV.U32 R2, RZ, RZ, R75 ;  /* 0x000000ffff027224 */ /* 0x002fc600078e004b */
[----:B------:R-:W-:Y:S04]  /*11550*/  STL [R1+0x7ec], R66 ;  /* 0x0007ec4201007387 */ /* 0x000fe80000100800 */
        /* <DEDUP_REMOVED lines=10> */
[----:B-1----:R-:W-:-:S03]  /*11600*/  MOV R2, R99 ;  /* 0x0000006300027202 */ /* 0x002fc60000000f00 */
[----:B------:R-:W-:Y:S04]  /*11610*/  STL [R1+0x40c], R106 ;  /* 0x00040c6a01007387 */ /* 0x000fe80000100800 */
[----:B------:R1:W-:Y:S04]  /*11620*/  STL [R1+0x3e8], R2 ;  /* 0x0003e80201007387 */ /* 0x0003e80000100800 */
[----:B------:R-:W5:Y:S01]  /*11630*/  LDL.LU.64 R98, [R1+0x3d0] ;  /* 0x0003d00001627983 */ /* 0x000f620000300a00 */
[----:B-1----:R-:W-:-:S03]  /*11640*/  IMAD.MOV.U32 R2, RZ, RZ, R107 ;  /* 0x000000ffff027224 */ /* 0x002fc600078e006b */
[----:B--2---:R-:W-:Y:S04]  /*11650*/  STL [R1+0x42c], R50 ;  /* 0x00042c3201007387 */ /* 0x004fe80000100800 */
[----:B------:R1:W-:Y:S02]  /*11660*/  STL [R1+0x408], R2 ;  /* 0x0004080201007387 */ /* 0x0003e40000100800 */
[----:B-1----:R-:W-:Y:S02]  /*11670*/  IMAD.MOV.U32 R2, RZ, RZ, R51 ;  /* 0x000000ffff027224 */ /* 0x002fe400078e0033 */
[----:B------:R-:W2:Y:S04]  /*11680*/  LDL.LU.64 R50, [R1+0x398] ;  /* 0x0003980001327983 */ /* 0x000ea80000300a00 */
        /* <DEDUP_REMOVED lines=37> */
[----:B------:R-:W5:Y:S04]  /*118e0*/  LDL.LU.64 R58, [R1+0x268] ;  /* 0x00026800013a7983 */ /* 0x000f680000300a00 */
[----:B------:R-:W5:Y:S01]  /*118f0*/  LDL.LU.64 R106, [R1+0x250] ;  /* 0x00025000016a7983 */ /* 0x000f620000300a00 */
[----:B-1----:R-:W-:-:S05]  /*11900*/  MOV R2, R99 ;  /* 0x0000006300027202 */ /* 0x002fca0000000f00 */
        /* <DEDUP_REMOVED lines=9> */
[----:B----4-:R4:W-:Y:S04]  /*119a0*/  STL [R1+0x5d4], R34 ;  /* 0x0005d42201007387 */ /* 0x0109e80000100800 */
[----:B------:R-:W3:Y:S01]  /*119b0*/  LDL.LU.64 R98, [R1+0x220] ;  /* 0x0002200001627983 */ /* 0x000ee20000300a00 */
[----:B-1----:R-:W-:-:S03]  /*119c0*/  IMAD.MOV.U32 R2, RZ, RZ, R35 ;  /* 0x000000ffff027224 */ /* 0x002fc600078e0023 */
[----:B-----5:R-:W-:Y:S04]  /*119d0*/  STL [R1+0x5f4], R26 ;  /* 0x0005f41a01007387 */ /* 0x020fe80000100800 */
[----:B------:R1:W-:Y:S04]  /*119e0*/  STL [R1+0x5d0], R2 ;  /* 0x0005d00201007387 */ /* 0x0003e80000100800 */
[----:B----4-:R-:W4:Y:S01]  /*119f0*/  LDL.LU.64 R34, [R1+0x210] ;  /* 0x0002100001227983 */ /* 0x010f220000300a00 */
[----:B-1----:R-:W-:-:S03]  /*11a00*/  MOV R2, R27 ;  /* 0x0000001b00027202 */ /* 0x002fc60000000f00 */
[----:B------:R-:W-:Y:S04]  /*11a10*/  STL [R1+0x614], R90 ;  /* 0x0006145a01007387 */ /* 0x000fe80000100800 */
[----:B------:R1:W-:Y:S04]  /*11a20*/  STL [R1+0x5f0], R2 ;  /* 0x0005f00201007387 */ /* 0x0003e80000100800 */
[----:B------:R-:W5:Y:S01]  /*11a30*/  LDL.LU.64 R26, [R1+0x200] ;  /* 0x00020000011a7983 */ /* 0x000f620000300a00 */
[----:B-1----:R-:W-:-:S03]  /*11a40*/  IMAD.MOV.U32 R2, RZ, RZ, R91 ;  /* 0x000000ffff027224 */ /* 0x002fc600078e005b */
        /* <DEDUP_REMOVED lines=23> */
[----:B-1----:R-:W-:-:S03]  /*11bc0*/  IMAD.MOV.U32 R2, RZ, RZ, R107 ;  /* 0x000000ffff027224 */ /* 0x002fc600078e006b */
[----:B--2---:R-:W-:Y:S04]  /*11bd0*/  STL [R1+0x704], R50 ;  /* 0x0007043201007387 */ /* 0x004fe80000100800 */
[----:B------:R1:W-:Y:S02]  /*11be0*/  STL [R1+0x6d8], R2 ;  /* 0x0006d80201007387 */ /* 0x0003e40000100800 */
[----:B-1----:R-:W-:Y:S02]  /*11bf0*/  MOV R2, R51 ;  /* 0x0000003300027202 */ /* 0x002fe40000000f00 */
[----:B------:R-:W2:Y:S04]  /*11c00*/  LDL.LU.64 R50, [R1+0x3b0] ;  /* 0x0003b00001327983 */ /* 0x000ea80000300a00 */
[----:B------:R1:W-:Y:S04]  /*11c10*/  STL [R1+0x700], R2 ;  /* 0x0007000201007387 */ /* 0x0003e80000100800 */
[----:B---3--:R3:W-:Y:S01]  /*11c20*/  STL [R1+0x72c], R42 ;  /* 0x00072c2a01007387 */ /* 0x0087e20000100800 */
[----:B-1----:R-:W-:-:S03]  /*11c30*/  IMAD.MOV.U32 R2, RZ, RZ, R43 ;  /* 0x000000ffff027224 */ /* 0x002fc600078e002b */
[----:B------:R-:W-:Y:S04]  /*11c40*/  STL [R1+0x754], R98 ;  /* 0x0007546201007387 */ /* 0x000fe80000100800 */
[----:B------:R1:W-:Y:S04]  /*11c50*/  STL [R1+0x728], R2 ;  /* 0x0007280201007387 */ /* 0x0003e80000100800 */
[----:B---3--:R-:W3:Y:S01]  /*11c60*/  LDL.LU.64 R42, [R1+0x390] ;  /* 0x00039000012a7983 */ /* 0x008ee20000300a00 */
[----:B-1----:R-:W-:-:S03]  /*11c70*/  IMAD.MOV.U32 R2, RZ, RZ, R99 ;  /* 0x000000ffff027224 */ /* 0x002fc600078e0063 */
[----:B----4-:R-:W-:Y:S04]  /*11c80*/  STL [R1+0x77c], R34 ;  /* 0x00077c2201007387 */ /* 0x010fe80000100800 */
[----:B------:R1:W-:Y:S02]  /*11c90*/  STL [R1+0x750], R2 ;  /* 0x0007500201007387 */ /* 0x0003e40000100800 */
[----:B-1----:R-:W-:Y:S02]  /*11ca0*/  IMAD.MOV.U32 R2, RZ, RZ, R35 ;  /* 0x000000ffff027224 */ /* 0x002fe400078e0023 */
[----:B------:R-:W4:Y:S04]  /*11cb0*/  LDL.LU.64 R34, [R1+0x380] ;  /* 0x0003800001227983 */ /* 0x000f280000300a00 */
[----:B------:R1:W-:Y:S04]  /*11cc0*/  STL [R1+0x778], R2 ;  /* 0x0007780201007387 */ /* 0x0003e80000100800 */
[----:B-----5:R5:W-:Y:S01]  /*11cd0*/  STL [R1+0x7a4], R26 ;  /* 0x0007a41a01007387 */ /* 0x020be20000100800 */
[----:B-1----:R-:W-:-:S03]  /*11ce0*/  MOV R2, R27 ;  /* 0x0000001b00027202 */ /* 0x002fc60000000f00 */
[----:B------:R-:W-:Y:S04]  /*11cf0*/  STL [R1+0x7cc], R90 ;  /* 0x0007cc5a01007387 */ /* 0x000fe80000100800 */
[----:B------:R1:W-:Y:S04]  /*11d00*/  STL [R1+0x7a0], R2 ;  /* 0x0007a00201007387 */ /* 0x0003e80000100800 */
[----:B-----5:R-:W5:Y:S01]  /*11d10*/  LDL.LU.64 R26, [R1+0x370] ;  /* 0x00037000011a7983 */ /* 0x020f620000300a00 */
[----:B-1----:R-:W-:-:S03]  /*11d20*/  IMAD.MOV.U32 R2, RZ, RZ, R91 ;  /* 0x000000ffff027224 */ /* 0x002fc600078e005b */
[----:B------:R-:W-:Y:S04]  /*11d30*/  STL [R1+0x7f4], R18 ;  /* 0x0007f41201007387 */ /* 0x000fe80000100800 */
[----:B------:R1:W-:Y:S02]  /*11d40*/  STL [R1+0x7c8], R2 ;  /* 0x0007c80201007387 */ /* 0x0003e40000100800 */
[----:B-1----:R-:W-:Y:S02]  /*11d50*/  IMAD.MOV.U32 R2, RZ, RZ, R19 ;  /* 0x000000ffff027224 */ /* 0x002fe400078e0013 */
[----:B------:R-:W5:Y:S04]  /*11d60*/  LDL.LU.64 R18, [R1+0x360] ;  /* 0x0003600001127983 */ /* 0x000f680000300a00 */
[----:B------:R1:W-:Y:S04]  /*11d70*/  STL [R1+0x7f0], R2 ;  /* 0x0007f00201007387 */ /* 0x0003e80000100800 */
[----:B------:R-:W-:Y:S04]  /*11d80*/  STL [R1+0x3d4], R82 ;  /* 0x0003d45201007387 */ /* 0x000fe80000100800 */
[----:B------:R-:W5:Y:S01]  /*11d90*/  LDL.LU.64 R12, [R1+0x350] ;  /* 0x00035000010c7983 */ /* 0x000f620000300a00 */
[----:B-1----:R-:W-:-:S05]  /*11da0*/  IMAD.MOV.U32 R2, RZ, RZ, R83 ;  /* 0x000000ffff027224 */ /* 0x002fca00078e0053 */
[----:B------:R1:W-:Y:S04]  /*11db0*/  STL [R1+0x3d0], R2 ;  /* 0x0003d00201007387 */ /* 0x0003e80000100800 */
[----:B------:R-:W-:Y:S01]  /*11dc0*/  STL [R1+0x3f4], R74 ;  /* 0x0003f44a01007387 */ /* 0x000fe20000100800 */
[----:B-1----:R-:W-:-:S03]  /*11dd0*/  MOV R2, R75 ;  /* 0x0000004b00027202 */ /* 0x002fc60000000f00 */
[----:B------:R-:W5:Y:S04]  /*11de0*/  LDL.LU.64 R4, [R1+0x348] ;  /* 0x0003480001047983 */ /* 0x000f680000300a00 */
[----:B------:R1:W-:Y:S04]  /*11df0*/  STL [R1+0x3f0], R2 ;  /* 0x0003f00201007387 */ /* 0x0003e80000100800 */
[----:B------:R-:W-:Y:S04]  /*11e00*/  STL [R1+0x414], R66 ;  /* 0x0004144201007387 */ /* 0x000fe80000100800 */
[----:B------:R-:W5:Y:S01]  /*11e10*/  LDL.LU.64 R122, [R1+0x340] ;  /* 0x00034000017a7983 */ /* 0x000f620000300a00 */
[----:B-1----:R-:W-:-:S03]  /*11e20*/  IMAD.MOV.U32 R2, RZ, RZ, R67 ;  /* 0x000000ffff027224 */ /* 0x002fc600078e0043 */
[----:B------:R-:W5:Y:S04]  /*11e30*/  LDL.LU.64 R114, [R1+0x338] ;  /* 0x0003380001727983 */ /* 0x000f680000300a00 */
[----:B------:R1:W-:Y:S04]  /*11e40*/  STL [R1+0x410], R2 ;  /* 0x0004100201007387 */ /* 0x0003e80000100800 */
[----:B------:R-:W-:Y:S04]  /*11e50*/  STL [R1+0x434], R58 ;  /* 0x0004343a01007387 */ /* 0x000fe80000100800 */
[----:B------:R-:W5:Y:S01]  /*11e60*/  LDL.LU.64 R106, [R1+0x330] ;  /* 0x00033000016a7983 */ /* 0x000f620000300a00 */
[----:B-1----:R-:W-:-:S03]  /*11e70*/  IMAD.MOV.U32 R2, RZ, RZ, R59 ;  /* 0x000000ffff027224 */ /* 0x002fc600078e003b */
[----:B------:R-:W5:Y:S04]  /*11e80*/  LDL.LU.64 R98, [R1+0x328] ;  /* 0x0003280001627983 */ /* 0x000f680000300a00 */
[----:B------:R1:W-:Y:S04]  /*11e90*/  STL [R1+0x430], R2 ;  /* 0x0004300201007387 */ /* 0x0003e80000100800 */
[----:B--2---:R-:W-:Y:S04]  /*11ea0*/  STL [R1+0x45c], R50 ;  /* 0x00045c3201007387 */ /* 0x004fe80000100800 */
[----:B------:R-:W2:Y:S01]  /*11eb0*/  LDL.LU.64 R90, [R1+0x320] ;  /* 0x00032000015a7983 */ /* 0x000ea20000300a00 */
[----:B-1----:R-:W-:-:S03]  /*11ec0*/  IMAD.MOV.U32 R2, RZ, RZ, R51 ;  /* 0x000000ffff027224 */ /* 0x002fc600078e0033 */
[----:B------:R-:W2:Y:S04]  /*11ed0*/  LDL.LU.64 R82, [R1+0x318] ;  /* 0x0003180001527983 */ /* 0x000ea80000300a00 */
[----:B------:R1:W-:Y:S04]  /*11ee0*/  STL [R1+0x458], R2 ;  /* 0x0004580201007387 */ /* 0x0003e80000100800 */
[----:B---3--:R-:W-:Y:S04]  /*11ef0*/  STL [R1+0x47c], R42 ;  /* 0x00047c2a01007387 */ /* 0x008fe80000100800 */
[----:B------:R-:W3:Y:S01]  /*11f00*/  LDL.LU.64 R74, [R1+0x310] ;  /* 0x00031000014a7983 */ /* 0x000ee20000300a00 */
[----:B-1----:R-:W-:-:S03]  /*11f10*/  MOV R2, R43 ;  /* 0x0000002b00027202 */ /* 0x002fc60000000f00 */
        /* <DEDUP_REMOVED lines=9> */
[----:B-1----:R-:W-:-:S03]  /*11fb0*/  IMAD.MOV.U32 R2, RZ, RZ, R27 ;  /* 0x000000ffff027224 */ /* 0x002fc600078e001b */
[----:B------:R-:W5:Y:S04]  /*11fc0*/  LDL.LU.64 R34, [R1+0x278] ;  /* 0x0002780001227983 */ /* 0x000f680000300a00 */
[----:B------:R1:W-:Y:S04]  /*11fd0*/  STL [R1+0x4b8], R2 ;  /* 0x0004b80201007387 */ /* 0x0003e80000100800 */
[----:B------:R1:W-:Y:S02]  /*11fe0*/  STL [R1+0x4dc], R18 ;  /* 0x0004dc1201007387 */ /* 0x0003e40000100800 */
[----:B-1----:R-:W-:-:S02]  /*11ff0*/  IMAD.MOV.U32 R2, RZ, RZ, R19 ;  /* 0x000000ffff027224 */ /* 0x002fc400078e0013 */
[----:B------:R-:W5:Y:S04]  /*12000*/  LDL.LU.64 R26, [R1+0x260] ;  /* 0x00026000011a7983 */ /* 0x000f680000300a00 */
[----:B------:R-:W-:Y:S04]  /*12010*/  STL [R1+0x4fc], R12 ;  /* 0x0004fc0c01007387 */ /* 0x000fe80000100800 */
[----:B------:R1:W-:Y:S04]  /*12020*/  STL [R1+0x4d8], R2 ;  /* 0x0004d80201007387 */ /* 0x0003e80000100800 */
[----:B------:R-:W5:Y:S01]  /*12030*/  LDL.LU.64 R18, [R1+0x168] ;  /* 0x0001680001127983 */ /* 0x000f620000300a00 */
[----:B-1----:R-:W-:-:S03]  /*12040*/  MOV R2, R13 ;  /* 0x0000000d00027202 */ /* 0x002fc60000000f00 */
[----:B------:R-:W-:Y:S04]  /*12050*/  STL [R1+0x51c], R4 ;  /* 0x00051c0401007387 */ /* 0x000fe80000100800 */
[----:B------:R1:W-:Y:S02]  /*12060*/  STL [R1+0x4f8], R2 ;  /* 0x0004f80201007387 */ /* 0x0003e40000100800 */
[----:B-1----:R-:W-:Y:S02]  /*12070*/  IMAD.MOV.U32 R2, RZ, RZ, R5 ;  /* 0x000000ffff027224 */ /* 0x002fe400078e0005 */
        /* <DEDUP_REMOVED lines=18> */
[----:B-1----:R-:W-:-:S05]  /*121a0*/  IMAD.MOV.U32 R2, RZ, RZ, R83 ;  /* 0x000000ffff027224 */ /* 0x002fca00078e0053 */
[----:B------:R1:W-:Y:S04]  /*121b0*/  STL [R1+0x5d8], R2 ;  /* 0x0005d80201007387 */ /* 0x0003e80000100800 */
[----:B------:R-:W-:Y:S01]  /*121c0*/  STL [R1+0x61c], R66 ;  /* 0x00061c4201007387 */ /* 0x000fe20000100800 */
[----:B-1----:R-:W-:-:S05]  /*121d0*/  MOV R2, R75 ;  /* 0x0000004b00027202 */ /* 0x002fca0000000f00 */
[----:B------:R1:W-:Y:S02]  /*121e0*/  STL [R1+0x5f8], R2 ;  /* 0x0005f80201007387 */ /* 0x0003e40000100800 */
[----:B-1----:R-:W-:Y:S02]  /*121f0*/  IMAD.MOV.U32 R2, RZ, RZ, R67 ;  /* 0x000000ffff027224 */ /* 0x002fe400078e0043 */
[----:B----4-:R-:W-:Y:S04]  /*12200*/  STL [R1+0x63c], R58 ;  /* 0x00063c3a01007387 */ /* 0x010fe80000100800 */
[----:B------:R1:W-:Y:S04]  /*12210*/  STL [R1+0x618], R2 ;  /* 0x0006180201007387 */ /* 0x0003e80000100800 */
[----:B------:R-:W-:Y:S01]  /*12220*/  STL [R1+0x65c], R50 ;  /* 0x00065c3201007387 */ /* 0x000fe20000100800 */
[----:B-1----:R-:W-:-:S05]  /*12230*/  IMAD.MOV.U32 R2, RZ, RZ, R59 ;  /* 0x000000ffff027224 */ /* 0x002fca00078e003b */
[----:B------:R1:W-:Y:S04]  /*12240*/  STL [R1+0x638], R2 ;  /* 0x0006380201007387 */ /* 0x0003e80000100800 */
[----:B-----5:R-:W-:Y:S01]  /*12250*/  STL [R1+0x67c], R42 ;  /* 0x00067c2a01007387 */ /* 0x020fe20000100800 */
[----:B-1----:R-:W-:-:S05]  /*12260*/  IMAD.MOV.U32 R2, RZ, RZ, R51 ;  /* 0x000000ffff027224 */ /* 0x002fca00078e0033 */
[----:B------:R1:W-:Y:S04]  /*12270*/  STL [R1+0x658], R2 ;  /* 0x0006580201007387 */ /* 0x0003e80000100800 */
[----:B------:R-:W-:Y:S01]  /*12280*/  STL [R1+0x6a0], R34 ;  /* 0x0006a02201007387 */ /* 0x000fe20000100800 */
[----:B-1----:R-:W-:-:S05]  /*12290*/  MOV R2, R43 ;  /* 0x0000002b00027202 */ /* 0x002fca0000000f00 */
[----:B------:R1:W-:Y:S04]  /*122a0*/  STL [R1+0x678], R2 ;  /* 0x0006780201007387 */ /* 0x0003e80000100800 */
[----:B------:R-:W-:Y:S01]  /*122b0*/  STL [R1+0x6c4], R26 ;  /* 0x0006c41a01007387 */ /* 0x000fe20000100800 */
[----:B-1----:R-:W-:-:S05]  /*122c0*/  IMAD.MOV.U32 R2, RZ, RZ, R35 ;  /* 0x000000ffff027224 */ /* 0x002fca00078e0023 */
[----:B------:R1:W-:Y:S02]  /*122d0*/  STL [R1+0x69c], R2 ;  /* 0x00069c0201007387 */ /* 0x0003e40000100800 */
[----:B-1----:R-:W-:-:S05]  /*122e0*/  IMAD.MOV.U32 R2, RZ, RZ, R27 ;  /* 0x000000ffff027224 */ /* 0x002fca00078e001b */
[----:B------:R1:W-:Y:S04]  /*122f0*/  STL [R1+0x6c0], R2 ;  /* 0x0006c00201007387 */ /* 0x0003e80000100800 */
[----:B------:R2:W-:Y:S01]  /*12300*/  STL [R1+0x6ec], R18 ;  /* 0x0006ec1201007387 */ /* 0x0005e20000100800 */
[----:B-1----:R-:W-:-:S03]  /*12310*/  IMAD.MOV.U32 R2, RZ, RZ, R19 ;  /* 0x000000ffff027224 */ /* 0x002fc600078e0013 */
[----:B------:R2:W-:Y:S04]  /*12320*/  STL [R1+0x714], R226 ;  /* 0x000714e201007387 */ /* 0x0005e80000100800 */
        /* <DEDUP_REMOVED lines=13> */
[----:B------:R2:W-:Y:S01]  /*12400*/  STL [R1+0x800], R251 ;  /* 0x000800fb01007387 */ /* 0x0005e20000100800 */
[----:B------:R-:W-:Y:S01]  /*12410*/  SHF.L.U32 R0, R0, 0x7, RZ ;  /* 0x0000000700007819 */ /* 0x000fe200000006ff */
[----:B------:R-:W-:Y:S05]  /*12420*/  @P1 BRA `(.L_x_0) ;  /* 0x00000ac000001947 */ /* 0x000fea0003800000 */
[----:B------:R1:W-:Y:S01]  /*12430*/  STL [R1+0xb0], RZ ;  /* 0x0000b0ff01007387 */ /* 0x0003e20000100800 */
[----:B------:R-:W-:Y:S01]  /*12440*/  SHF.L.U32 R0, R11, 0x7, RZ ;  /* 0x000000070b007819 */ /* 0x000fe200000006ff */
[----:B------:R-:W-:Y:S01]  /*12450*/  CS2R R88, SRZ ;  /* 0x0000000000587805 */ /* 0x000fe2000001ff00 */
[----:B------:R-:W-:Y:S01]  /*12460*/  CS2R R90, SRZ ;  /* 0x00000000005a7805 */ /* 0x000fe2000001ff00 */
[----:B------:R1:W-:Y:S01]  /*12470*/  STL [R1+0xb4], RZ ;  /* 0x0000b4ff01007387 */ /* 0x0003e20000100800 */
[----:B------:R-:W-:Y:S01]  /*12480*/  LOP3.LUT R0, R0, 0x1000, RZ, 0xc0, !PT ;  /* 0x0000100000007812 */ /* 0x000fe200078ec0ff */
[----:B------:R-:W-:Y:S01]  /*12490*/  CS2R R120, SRZ ;  /* 0x0000000000787805 */ /* 0x000fe2000001ff00 */
[----:B------:R-:W-:Y:S01]  /*124a0*/  CS2R R122, SRZ ;  /* 0x00000000007a7805 */ /* 0x000fe2000001ff00 */
[----:B------:R1:W-:Y:S01]  /*124b0*/  STL [R1+0xb8], RZ ;  /* 0x0000b8ff01007387 */ /* 0x0003e20000100800 */
[----:B------:R-:W-:Y:S01]  /*124c0*/  CS2R R124, SRZ ;  /* 0x00000000007c7805 */ /* 0x000fe2000001ff00 */
        /* <DEDUP_REMOVED lines=32> */
[----:B--2---:R-:W-:Y:S01]  /*126d0*/  CS2R R226, SRZ ;  /* 0x0000000000e27805 */ /* 0x004fe2000001ff00 */
        /* <DEDUP_REMOVED lines=77> */
[----:B------:R1:W-:Y:S04]  /*12bb0*/  STL [R1+0x1d8], RZ ;  /* 0x0001d8ff01007387 */ /* 0x0003e80000100800 */
        /* <DEDUP_REMOVED lines=45> */
[----:B------:R1:W-:Y:S04]  /*12e90*/  STL [R1], RZ ;  /* 0x000000ff01007387 */ /* 0x0003e80000100800 */
[----:B------:R1:W-:Y:S04]  /*12ea0*/  STL [R1+0x4], RZ ;  /* 0x000004ff01007387 */ /* 0x0003e80000100800 */
[----:B------:R1:W-:Y:S04]  /*12eb0*/  STL [R1+0x8], RZ ;  /* 0x000008ff01007387 */ /* 0x0003e80000100800 */
[----:B------:R1:W-:Y:S04]  /*12ec0*/  STL [R1+0xc], RZ ;  /* 0x00000cff01007387 */ /* 0x0003e80000100800 */
[----:B------:R1:W-:Y:S01]  /*12ed0*/  STL [R1+0xddc], R0 ;  /* 0x000ddc0001007387 */ /* 0x0003e20000100800 */
[----:B------:R-:W-:Y:S05]  /*12ee0*/  BRA `(.L_x_1) ;  /* 0x0002504000007947 */ /* 0x000fea0003800000 */
.L_x_0:
[----:B------:R-:W-:Y:S01]  /*12ef0*/  IMAD.MOV.U32 R6, RZ, RZ, 0x7f ;  /* 0x0000007fff067424 */ /* 0x000fe200078e00ff */
[----:B------:R-:W-:Y:S01]  /*12f00*/  MOV R7, 0x1 ;  /* 0x0000000100077802 */ /* 0x000fe20000000f00 */
[----:B------:R-:W-:Y:S01]  /*12f10*/  STL [R1+0x3b4], RZ ;  /* 0x0003b4ff01007387 */ /* 0x000fe20000100800 */
[C---:B------:R-:W-:Y:S01]  /*12f20*/  LOP3.LUT R4, R11.reuse, 0x7, RZ, 0xc0, !PT ;  /* 0x000000070b047812 */ /* 0x040fe200078ec0ff */
[----:B------:R-:W-:Y:S01]  /*12f30*/  IMAD.SHL.U32 R5, R11, 0x2, RZ ;  /* 0x000000020b057824 */ /* 0x000fe200078e00ff */
[----:B------:R-:W-:Y:S01]  /*12f40*/  IADD3 R6, R6, c[0x0][0x180], RZ ;  /* 0x0000600006067a10 */ /* 0x000fe20007ffe0ff */
[----:B------:R1:W-:Y:S01]  /*12f50*/  STL [R1+0x39c], R7 ;  /* 0x00039c0701007387 */ /* 0x0003e20000100800 */
[----:B--2---:R-:W-:Y:S01]  /*12f60*/  SHF.R.S32.HI R2, RZ, 0x1f, R0 ;  /* 0x0000001fff027819 */ /* 0x004fe20000011400 */
[----:B------:R-:W-:Y:S01]  /*12f70*/  IMAD R4, R4, 0x210, RZ ;  /* 0x0000021004047824 */ /* 0x000fe200078e02ff */
[----:B------:R-:W-:Y:S01]  /*12f80*/  SHF.R.S32.HI R3, RZ, 0x1f, R6 ;  /* 0x0000001fff037819 */ /* 0x000fe20000011406 */
[----:B------:R-:W-:Y:S01]  /*12f90*/  CS2R R88, SRZ ;  /* 0x0000000000587805 */ /* 0x000fe2000001ff00 */
[----:B------:R-:W-:Y:S01]  /*12fa0*/  SHF.L.U64.HI R2, R0, 0x2, R2 ;  /* 0x0000000200027819 */ /* 0x000fe20000010202 */
[----:B------:R-:W-:Y:S01]  /*12fb0*/  CS2R R90, SRZ ;  /* 0x00000000005a7805 */ /* 0x000fe2000001ff00 */
[----:B------:R-:W-:Y:S01]  /*12fc0*/  LEA.HI R3, R3, R6, RZ, 0x7 ;  /* 0x0000000603037211 */ /* 0x000fe200078f38ff */
[----:B------:R-:W-:Y:S01]  /*12fd0*/  IMAD.MOV.U32 R6, RZ, RZ, -0x1 ;  /* 0xffffffffff067424 */ /* 0x000fe200078e00ff */
[----:B------:R-:W-:Y:S01]  /*12fe0*/  LOP3.LUT R4, R4, 0x30, R5, 0x78, !PT ;  /* 0x0000003004047812 */ /* 0x000fe200078e7805 */
[C---:B------:R-:W-:Y:S01]  /*12ff0*/  IMAD.SHL.U32 R5, R11.reuse, 0x80, RZ ;  /* 0x000000800b057824 */ /* 0x040fe200078e00ff */
[----:B-1----:R-:W-:Y:S01]  /*13000*/  SHF.R.S32.HI R7, RZ, 0x7, R3 ;  /* 0x00000007ff077819 */ /* 0x002fe20000011403 */
[----:B------:R-:W-:Y:S01]  /*13010*/  CS2R R120, SRZ ;  /* 0x0000000000787805 */ /* 0x000fe2000001ff00 */
[----:B------:R1:W-:Y:S01]  /*13020*/  STL [R1+0x398], R6 ;  /* 0x0003980601007387 */ /* 0x0003e20000100800 */
[----:B------:R-:W-:Y:S01]  /*13030*/  LOP3.LUT R0, R11, 0x3, RZ, 0xc0, !PT ;  /* 0x000000030b007812 */ /* 0x000fe200078ec0ff */
[----:B------:R-:W-:Y:S01]  /*13040*/  CS2R R122, SRZ ;  /* 0x00000000007a7805 */ /* 0x000fe2000001ff00 */
[----:B------:R-:W-:Y:S01]  /*13050*/  LOP3.LUT R5, R5, 0x1000, RZ, 0xc0, !PT ;  /* 0x0000100005057812 */ /* 0x000fe200078ec0ff */
[----:B------:R-:W-:Y:S01]  /*13060*/  STL [R1+0xb0], RZ ;  /* 0x0000b0ff01007387 */ /* 0x000fe20000100800 */
[----:B------:R-:W-:Y:S01]  /*13070*/  SHF.R.S32.HI R252, RZ, 0x1f, R10 ;  /* 0x0000001ffffc7819 */ /* 0x000fe2000001140a */
[----:B------:R-:W-:Y:S01]  /*13080*/  IMAD R0, R0, 0x820, RZ ;  /* 0x0000082000007824 */ /* 0x000fe200078e02ff */
[----:B------:R-:W-:Y:S01]  /*13090*/  LOP3.LUT R3, R4, R5, RZ, 0xfc, !PT ;  /* 0x0000000504037212 */ /* 0x000fe200078efcff */
[----:B------:R-:W-:Y:S01]  /*130a0*/  STL [R1+0xb4], RZ ;  /* 0x0000b4ff01007387 */ /* 0x000fe20000100800 */
[----:B------:R-:W-:Y:S01]  /*130b0*/  SHF.L.U64.HI R252, R10, 0x2, R252 ;  /* 0x000000020afc7819 */ /* 0x000fe200000102fc */
[----:B------:R-:W-:Y:S01]  /*130c0*/  CS2R R124, SRZ ;  /* 0x00000000007c7805 */ /* 0x000fe2000001ff00 */
[----:B-1----:R-:W-:Y:S01]  /*130d0*/  LOP3.LUT R6, R0, 0xdc, R11, 0x78, !PT ;  /* 0x000000dc00067812 */ /* 0x002fe200078e780b */
[----:B------:R-:W-:Y:S01]  /*130e0*/  STL [R1+0xb8], RZ ;  /* 0x0000b8ff01007387 */ /* 0x000fe20000100800 */
[----:B------:R-:W-:Y:S01]  /*130f0*/  LOP3.LUT R0, R3, 0x40, RZ, 0x3c, !PT ;  /* 0x0000004003007812 */ /* 0x000fe200078e3cff */
[----:B------:R-:W-:Y:S01]  /*13100*/  CS2R R126, SRZ ;  /* 0x00000000007e7805 */ /* 0x000fe2000001ff00 */
[----:B------:R-:W-:Y:S01]  /*13110*/  CS2R R128, SRZ ;  /* 0x0000000000807805 */ /* 0x000fe2000001ff00 */
[----:B------:R-:W-:Y:S01]  /*13120*/  STL [R1+0xbc], RZ ;  /* 0x0000bcff01007387 */ /* 0x000fe20000100800 */
[----:B------:R-:W-:Y:S01]  /*13130*/  CS2R R130, SRZ ;  /* 0x0000000000827805 */ /* 0x000fe2000001ff00 */
        /* <DEDUP_REMOVED lines=107> */
[----:B------:R-:W-:-:S03]  /*137f0*/  LOP3.LUT R4, R6, 0x20, RZ, 0x3c, !PT ;  /* 0x0000002006047812 */ /* 0x000fc600078e3cff */
[----:B------:R-:W-:Y:S04]  /*13800*/  STL [R1+0x1dc], RZ ;  /* 0x0001dcff01007387 */ /* 0x000fe80000100800 */
        /* <DEDUP_REMOVED lines=36> */
[----:B------:R1:W-:Y:S04]  /*13a50*/  STL [R1+0xddc], R5 ;  /* 0x000ddc0501007387 */ /* 0x0003e80000100800 */
[----:B------:R2:W-:Y:S04]  /*13a60*/  STL [R1+0x20], RZ ;  /* 0x000020ff01007387 */ /* 0x0005e80000100800 */
[----:B------:R2:W-:Y:S01]  /*13a70*/  STL [R1+0x24], RZ ;  /* 0x000024ff01007387 */ /* 0x0005e20000100800 */
[----:B-1----:R-:W-:-:S03]  /*13a80*/  IADD3 R5, R7, -0x2, RZ ;  /* 0xfffffffe07057810 */ /* 0x002fc60007ffe0ff */
[----:B------:R2:W-:Y:S04]  /*13a90*/  STL [R1+0xdcc], R3 ;  /* 0x000dcc0301007387 */ /* 0x0005e80000100800 */
        /* <DEDUP_REMOVED lines=10> */
[----:B------:R2:W-:Y:S02]  /*13b40*/  STL [R1+0xdd8], R0 ;  /* 0x000dd80001007387 */ /* 0x0005e40000100800 */
.L_x_2:
[----:B--2---:R-:W2:Y:S01]  /*13b50*/  LDL.LU R0, [R1+0x398] ;  /* 0x0003980001007983 */ /* 0x004ea20000300800 */
[----:B------:R-:W-:-:S04]  /*13b60*/  DEPBAR.LE SB0, 0x2 ;  /* 0x000080800000791a */ /* 0x000fc80000000000 */
[----:B------:R-:W3:Y:S04]  /*13b70*/  LDL R4, [R1+0xdcc] ;  /* 0x000dcc0001047983 */ /* 0x000ee80000100800 */
[----:B------:R-:W1:Y:S04]  /*13b80*/  S2R R6, SR_TID.X ;  /* 0x0000000000067919 */ /* 0x000e680000002100 */
[----:B------:R-:W-:Y:S04]  /*13b90*/  STL [R1+0x1804], R19 ;  /* 0x0018041301007387 */ /* 0x000fe80000100800 */
[----:B------:R-:W-:Y:S04]  /*13ba0*/  STL [R1+0x1800], R84 ;  /* 0x0018005401007387 */ /* 0x000fe80000100800 */
[----:B------:R-:W-:Y:S04]  /*13bb0*/  STL [R1+0x17fc], R85 ;  /* 0x0017fc5501007387 */ /* 0x000fe80000100800 */
[----:B------:R-:W-:Y:S04]  /*13bc0*/  STL [R1+0x17f8], R86 ;  /* 0x0017f85601007387 */ /* 0x000fe80000100800 */
[----:B------:R-:W-:Y:S01]  /*13bd0*/  STL [R1+0x17f4], R87 ;  /* 0x0017f45701007387 */ /* 0x000fe20000100800 */
[----:B-1----:R-:W-:-:S03]  /*13be0*/  LOP3.LUT R5, R6, 0x3, RZ, 0xc0, !PT ;  /* 0x0000000306057812 */ /* 0x002fc600078ec0ff */
[----:B------:R1:W-:Y:S01]  /*13bf0*/  STL [R1+0xe70], R2 ;  /* 0x000e700201007387 */ /* 0x0003e20000100800 */
[----:B------:R-:W-:Y:S01]  /*13c00*/  LOP3.LUT R3, R6, 0x3, RZ, 0xc0, !PT ;  /* 0x0000000306037812 */ /* 0x000fe200078ec0ff */
[----:B------:R-:W-:Y:S02]  /*13c10*/  IMAD R5, R5, 0x820, RZ ;  /* 0x0000082005057824 */ /* 0x000fe400078e02ff */
[----:B------:R-:W-:Y:S02]  /*13c20*/  STL [R1+0xe6c], R252 ;  /* 0x000e6cfc01007387 */ /* 0x000fe40000100800 */
[----:B------:R-:W-:Y:S01]  /*13c30*/  IMAD R3, R3, 0x820, RZ ;  /* 0x0000082003037824 */ /* 0x000fe200078e02ff */
[----:B------:R-:W-:-:S04]  /*13c40*/  LOP3.LUT R5, R5, 0xdc, R6, 0x78, !PT ;  /* 0x000000dc05057812 */ /* 0x000fc800078e7806 */
[----:B------:R-:W-:Y:S02]  /*13c50*/  LOP3.LUT R3, R3, 0xdc, R6, 0x78, !PT ;  /* 0x000000dc03037812 */ /* 0x000fe400078e7806 */
[----:B------:R-:W-:Y:S01]  /*13c60*/  LOP3.LUT R5, R5, 0x20, RZ, 0x3c, !PT ;  /* 0x0000002005057812 */ /* 0x000fe200078e3cff */
[----:B------:R-:W-:Y:S01]  /*13c70*/  BAR.SYNC.DEFER_BLOCKING 0x0 ;  /* 0x0000000000007b1d */ /* 0x000fe20000010000 */
[----:B--2---:R-:W-:-:S04]  /*13c80*/  IADD3 R0, R0, 0x1, RZ ;  /* 0x0000000100007810 */ /* 0x004fc80007ffe0ff */
[----:B------:R-:W-:-:S04]  /*13c90*/  ISETP.GT.AND P0, PT, R0, 0x1, PT ;  /* 0x000000010000780c */ /* 0x000fc80003f04270 */
[----:B-1----:R-:W-:-:S04]  /*13ca0*/  SEL R2, R0, RZ, !P0 ;  /* 0x000000ff00027207 */ /* 0x002fc80004000000 */
[C---:B---3--:R-:W-:Y:S01]  /*13cb0*/  LEA R76, R2.reuse, R4, 0x10 ;  /* 0x00000004024c7211 */ /* 0x048fe200078e80ff */
[C---:B------:R-:W-:Y:S01]  /*13cc0*/  IMAD R3, R2.reuse, 0x40000, R3 ;  /* 0x0004000002037824 */ /* 0x040fe200078e0203 */
[----:B------:R-:W-:Y:S01]  /*13cd0*/  STL [R1+0x398], R2 ;  /* 0x0003980201007387 */ /* 0x000fe20000100800 */
[----:B------:R-:W-:-:S03]  /*13ce0*/  IMAD R0, R2, 0x40000, R5 ;  /* 0x0004000002007824 */ /* 0x000fc600078e0205 */
[----:B------:R-:W-:Y:S04]  /*13cf0*/  LDS R68, [R3] ;  /* 0x0000000003447984 */ /* 0x000fe80000000800 */
[----:B------:R-:W-:Y:S04]  /*13d00*/  LDS R70, [R3+0x2000] ;  /* 0x0020000003467984 */ /* 0x000fe80000000800 */
[----:B------:R-:W-:Y:S04]  /*13d10*/  LDS R69, [R0] ;  /* 0x0000000000457984 */ /* 0x000fe80000000800 */
[----:B------:R-:W-:Y:S04]  /*13d20*/  LDS R71, [R0+0x2000] ;  /* 0x0020000000477984 */ /* 0x000fe80000000800 */
[----:B------:R-:W1:Y:S04]  /*13d30*/  LDSM.16.M88.4 R4, [R76+0x80000] ;  /* 0x080000004c04783b */ /* 0x000e680000000200 */
[----:B------:R-:W-:Y:S04]  /*13d40*/  STL [R1+0x3a0], R76 ;  /* 0x0003a04c01007387 */ /* 0x000fe80000100800 */
[----:B------:R-:W-:Y:S04]  /*13d50*/  LDS R64, [R3+0x100] ;  /* 0x0001000003407984 */ /* 0x000fe80000000800 */
[----:B------:R-:W-:Y:S04]  /*13d60*/  LDS R66, [R3+0x2100] ;  /* 0x0021000003427984 */ /* 0x000fe80000000800 */
[----:B------:R-:W-:Y:S04]  /*13d70*/  LDS R65, [R0+0x100] ;  /* 0x0001000000417984 */ /* 0x000fe80000000800 */
[----:B------:R-:W2:Y:S04]  /*13d80*/  LDS R67, [R0+0x2100] ;  /* 0x0021000000437984 */ /* 0x000ea80000000800 */
[----:B------:R-:W-:Y:S04]  /*13d90*/  LDS R172, [R3+0x300] ;  /* 0x0003000003ac7984 */ /* 0x000fe80000000800 */
[----:B------:R-:W-:Y:S04]  /*13da0*/  LDS R174, [R3+0x2300] ;  /* 0x0023000003ae7984 */ /* 0x000fe80000000800 */
[----:B------:R-:W-:Y:S04]  /*13db0*/  LDS R173, [R0+0x300] ;  /* 0x0003000000ad7984 */ /* 0x000fe80000000800 */
[----:B------:R-:W-:Y:S01]  /*13dc0*/  LDS R175, [R0+0x2300] ;  /* 0x0023000000af7984 */ /* 0x000fe20000000800 */
[----:B-1----:R-:W-:Y:S03]  /*13dd0*/  HMMA.1688.F32.TF32 R60, R68, R4, R88 ;  /* 0x00000004443c723c */ /* 0x002fe60000081058 */
[----:B------:R-:W-:Y:S04]  /*13de0*/  STL [R1+0x17ec], R6 ;  /* 0x0017ec0601007387 */ /* 0x000fe80000100800 */
[----:B------:R-:W-:Y:S04]  /*13df0*/  STL [R1+0x17e8], R7 ;  /* 0x0017e80701007387 */ /* 0x000fe80000100800 */
[----:B------:R-:W-:Y:S04]  /*13e00*/  STL [R1+0x17f0], R0 ;  /* 0x0017f00001007387 */ /* 0x000fe80000100800 */
[----:B------:R-:W-:Y:S04]  /*13e10*/  LDS R80, [R3+0x200] ;  /* 0x0002000003507984 */ /* 0x000fe80000000800 */
[----:B------:R-:W-:Y:S04]  /*13e20*/  LDS R82, [R3+0x2200] ;  /* 0x0022000003527984 */ /* 0x000fe80000000800 */
[----:B------:R-:W-:Y:S01]  /*13e30*/  LDS R81, [R0+0x200] ;  /* 0x0002000000517984 */ /* 0x000fe20000000800 */
[----:B------:R-:W-:Y:S01]  /*13e40*/  IMAD.MOV.U32 R19, RZ, RZ, R60 ;  /* 0x000000ffff137224 */ /* 0x000fe200078e003c */
[----:B------:R-:W-:Y:S01]  /*13e50*/  MOV R86, R63 ;  /* 0x0000003f00567202 */ /* 0x000fe20000000f00 */
[----:B------:R-:W-:Y:S01]  /*13e60*/  IMAD.MOV.U32 R84, RZ, RZ, R61 ;  /* 0x000000ffff547224 */ /* 0x000fe200078e003d */
[----:B------:R-:W1:Y:S01]  /*13e70*/  LDS R83, [R0+0x2200] ;  /* 0x0022000000537984 */ /* 0x000e620000000800 */
[----:B------:R-:W-:-:S03]  /*13e80*/  IMAD.MOV.U32 R85, RZ, RZ, R62 ;  /* 0x000000ffff557224 */ /* 0x000fc600078e003e */
[----:B------:R-:W3:Y:S04]  /*13e90*/  LDL.LU.64 R60, [R1+0xb0] ;  /* 0x0000b000013c7983 */ /* 0x000ee80000300a00 */
[----:B------:R-:W3:Y:S04]  /*13ea0*/  LDL.LU.64 R62, [R1+0xb8] ;  /* 0x0000b800013e7983 */ /* 0x000ee80000300a00 */
[----:B------:R-:W-:Y:S04]  /*13eb0*/  LDS R168, [R3+0x400] ;  /* 0x0004000003a87984 */ /* 0x000fe80000000800 */
[----:B------:R-:W-:Y:S04]  /*13ec0*/  LDS R170, [R3+0x2400] ;  /* 0x0024000003aa7984 */ /* 0x000fe80000000800 */
[----:B------:R-:W-:Y:S04]  /*13ed0*/  LDS R169, [R0+0x400] ;  /* 0x0004000000a97984 */ /* 0x000fe80000000800 */
[----:B------:R-:W4:Y:S01]  /*13ee0*/  LDS R171, [R0+0x2400] ;  /* 0x0024000000ab7984 */ /* 0x000f220000000800 */
[-C--:B--2---:R-:W-:Y:S03]  /*13ef0*/  HMMA.1688.F32.TF32 R72, R64, R4.reuse, R120 ;  /* 0x000000044048723c */ /* 0x084fe60000081078 */
[----:B------:R-:W-:Y:S04]  /*13f00*/  LDS R53, [R0+0x500] ;  /* 0x0005000000357984 */ /* 0x000fe80000000800 */
[----:B------:R-:W-:Y:S04]  /*13f10*/  LDS R55, [R0+0x2500] ;  /* 0x0025000000377984 */ /* 0x000fe80000000800 */
[----:B------:R-:W-:Y:S04]  /*13f20*/  LDS R33, [R0+0x600] ;  /* 0x0006000000217984 */ /* 0x000fe80000000800 */
[----:B------:R-:W-:Y:S01]  /*13f30*/  LDS R35, [R0+0x2600] ;  /* 0x0026000000237984 */ /* 0x000fe20000000800 */
[----:B-1----:R-:W-:Y:S03]  /*13f40*/  HMMA.1688.F32.TF32 R88, R80, R4, R152 ;  /* 0x000000045058723c */ /* 0x002fe60000081098 */
[----:B------:R-:W-:Y:S04]  /*13f50*/  LDS R29, [R0+0x700] ;  /* 0x00070000001d7984 */ /* 0x000fe80000000800 */
[----:B------:R1:W-:Y:S01]  /*13f60*/  LDS R31, [R0+0x2700] ;  /* 0x00270000001f7984 */ /* 0x0003e20000000800 */
[----:B------:R-:W-:Y:S01]  /*13f70*/  IMAD.MOV.U32 R87, RZ, RZ, R72 ;  /* 0x000000ffff577224 */ /* 0x000fe200078e0048 */
[----:B------:R-:W-:Y:S01]  /*13f80*/  MOV R7, R75 ;  /* 0x0000004b00077202 */ /* 0x000fe20000000f00 */
[----:B------:R-:W-:Y:S01]  /*13f90*/  IMAD.MOV.U32 R6, RZ, RZ, R74 ;  /* 0x000000ffff067224 */ /* 0x000fe200078e004a */
[----:B------:R-:W-:Y:S01]  /*13fa0*/  LDS R52, [R3+0x500] ;  /* 0x0005000003347984 */ /* 0x000fe20000000800 */
[----:B-1----:R-:W-:-:S03]  /*13fb0*/  IMAD.MOV.U32 R0, RZ, RZ, R73 ;  /* 0x000000ffff007224 */ /* 0x002fc600078e0049 */
[----:B------:R-:W1:Y:S01]  /*13fc0*/  LDS R54, [R3+0x2500] ;  /* 0x0025000003367984 */ /* 0x000e620000000800 */
[-C--:B------:R-:W-:Y:S03]  /*13fd0*/  HMMA.1688.F32.TF32 R72, R172, R4.reuse, R184 ;  /* 0x00000004ac48723c */ /* 0x080fe600000810b8 */
[----:B------:R-:W-:Y:S04]  /*13fe0*/  LDS R28, [R3+0x700] ;  /* 0x00070000031c7984 */ /* 0x000fe80000000800 */
[----:B------:R-:W2:Y:S01]  /*13ff0*/  LDS R30, [R3+0x2700] ;  /* 0x00270000031e7984 */ /* 0x000ea20000000800 */
[----:B----4-:R-:W-:Y:S03]  /*14000*/  HMMA.1688.F32.TF32 R116, R168, R4, R116 ;  /* 0x00000004a874723c */ /* 0x010fe60000081074 */
[----:B------:R-:W-:Y:S04]  /*14010*/  LDS R32, [R3+0x600] ;  /* 0x0006000003207984 */ /* 0x000fe80000000800 */
[----:B------:R-:W4:Y:S04]  /*14020*/  LDS R34, [R3+0x2600] ;  /* 0x0026000003227984 */ /* 0x000f280000000800 */
[----:B------:R-:W5:Y:S04]  /*14030*/  LDSM.16.M88.4 R8, [R76+0x82000] ;  /* 0x082000004c08783b */ /* 0x000f680000000200 */
[----:B------:R1:W-:Y:S04]  /*14040*/  STL.64 [R1+0x60], R72 ;  /* 0x0000604801007387 */ /* 0x0003e80000100a00 */
[----:B------:R-:W-:Y:S04]  /*14050*/  STL.64 [R1+0x50], R88 ;  /* 0x0000505801007387 */ /* 0x000fe80000100a00 */
[----:B------:R-:W-:Y:S01]  /*14060*/  STL.64 [R1+0x58], R90 ;  /* 0x0000585a01007387 */ /* 0x000fe20000100a00 */
[----:B------:R-:W-:-:S03]  /*14070*/  IMAD.MOV.U32 R252, RZ, RZ, R75 ;  /* 0x000000fffffc7224 */ /* 0x000fc600078e004b */
[----:B------:R2:W-:Y:S04]  /*14080*/  STL [R1+0x68], R74 ;  /* 0x0000684a01007387 */ /* 0x0005e80000100800 */
[----:B-1----:R-:W3:Y:S04]  /*14090*/  LDL.LU.64 R72, [R1+0x140] ;  /* 0x0001400001487983 */ /* 0x002ee80000300a00 */
[----:B------:R-:W-:Y:S04]  /*140a0*/  STL.64 [R1+0x1f0], R116 ;  /* 0x0001f07401007387 */ /* 0x000fe80000100a00 */
[----:B------:R-:W-:Y:S04]  /*140b0*/  STL.64 [R1+0x1f8], R118 ;  /* 0x0001f87601007387 */ /* 0x000fe80000100a00 */
[----:B--2---:R-:W2:Y:S01]  /*140c0*/  LDL.LU.64 R74, [R1+0x148] ;  /* 0x00014800014a7983 */ /* 0x004ea20000300a00 */
[-C--:B------:R-:W-:Y:S03]  /*140d0*/  HMMA.1688.F32.TF32 R88, R52, R4.reuse, R144 ;  /* 0x000000043458723c */ /* 0x080fe60000081090 */
[----:B------:R-:W1:Y:S05]  /*140e0*/  LDSM.16.M88.4 R12, [R76+0x84000] ;  /* 0x084000004c0c783b */ /* 0x000e6a0000000200 */
[-C--:B------:R-:W-:Y:S11]  /*140f0*/  HMMA.1688.F32.TF32 R56, R28, R4.reuse, R56 ;  /* 0x000000041c38723c */ /* 0x080ff60000081038 */
[----:B------:R-:W-:Y:S04]  /*14100*/  @!UPT UIADD3 URZ, URZ, URZ, URZ ;  /* 0x0000003f3f3ff290 */ /* 0x000fe8000fffe03f */
[----:B------:R-:W-:Y:S04]  /*14110*/  STL.64 [R1+0x220], R88 ;  /* 0x0002205801007387 */ /* 0x000fe80000100a00 */
[----:B------:R4:W-:Y:S02]  /*14120*/  STL.64 [R1+0x228], R90 ;  /* 0x0002285a01007387 */ /* 0x0009e40000100a00 */
[----:B----4-:R-:W-:Y:S02]  /*14130*/  HMMA.1688.F32.TF32 R88, R32, R4, R140 ;  /* 0x000000042058723c */ /* 0x010fe4000008108c */
[----:B------:R-:W-:Y:S01]  /*14140*/  STL.64 [R1+0x250], R56 ;  /* 0x0002503801007387 */ /* 0x000fe20000100a00 */
[----:B------:R-:W-:-:S05]  /*14150*/  IMAD.MOV.U32 R2, RZ, RZ, R59 ;  /* 0x000000ffff027224 */ /* 0x000fca00078e003b */
[-C--:B-----5:R-:W-:Y:S11]  /*14160*/  HMMA.1688.F32.TF32 R108, R168, R8.reuse, R108 ;  /* 0x00000008a86c723c */ /* 0x0a0ff6000008106c */
[----:B------:R-:W-:Y:S04]  /*14170*/  @!UPT UIADD3 URZ, URZ, URZ, URZ ;  /* 0x0000003f3f3ff290 */ /* 0x000fe8000fffe03f */
[----:B------:R-:W-:Y:S04]  /*14180*/  STL.64 [R1+0x240], R88 ;  /* 0x0002405801007387 */ /* 0x000fe80000100a00 */
[----:B------:R4:W-:Y:S04]  /*14190*/  STL.64 [R1+0x248], R90 ;  /* 0x0002485a01007387 */ /* 0x0009e80000100a00 */
[----:B------:R5:W-:Y:S01]  /*141a0*/  STL [R1+0x258], R58 ;  /* 0x0002583a01007387 */ /* 0x000be20000100800 */
[-C--:B----4-:R-:W-:Y:S08]  /*141b0*/  HMMA.1688.F32.TF32 R88, R52, R8.reuse, R132 ;  /* 0x000000083458723c */ /* 0x090ff00000081084 */
[----:B-----5:R-:W-:Y:S01]  /*141c0*/  HMMA.1688.F32.TF32 R56, R32, R8, R136 ;  /* 0x000000082038723c */ /* 0x020fe20000081088 */
[----:B------:R4:W-:Y:S07]  /*141d0*/  STL [R1+0x17bc], R2 ;  /* 0x0017bc0201007387 */ /* 0x0009ee0000100800 */
[----:B-1----:R-:W-:Y:S11]  /*141e0*/  HMMA.1688.F32.TF32 R96, R52, R12, R96 ;  /* 0x0000000c3460723c */ /* 0x002ff60000081060 */
[----:B------:R-:W-:Y:S05]  /*141f0*/  @!UPT UIADD3 URZ, URZ, URZ, URZ ;  /* 0x0000003f3f3ff290 */ /* 0x000fea000fffe03f */
[----:B----4-:R-:W-:Y:S01]  /*14200*/  IMAD.MOV.U32 R2, RZ, RZ, R57 ;  /* 0x000000ffff027224 */ /* 0x010fe200078e0039 */
[-C--:B---3--:R-:W-:Y:S11]  /*14210*/  HMMA.1688.F32.TF32 R232, R68, R8.reuse, R60 ;  /* 0x0000000844e8723c */ /* 0x088ff6000008103c */
[----:B------:R-:W-:Y:S11]  /*14220*/  @!UPT UIADD3 URZ, URZ, URZ, URZ ;  /* 0x0000003f3f3ff290 */ /* 0x000ff6000fffe03f */
[----:B------:R-:W-:Y:S01]  /*14230*/  @!UPT UIADD3 URZ, URZ, URZ, URZ ;  /* 0x0000003f3f3ff290 */ /* 0x000fe2000fffe03f */
[----:B------:R-:W-:Y:S04]  /*14240*/  STL.64 [R1+0x17e0], R234 ;  /* 0x0017e0ea01007387 */ /* 0x000fe80000100a00 */
[----:B------:R-:W-:Y:S04]  /*14250*/  STL.64 [R1+0x17d8], R232 ;  /* 0x0017d8e801007387 */ /* 0x000fe80000100a00 */
[----:B------:R-:W-:Y:S04]  /*14260*/  STL.64 [R1+0x100], R108 ;  /* 0x0001006c01007387 */ /* 0x000fe80000100a00 */
[----:B------:R-:W-:Y:S04]  /*14270*/  STL.64 [R1+0x108], R110 ;  /* 0x0001086e01007387 */ /* 0x000fe80000100a00 */
[----:B------:R-:W-:Y:S04]  /*14280*/  STL [R1+0x210], R56 ;  /* 0x0002103801007387 */ /* 0x000fe80000100800 */
[----:B------:R-:W-:Y:S04]  /*14290*/  STL.64 [R1+0x120], R88 ;  /* 0x0001205801007387 */ /* 0x000fe80000100a00 */
[----:B------:R1:W-:Y:S02]  /*142a0*/  STL.64 [R1+0x128], R90 ;  /* 0x0001285a01007387 */ /* 0x0003e40000100a00 */
[----:B-1----:R-:W-:Y:S02]  /*142b0*/  HMMA.1688.F32.TF32 R88, R28, R8, R160 ;  /* 0x000000081c58723c */ /* 0x002fe400000810a0 */
[----:B------:R-:W-:Y:S04]  /*142c0*/  STL.64 [R1+0x218], R58 ;  /* 0x0002183a01007387 */ /* 0x000fe80000100a00 */
[----:B------:R-:W-:Y:S11]  /*142d0*/  STL [R1+0x17c0], R2 ;  /* 0x0017c00201007387 */ /* 0x000ff60000100800 */
[----:B------:R-:W-:Y:S06]  /*142e0*/  @!UPT UIADD3 URZ, URZ, URZ, URZ ;  /* 0x0000003f3f3ff290 */ /* 0x000fec000fffe03f */
[----:B------:R-:W-:Y:S04]  /*142f0*/  STL.64 [R1+0x230], R88 ;  /* 0x0002305801007387 */ /* 0x000fe80000100a00 */
[----:B------:R1:W-:Y:S02]  /*14300*/  STL.64 [R1+0x238], R90 ;  /* 0x0002385a01007387 */ /* 0x0003e40000100a00 */
[-C--:B-1----:R-:W-:Y:S11]  /*14310*/  HMMA.1688.F32.TF32 R88, R168, R12.reuse, R104 ;  /* 0x0000000ca858723c */ /* 0x082ff60000081068 */
[----:B------:R-:W-:Y:S11]  /*14320*/  @!UPT UIADD3 URZ, URZ, URZ, URZ ;  /* 0x0000003f3f3ff290 */ /* 0x000ff6000fffe03f */
[----:B------:R-:W-:Y:S01]  /*14330*/  @!UPT UIADD3 URZ, URZ, URZ, URZ ;  /* 0x0000003f3f3ff290 */ /* 0x000fe2000fffe03f */
[----:B------:R-:W-:Y:S04]  /*14340*/  STL [R1+0x17d0], R88 ;  /* 0x0017d05801007387 */ /* 0x000fe80000100800 */
[----:B------:R-:W-:Y:S04]  /*14350*/  STL [R1+0x17cc], R89 ;  /* 0x0017cc5901007387 */ /* 0x000fe80000100800 */
[----:B------:R-:W-:Y:S04]  /*14360*/  STL [R1+0x17c8], R90 ;  /* 0x0017c85a01007387 */ /* 0x000fe80000100800 */
[----:B------:R-:W-:Y:S04]  /*14370*/  STL [R1+0x17c4], R91 ;  /* 0x0017c45b01007387 */ /* 0x000fe80000100800 */
[----:B------:R-:W-:Y:S04]  /*14380*/  STL.64 [R1+0xf0], R96 ;  /* 0x0000f06001007387 */ /* 0x000fe80000100a00 */
[----:B------:R1:W-:Y:S02]  /*14390*/  STL.64 [R1+0xf8], R98 ;  /* 0x0000f86201007387 */ /* 0x0003e40000100a00 */
[-C--:B-1----:R-:W-:Y:S08]  /*143a0*/  HMMA.1688.F32.TF32 R96, R28, R12.reuse, R148 ;  /* 0x0000000c1c60723c */ /* 0x082ff00000081094 */
[----:B------:R-:W-:Y:S11]  /*143b0*/  HMMA.1688.F32.TF32 R100, R32, R12, R100 ;  /* 0x0000000c2064723c */ /* 0x000ff60000081064 */
[----:B------:R-:W-:Y:S04]  /*143c0*/  @!UPT UIADD3 URZ, URZ, URZ, URZ ;  /* 0x0000003f3f3ff290 */ /* 0x000fe8000fffe03f */
[----:B------:R1:W-:Y:S04]  /*143d0*/  STL.64 [R1+0x200], R96 ;  /* 0x0002006001007387 */ /* 0x0003e80000100a00 */
[----:B------:R3:W-:Y:S04]  /*143e0*/  STL [R1+0x208], R98 ;  /* 0x0002086201007387 */ /* 0x0007e80000100800 */
[----:B------:R-:W4:Y:S01]  /*143f0*/  LDL.LU.64 R116, [R1+0x290] ;  /* 0x0002900001747983 */ /* 0x000f220000300a00 */
[----:B------:R-:W-:-:S03]  /*14400*/  MOV R88, R99 ;  /* 0x0000006300587202 */ /* 0x000fc60000000f00 */
[----:B------:R-:W4:Y:S04]  /*14410*/  LDL.LU.64 R118, [R1+0x298] ;  /* 0x0002980001767983 */ /* 0x000f280000300a00 */
[----:B------:R-:W5:Y:S04]  /*14420*/  LDL.LU.64 R120, [R1+0x280] ;  /* 0x0002800001787983 */ /* 0x000f680000300a00 */
[----:B------:R-:W5:Y:S04]  /*14430*/  LDL.LU.64 R122, [R1+0x288] ;  /* 0x00028800017a7983 */ /* 0x000f680000300a00 */
[----:B-1----:R-:W5:Y:S04]  /*14440*/  LDL.LU.64 R96, [R1+0x270] ;  /* 0x0002700001607983 */ /* 0x002f680000300a00 */
[----:B---3--:R-:W3:Y:S01]  /*14450*/  LDL.LU.64 R98, [R1+0x278] ;  /* 0x0002780001627983 */ /* 0x008ee20000300a00 */
[----:B------:R-:W-:Y:S03]  /*14460*/  HMMA.1688.F32.TF32 R228, R64, R8, R124 ;  /* 0x0000000840e4723c */ /* 0x000fe6000008107c */
[----:B------:R-:W3:Y:S04]  /*14470*/  LDL.LU.64 R132, [R1+0x260] ;  /* 0x0002600001847983 */ /* 0x000ee80000300a00 */
[----:B------:R-:W3:Y:S01]  /*14480*/  LDL.LU.64 R134, [R1+0x268] ;  /* 0x0002680001867983 */ /* 0x000ee20000300a00 */
[----:B------:R-:W-:-:S03]  /*14490*/  MOV R89, R100 ;  /* 0x0000006400597202 */ /* 0x000fc60000000f00 */
[----:B------:R-:W3:Y:S01]  /*144a0*/  LDL.LU.64 R104, [R1+0x1e0] ;  /* 0x0001e00001687983 */ /* 0x000ee20000300a00 */
[----:B------:R-:W-:-:S03]  /*144b0*/  IMAD.MOV.U32 R90, RZ, RZ, R101 ;  /* 0x000000ffff5a7224 */ /* 0x000fc600078e0065 */
[----:B------:R-:W3:Y:S01]  /*144c0*/  LDL.LU.64 R106, [R1+0x1e8] ;  /* 0x0001e800016a7983 */ /* 0x000ee20000300a00 */
[----:B------:R-:W-:-:S03]  /*144d0*/  IMAD.MOV.U32 R91, RZ, RZ, R102 ;  /* 0x000000ffff5b7224 */ /* 0x000fc600078e0066 */
[----:B------:R-:W3:Y:S01]  /*144e0*/  LDL.LU.64 R124, [R1+0x1d0] ;  /* 0x0001d000017c7983 */ /* 0x000ee20000300a00 */
[----:B------:R-:W-:-:S03]  /*144f0*/  IMAD.MOV.U32 R2, RZ, RZ, R103 ;  /* 0x000000ffff027224 */ /* 0x000fc600078e0067 */
[----:B------:R-:W3:Y:S04]  /*14500*/  LDL.LU.64 R126, [R1+0x1d8] ;  /* 0x0001d800017e7983 */ /* 0x000ee80000300a00 */
[----:B------:R-:W3:Y:S01]  /*14510*/  LDL.LU.64 R100, [R1+0x1c0] ;  /* 0x0001c00001647983 */ /* 0x000ee20000300a00 */
[-C--:B--2---:R-:W-:Y:S03]  /*14520*/  HMMA.1688.F32.TF32 R56, R68, R12.reuse, R72 ;  /* 0x0000000c4438723c */ /* 0x084fe60000081048 */
[----:B------:R-:W2:Y:S04]  /*14530*/  LDL.LU.64 R102, [R1+0x1c8] ;  /* 0x0001c80001667983 */ /* 0x000ea80000300a00 */
[----:B------:R-:W2:Y:S01]  /*14540*/  LDL.LU.64 R108, [R1+0x1b0] ;  /* 0x0001b000016c7983 */ /* 0x000ea20000300a00 */
[C---:B------:R-:W-:Y:S03]  /*14550*/  HMMA.1688.F32.TF32 R72, R172.reuse, R12, R192 ;  /* 0x0000000cac48723c */ /* 0x040fe600000810c0 */
[----:B------:R-:W2:Y:S04]  /*14560*/  LDL.LU.64 R110, [R1+0x1b8] ;  /* 0x0001b800016e7983 */ /* 0x000ea80000300a00 */
[----:B------:R-:W2:Y:S04]  /*14570*/  LDL.LU.64 R144, [R1+0x1a0] ;  /* 0x0001a00001907983 */ /* 0x000ea80000300a00 */
[----:B------:R-:W2:Y:S04]  /*14580*/  LDL.LU.64 R146, [R1+0x1a8] ;  /* 0x0001a80001927983 */ /* 0x000ea80000300a00 */
[----:B------:R-:W2:Y:S04]  /*14590*/  LDL.LU.64 R192, [R1+0x190] ;  /* 0x0001900001c07983 */ /* 0x000ea80000300a00 */
[----:B------:R-:W2:Y:S01]  /*145a0*/  LDL.LU.64 R194, [R1+0x198] ;  /* 0x0001980001c27983 */ /* 0x000ea20000300a00 */
[-C--:B------:R-:W-:Y:S03]  /*145b0*/  HMMA.1688.F32.TF32 R244, R172, R8.reuse, R188 ;  /* 0x00000008acf4723c */ /* 0x080fe600000810bc */
[----:B------:R-:W2:Y:S04]  /*145c0*/  LDL.LU.64 R136, [R1+0x180] ;  /* 0x0001800001887983 */ /* 0x000ea80000300a00 */
[----:B------:R-:W2:Y:S04]  /*145d0*/  LDL.LU.64 R138, [R1+0x188] ;  /* 0x00018800018a7983 */ /* 0x000ea80000300a00 */
[----:B------:R-:W2:Y:S04]  /*145e0*/  LDL.LU.64 R140, [R1+0x170] ;  /* 0x00017000018c7983 */ /* 0x000ea80000300a00 */
[----:B------:R-:W2:Y:S04]  /*145f0*/  LDL.LU.64 R142, [R1+0x178] ;  /* 0x00017800018e7983 */ /* 0x000ea80000300a00 */
[----:B------:R-:W2:Y:S04]  /*14600*/  LDL.LU.64 R188, [R1+0x160] ;  /* 0x0001600001bc7983 */ /* 0x000ea80000300a00 */
[----:B------:R-:W2:Y:S01]  /*14610*/  LDL.LU.64 R190, [R1+0x168] ;  /* 0x0001680001be7983 */ /* 0x000ea20000300a00 */
[----:B------:R-:W-:Y:S01]  /*14620*/  IMAD.MOV.U32 R5, RZ, RZ, R76 ;  /* 0x000000ffff057224 */ /* 0x000fe200078e004c */
[----:B------:R-:W-:Y:S02]  /*14630*/  HMMA.1688.F32.TF32 R60, R80, R8, R156 ;  /* 0x00000008503c723c */ /* 0x000fe4000008109c */
[----:B------:R-:W2:Y:S04]  /*14640*/  LDL.LU.64 R76, [R1+0x150] ;  /* 0x00015000014c7983 */ /* 0x000ea80000300a00 */
[----:B------:R-:W1:Y:S04]  /*14650*/  LDSM.16.M88.4 R164, [R5+0x86000] ;  /* 0x0860000005a4783b */ /* 0x000e680000000200 */
[----:B------:R-:W1:Y:S04]  /*14660*/  LDSM.16.M88.4 R160, [R5+0x88000] ;  /* 0x0880000005a0783b */ /* 0x000e680000000200 */
[----:B------:R-:W1:Y:S04]  /*14670*/  LDSM.16.M88.4 R156, [R5+0x8a000] ;  /* 0x08a00000059c783b */ /* 0x000e680000000200 */
[----:B------:R-:W1:Y:S04]  /*14680*/  LDSM.16.M88.4 R152, [R5+0x8c000] ;  /* 0x08c000000598783b */ /* 0x000e680000000200 */
[----:B------:R-:W1:Y:S01]  /*14690*/  LDSM.16.M88.4 R148, [R5+0x8e000] ;  /* 0x08e000000594783b */ /* 0x000e620000000200 */
[----:B------:R-:W-:-:S03]  /*146a0*/  IMAD.MOV.U32 R232, RZ, RZ, R19 ;  /* 0x000000ffffe87224 */ /* 0x000fc600078e0013 */
[----:B------:R-:W2:Y:S01]  /*146b0*/  LDL.LU.64 R78, [R1+0x158] ;  /* 0x00015800014e7983 */ /* 0x000ea20000300a00 */
[----:B------:R-:W-:-:S03]  /*146c0*/  IMAD.MOV.U32 R233, RZ, RZ, R84 ;  /* 0x000000ffffe97224 */ /* 0x000fc600078e0054 */
[----:B------:R-:W2:Y:S01]  /*146d0*/  LDL.LU.64 R184, [R1+0x130] ;  /* 0x0001300001b87983 */ /* 0x000ea20000300a00 */
[----:B------:R-:W-:-:S03]  /*146e0*/  MOV R234, R85 ;  /* 0x0000005500ea7202 */ /* 0x000fc60000000f00 */
[----:B------:R-:W2:Y:S01]  /*146f0*/  LDL.LU.64 R186, [R1+0x138] ;  /* 0x0001380001ba7983 */ /* 0x000ea20000300a00 */
[----:B------:R-:W-:-:S03]  /*14700*/  IMAD.MOV.U32 R235, RZ, RZ, R86 ;  /* 0x000000ffffeb7224 */ /* 0x000fc600078e0056 */
[----:B------:R-:W2:Y:S01]  /*14710*/  LDL.LU R19, [R1+0x1804] ;  /* 0x0018040001137983 */ /* 0x000ea20000300800 */
[----:B------:R-:W-:Y:S03]  /*14720*/  HMMA.1688.F32.TF32 R128, R64, R12, R128 ;  /* 0x0000000c4080723c */ /* 0x000fe60000081080 */
[----:B------:R-:W2:Y:S04]  /*14730*/  LDL.LU R84, [R1+0x1800] ;  /* 0x0018000001547983 */ /* 0x000ea80000300800 */
[----:B------:R-:W2:Y:S01]  /*14740*/  LDL.LU R85, [R1+0x17fc] ;  /* 0x0017fc0001557983 */ /* 0x000ea20000300800 */
[C---:B-1----:R-:W-:Y:S03]  /*14750*/  HMMA.1688.F32.TF32 R44, R168.reuse, R164, R44 ;  /* 0x000000a4a82c723c */ /* 0x042fe6000008102c */
[----:B------:R-:W2:Y:S05]  /*14760*/  LDL.LU R86, [R1+0x17f8] ;  /* 0x0017f80001567983 */ /* 0x000eaa0000300800 */
[C---:B------:R-:W-:Y:S08]  /*14770*/  HMMA.1688.F32.TF32 R36, R168.reuse, R160, R36 ;  /* 0x000000a0a824723c */ /* 0x040ff00000081024 */
[C---:B------:R-:W-:Y:S08]  /*14780*/  HMMA.1688.F32.TF32 R40, R168.reuse, R156, R40 ;  /* 0x0000009ca828723c */ /* 0x040ff00000081028 */
[C---:B------:R-:W-:Y:S08]  /*14790*/  HMMA.1688.F32.TF32 R48, R168.reuse, R152, R48 ;  /* 0x00000098a830723c */ /* 0x040ff00000081030 */
[----:B------:R-:W-:Y:S08]  /*147a0*/  HMMA.1688.F32.TF32 R168, R168, R148, R92 ;  /* 0x00000094a8a8723c */ /* 0x000ff0000008105c */
[C---:B------:R-:W-:Y:S08]  /*147b0*/  HMMA.1688.F32.TF32 R92, R52.reuse, R160, R176 ;  /* 0x000000a0345c723c */ /* 0x040ff000000810b0 */
[----:B------:R-:W-:Y:S08]  /*147c0*/  HMMA.1688.F32.TF32 R176, R52, R152, R216 ;  /* 0x0000009834b0723c */ /* 0x000ff000000810d8 */
[C---:B----4-:R-:W-:Y:S08]  /*147d0*/  HMMA.1688.F32.TF32 R116, R68.reuse, R164, R116 ;  /* 0x000000a44474723c */ /* 0x050ff00000081074 */
[C---:B-----5:R-:W-:Y:S08]  /*147e0*/  HMMA.1688.F32.TF32 R120, R68.reuse, R160, R120 ;  /* 0x000000a04478723c */ /* 0x060ff00000081078 */
[C---:B---3--:R-:W-:Y:S08]  /*147f0*/  HMMA.1688.F32.TF32 R96, R68.reuse, R156, R96 ;  /* 0x0000009c4460723c */ /* 0x048ff00000081060 */
[C---:B------:R-:W-:Y:S08]  /*14800*/  HMMA.1688.F32.TF32 R132, R68.reuse, R152, R132 ;  /* 0x000000984484723c */ /* 0x040ff00000081084 */
[----:B------:R-:W-:Y:S08]  /*14810*/  HMMA.1688.F32.TF32 R104, R68, R148, R104 ;  /* 0x000000944468723c */ /* 0x000ff00000081068 */
[C---:B------:R-:W-:Y:S08]  /*14820*/  HMMA.1688.F32.TF32 R124, R64.reuse, R164, R124 ;  /* 0x000000a4407c723c */ /* 0x040ff0000008107c */
[C---:B--2---:R-:W-:Y:S08]  /*14830*/  HMMA.1688.F32.TF32 R100, R64.reuse, R160, R100 ;  /* 0x000000a04064723c */ /* 0x044ff00000081064 */
[C---:B------:R-:W-:Y:S08]  /*14840*/  HMMA.1688.F32.TF32 R108, R64.reuse, R156, R108 ;  /* 0x0000009c406c723c */ /* 0x040ff0000008106c */
[C---:B------:R-:W-:Y:S08]  /*14850*/  HMMA.1688.F32.TF32 R144, R64.reuse, R152, R144 ;  /* 0x000000984090723c */ /* 0x040ff00000081090 */
[----:B------:R-:W-:Y:S08]  /*14860*/  HMMA.1688.F32.TF32 R64, R64, R148, R192 ;  /* 0x000000944040723c */ /* 0x000ff000000810c0 */
[C---:B------:R-:W-:Y:S01]  /*14870*/  HMMA.1688.F32.TF32 R68, R80.reuse, R156, R188 ;  /* 0x0000009c5044723c */ /* 0x040fe200000810bc */
[----:B------:R-:W2:Y:S04]  /*14880*/  LDL.LU.64 R188, [R1+0x10] ;  /* 0x0000100001bc7983 */ /* 0x000ea80000300a00 */
[----:B------:R-:W2:Y:S04]  /*14890*/  LDL.LU.64 R190, [R1+0x18] ;  /* 0x0000180001be7983 */ /* 0x000ea80000300a00 */
[----:B------:R-:W3:Y:S04]  /*148a0*/  LDL.LU.64 R192, [R1] ;  /* 0x0000000001c07983 */ /* 0x000ee80000300a00 */
[----:B------:R-:W3:Y:S04]  /*148b0*/  LDL.LU.64 R194, [R1+0x8] ;  /* 0x0000080001c27983 */ /* 0x000ee80000300a00 */
[----:B------:R-:W4:Y:S04]  /*148c0*/  LDL.LU.64 R216, [R1+0x20] ;  /* 0x0000200001d87983 */ /* 0x000f280000300a00 */
[----:B------:R-:W4:Y:S01]  /*148d0*/  LDL.LU.64 R218, [R1+0x28] ;  /* 0x0000280001da7983 */ /* 0x000f220000300a00 */
[C---:B------:R-:W-:Y:S08]  /*148e0*/  HMMA.1688.F32.TF32 R112, R80.reuse, R12, R112 ;  /* 0x0000000c5070723c */ /* 0x040ff00000081070 */
[C---:B------:R-:W-:Y:S08]  /*148f0*/  HMMA.1688.F32.TF32 R136, R80.reuse, R164, R136 ;  /* 0x000000a45088723c */ /* 0x040ff00000081088 */
[C---:B------:R-:W-:Y:S08]  /*14900*/  HMMA.1688.F32.TF32 R140, R80.reuse, R160, R140 ;  /* 0x000000a0508c723c */ /* 0x040ff0000008108c */
[C---:B------:R-:W-:Y:S08]  /*14910*/  HMMA.1688.F32.TF32 R76, R80.reuse, R152, R76 ;  /* 0x00000098504c723c */ /* 0x040ff0000008104c */
[----:B------:R-:W-:Y:S08]  /*14920*/  HMMA.1688.F32.TF32 R80, R80, R148, R184 ;  /* 0x000000945050723c */ /* 0x000ff000000810b8 */
[C---:B------:R-:W-:Y:S08]  /*14930*/  HMMA.1688.F32.TF32 R196, R172.reuse, R164, R196 ;  /* 0x000000a4acc4723c */ /* 0x040ff000000810c4 */
[C---:B------:R-:W-:Y:S08]  /*14940*/  HMMA.1688.F32.TF32 R200, R172.reuse, R160, R200 ;  /* 0x000000a0acc8723c */ /* 0x040ff000000810c8 */
[C---:B------:R-:W-:Y:S08]  /*14950*/  HMMA.1688.F32.TF32 R204, R172.reuse, R156, R204 ;  /* 0x0000009caccc723c */ /* 0x040ff000000810cc */
[C---:B------:R-:W-:Y:S08]  /*14960*/  HMMA.1688.F32.TF32 R208, R172.reuse, R152, R208 ;  /* 0x00000098acd0723c */ /* 0x040ff000000810d0 */
[----:B------:R-:W-:Y:S08]  /*14970*/  HMMA.1688.F32.TF32 R224, R172, R148, R224 ;  /* 0x00000094ace0723c */ /* 0x000ff000000810e0 */
[C---:B------:R-:W-:Y:S08]  /*14980*/  HMMA.1688.F32.TF32 R180, R52.reuse, R164, R180 ;  /* 0x000000a434b4723c */ /* 0x040ff000000810b4 */
[C---:B------:R-:W-:Y:S08]  /*14990*/  HMMA.1688.F32.TF32 R172, R52.reuse, R156, R212 ;  /* 0x0000009c34ac723c */ /* 0x040ff000000810d4 */
[----:B------:R-:W-:Y:S01]  /*149a0*/  HMMA.1688.F32.TF32 R184, R52, R148, R236 ;  /* 0x0000009434b8723c */ /* 0x000fe200000810ec */
[----:B------:R-:W-:Y:S04]  /*149b0*/  LDS R236, [R3+0x4100] ;  /* 0x0041000003ec7984 */ /* 0x000fe80000000800 */
[----:B------:R-:W-:Y:S03]  /*149c0*/  LDS R238, [R3+0x6100] ;  /* 0x0061000003ee7984 */ /* 0x000fe60000000800 */
[C---:B----4-:R-:W-:Y:S08]  /*149d0*/  HMMA.1688.F32.TF32 R52, R32.reuse, R160, R216 ;  /* 0x000000a02034723c */ /* 0x050ff000000810d8 */
[----:B------:R-:W-:Y:S07]  /*149e0*/  HMMA.1688.F32.TF32 R216, R32, R148, R248 ;  /* 0x0000009420d8723c */ /* 0x000fee00000810f8 */
[----:B------:R-:W-:-:S02]  /*149f0*/  IMAD.MOV.U32 R248, RZ, RZ, R87 ;  /* 0x000000fffff87224 */ /* 0x000fc400078e0057 */
[----:B------:R-:W4:Y:S01]  /*14a00*/  LDL.LU R87, [R1+0x17f4] ;  /* 0x0017f40001577983 */ /* 0x000f220000300800 */
[----:B------:R-:W-:-:S03]  /*14a10*/  IMAD.MOV.U32 R249, RZ, RZ, R0 ;  /* 0x000000fffff97224 */ /* 0x000fc600078e0000 */
[----:B------:R-:W5:Y:S01]  /*14a20*/  LDL.LU R0, [R1+0x17f0] ;  /* 0x0017f00001007983 */ /* 0x000f620000300800 */
[----:B------:R-:W-:Y:S01]  /*14a30*/  MOV R250, R6 ;  /* 0x0000000600fa7202 */ /* 0x000fe20000000f00 */
[----:B------:R-:W-:Y:S02]  /*14a40*/  IMAD.MOV.U32 R251, RZ, RZ, R7 ;  /* 0x000000fffffb7224 */ /* 0x000fe400078e0007 */
[----:B------:R-:W2:Y:S04]  /*14a50*/  LDL.LU R6, [R1+0x17ec] ;  /* 0x0017ec0001067983 */ /* 0x000ea80000300800 */
[----:B------:R-:W2:Y:S01]  /*14a60*/  LDL.LU R7, [R1+0x17e8] ;  /* 0x0017e80001077983 */ /* 0x000ea20000300800 */
[----:B------:R-:W-:Y:S03]  /*14a70*/  HMMA.1688.F32.TF32 R212, R32, R164, R240 ;  /* 0x000000a420d4723c */ /* 0x000fe600000810f0 */
[----:B------:R-:W-:Y:S04]  /*14a80*/  LDS R240, [R3+0x4000] ;  /* 0x0040000003f07984 */ /* 0x000fe80000000800 */
[----:B------:R-:W-:Y:S04]  /*14a90*/  LDS R242, [R3+0x6000] ;  /* 0x0060000003f27984 */ /* 0x000fe80000000800 */
[----:B-----5:R-:W-:Y:S04]  /*14aa0*/  LDS R241, [R0+0x4000] ;  /* 0x0040000000f17984 */ /* 0x020fe80000000800 */
[----:B------:R-:W2:Y:S01]  /*14ab0*/  LDS R243, [R0+0x6000] ;  /* 0x0060000000f37984 */ /* 0x000ea20000000800 */
[----:B------:R-:W-:Y:S03]  /*14ac0*/  HMMA.1688.F32.TF32 R24, R28, R160, R24 ;  /* 0x000000a01c18723c */ /* 0x000fe60000081018 */
[----:B------:R-:W-:Y:S04]  /*14ad0*/  LDS R237, [R0+0x4100] ;  /* 0x0041000000ed7984 */ /* 0x000fe80000000800 */
[----:B------:R-:W1:Y:S01]  /*14ae0*/  LDS R239, [R0+0x6100] ;  /* 0x0061000000ef7984 */ /* 0x000e620000000800 */
[----:B--2---:R-:W-:Y:S11]  /*14af0*/  HMMA.1688.F32.TF32 R232, R240, R6, R232 ;  /* 0x00000006f0e8723c */ /* 0x004ff600000810e8 */
[----:B------:R-:W-:Y:S11]  /*14b00*/  @!UPT UIADD3 URZ, URZ, URZ, URZ ;  /* 0x0000003f3f3ff290 */ /* 0x000ff6000fffe03f */
[----:B------:R-:W-:Y:S02]  /*14b10*/  @!UPT UIADD3 URZ, URZ, URZ, URZ ;  /* 0x0000003f3f3ff290 */ /* 0x000fe4000fffe03f */
[----:B------:R-:W-:Y:S01]  /*14b20*/  MOV R5, R234 ;  /* 0x000000ea00057202 */ /* 0x000fe20000000f00 */
[----:B------:R-:W-:Y:S02]  /*14b30*/  IMAD.MOV.U32 R4, RZ, RZ, R235 ;  /* 0x000000ffff047224 */ /* 0x000fe400078e00eb */
[----:B------:R-:W-:Y:S01]  /*14b40*/  IMAD.MOV.U32 R9, RZ, RZ, R232 ;  /* 0x000000ffff097224 */ /* 0x000fe200078e00e8 */
[----:B------:R-:W2:Y:S01]  /*14b50*/  LDL.LU.64 R234, [R1+0x17e0] ;  /* 0x0017e00001ea7983 */ /* 0x000ea20000300a00 */
[----:B------:R-:W-:-:S03]  /*14b60*/  IMAD.MOV.U32 R8, RZ, RZ, R233 ;  /* 0x000000ffff087224 */ /* 0x000fc600078e00e9 */
[----:B------:R-:W2:Y:S01]  /*14b70*/  LDL.LU.64 R232, [R1+0x17d8] ;  /* 0x0017d80001e87983 */ /* 0x000ea20000300a00 */
[C---:B------:R-:W-:Y:S11]  /*14b80*/  HMMA.1688.F32.TF32 R56, R240.reuse, R14, R56 ;  /* 0x0000000ef038723c */ /* 0x040ff60000081038 */
[----:B------:R-:W-:Y:S11]  /*14b90*/  @!UPT UIADD3 URZ, URZ, URZ, URZ ;  /* 0x0000003f3f3ff290 */ /* 0x000ff6000fffe03f */
[----:B------:R-:W-:Y:S02]  /*14ba0*/  @!UPT UIADD3 URZ, URZ, URZ, URZ ;  /* 0x0000003f3f3ff290 */ /* 0x000fe4000fffe03f */
[----:B------:R-:W-:Y:S02]  /*14bb0*/  IMAD.MOV.U32 R160, RZ, RZ, R56 ;  /* 0x000000ffffa07224 */ /* 0x000fe400078e0038 */
[----:B------:R-:W-:Y:S01]  /*14bc0*/  IMAD.MOV.U32 R161, RZ, RZ, R57 ;  /* 0x000000ffffa17224 */ /* 0x000fe200078e0039 */
[C---:B------:R-:W-:Y:S08]  /*14bd0*/  HMMA.1688.F32.TF32 R120, R240.reuse, R162, R120 ;  /* 0x000000a2f078723c */ /* 0x040ff00000081078 */
[C---:B--2---:R-:W-:Y:S11]  /*14be0*/  HMMA.1688.F32.TF32 R232, R240.reuse, R10, R232 ;  /* 0x0000000af0e8723c */ /* 0x044ff600000810e8 */
[----:B------:R-:W-:Y:S11]  /*14bf0*/  @!UPT UIADD3 URZ, URZ, URZ, URZ ;  /* 0x0000003f3f3ff290 */ /* 0x000ff6000fffe03f */
[----:B------:R-:W-:Y:S01]  /*14c00*/  @!UPT UIADD3 URZ, URZ, URZ, URZ ;  /* 0x0000003f3f3ff290 */ /* 0x000fe2000fffe03f */
[----:B------:R-:W-:Y:S04]  /*14c10*/  STL.64 [R1+0x80], R232 ;  /* 0x000080e801007387 */ /* 0x000fe80000100a00 */
[----:B------:R2:W-:Y:S02]  /*14c20*/  STL.64 [R1+0x88], R234 ;  /* 0x000088ea01007387 */ /* 0x0005e40000100a00 */
[C---:B--2---:R-:W-:Y:S02]  /*14c30*/  HMMA.1688.F32.TF32 R232, R240.reuse, R166, R116 ;  /* 0x000000a6f0e8723c */ /* 0x044fe40000081074 */
[----:B------:R2:W-:Y:S04]  /*14c40*/  STL.64 [R1+0xa8], R58 ;  /* 0x0000a83a01007387 */ /* 0x0005e80000100a00 */
[----:B------:R-:W5:Y:S04]  /*14c50*/  LDL.LU R56, [R1+0x50] ;  /* 0x0000500001387983 */ /* 0x000f680000300800 */
[----:B------:R-:W5:Y:S04]  /*14c60*/  LDL.LU R57, [R1+0x54] ;  /* 0x0000540001397983 */ /* 0x000f680000300800 */
[----:B--2---:R-:W5:Y:S04]  /*14c70*/  LDL.LU R58, [R1+0x58] ;  /* 0x00005800013a7983 */ /* 0x004f680000300800 */
[----:B------:R-:W5:Y:S04]  /*14c80*/  LDL.LU R59, [R1+0x5c] ;  /* 0x00005c00013b7983 */ /* 0x000f680000300800 */
[----:B------:R-:W2:Y:S04]  /*14c90*/  LDL.LU R116, [R1+0x60] ;  /* 0x0000600001747983 */ /* 0x000ea80000300800 */
[----:B------:R-:W-:Y:S04]  /*14ca0*/  STL.64 [R1+0xc0], R232 ;  /* 0x0000c0e801007387 */ /* 0x000fe80000100a00 */
[----:B------:R1:W-:Y:S04]  /*14cb0*/  STL.64 [R1+0xc8], R234 ;  /* 0x0000c8ea01007387 */ /* 0x0003e80000100a00 */
[----:B------:R-:W2:Y:S04]  /*14cc0*/  LDL.LU R117, [R1+0x64] ;  /* 0x0000640001757983 */ /* 0x000ea80000300800 */
[----:B------:R-:W2:Y:S01]  /*14cd0*/  LDL.LU R118, [R1+0x68] ;  /* 0x0000680001767983 */ /* 0x000ea20000300800 */
[C---:B-1----:R-:W-:Y:S03]  /*14ce0*/  HMMA.1688.F32.TF32 R232, R240.reuse, R158, R96 ;  /* 0x0000009ef0e8723c */ /* 0x042fe60000081060 */
[----:B------:R-:W-:Y:S04]  /*14cf0*/  STL.64 [R1+0x1e0], R120 ;  /* 0x0001e07801007387 */ /* 0x000fe80000100a00 */
[----:B------:R1:W-:Y:S01]  /*14d00*/  STL.64 [R1+0x1e8], R122 ;  /* 0x0001e87a01007387 */ /* 0x0003e20000100a00 */
[C---:B------:R-:W-:Y:S08]  /*14d10*/  HMMA.1688.F32.TF32 R96, R240.reuse, R150, R104 ;  /* 0x00000096f060723c */ /* 0x040ff00000081068 */
[----:B-1----:R-:W-:Y:S07]  /*14d20*/  HMMA.1688.F32.TF32 R120, R240, R154, R132 ;  /* 0x0000009af078723c */ /* 0x002fee0000081084 */
[----:B------:R-:W-:Y:S04]  /*14d30*/  STL.64 [R1+0x1d0], R232 ;  /* 0x0001d0e801007387 */ /* 0x000fe80000100a00 */
[----:B------:R-:W-:Y:S01]  /*14d40*/  STL.64 [R1+0x1d8], R234 ;  /* 0x0001d8ea01007387 */ /* 0x000fe20000100a00 */
[C---:B------:R-:W-:Y:S11]  /*14d50*/  HMMA.1688.F32.TF32 R188, R32.reuse, R156, R188 ;  /* 0x0000009c20bc723c */ /* 0x040ff600000810bc */
[----:B------:R-:W-:Y:S04]  /*14d60*/  STL.64 [R1+0x1c0], R120 ;  /* 0x0001c07801007387 */ /* 0x000fe80000100a00 */
[----:B------:R-:W-:Y:S04]  /*14d70*/  STL.64 [R1+0x1c8], R122 ;  /* 0x0001c87a01007387 */ /* 0x000fe80000100a00 */
[----:B------:R-:W-:Y:S04]  /*14d80*/  STL.64 [R1+0x1b0], R96 ;  /* 0x0001b06001007387 */ /* 0x000fe80000100a00 */
[----:B------:R1:W-:Y:S01]  /*14d90*/  STL.64 [R1+0x1b8], R98 ;  /* 0x0001b86201007387 */ /* 0x0003e20000100a00 */
[----:B---3--:R-:W-:Y:S08]  /*14da0*/  HMMA.1688.F32.TF32 R192, R32, R152, R192 ;  /* 0x0000009820c0723c */ /* 0x008ff000000810c0 */
[----:B-1----:R-:W-:Y:S08]  /*14db0*/  HMMA.1688.F32.TF32 R96, R236, R166, R124 ;  /* 0x000000a6ec60723c */ /* 0x002ff0000008107c */
[C---:B------:R-:W-:Y:S01]  /*14dc0*/  HMMA.1688.F32.TF32 R32, R28.reuse, R164, R220 ;  /* 0x000000a41c20723c */ /* 0x040fe200000810dc */
[----:B------:R-:W-:Y:S04]  /*14dd0*/  LDS R220, [R3+0x4200] ;  /* 0x0042000003dc7984 */ /* 0x000fe80000000800 */
[----:B------:R-:W-:Y:S04]  /*14de0*/  LDS R222, [R3+0x6200] ;  /* 0x0062000003de7984 */ /* 0x000fe80000000800 */
[----:B------:R-:W-:Y:S04]  /*14df0*/  LDS R221, [R0+0x4200] ;  /* 0x0042000000dd7984 */ /* 0x000fe80000000800 */
[----:B------:R-:W1:Y:S01]  /*14e00*/  LDS R223, [R0+0x6200] ;  /* 0x0062000000df7984 */ /* 0x000e620000000800 */
[C---:B------:R-:W-:Y:S08]  /*14e10*/  HMMA.1688.F32.TF32 R20, R28.reuse, R156, R20 ;  /* 0x0000009c1c14723c */ /* 0x040ff00000081014 */
[C---:B------:R-:W-:Y:S08]  /*14e20*/  HMMA.1688.F32.TF32 R16, R28.reuse, R152, R16 ;  /* 0x000000981c10723c */ /* 0x040ff00000081010 */
[----:B----4-:R-:W-:Y:S01]  /*14e30*/  HMMA.1688.F32.TF32 R28, R28, R148, R84 ;  /* 0x000000941c1c723c */ /* 0x010fe20000081054 */
[----:B------:R-:W-:Y:S04]  /*14e40*/  LDS R84, [R3+0x4300] ;  /* 0x0043000003547984 */ /* 0x000fe80000000800 */
[----:B------:R-:W-:Y:S04]  /*14e50*/  LDS R86, [R3+0x6300] ;  /* 0x0063000003567984 */ /* 0x000fe80000000800 */
[----:B------:R-:W-:Y:S04]  /*14e60*/  LDS R85, [R0+0x4300] ;  /* 0x0043000000557984 */ /* 0x000fe80000000800 */
[----:B------:R-:W3:Y:S01]  /*14e70*/  LDS R87, [R0+0x6300] ;  /* 0x0063000000577984 */ /* 0x000ee20000000800 */
[----:B------:R-:W-:Y:S01]  /*14e80*/  HMMA.1688.F32.TF32 R104, R236, R162, R100 ;  /* 0x000000a2ec68723c */ /* 0x000fe20000081064 */
[----:B------:R-:W-:-:S02]  /*14e90*/  IMAD.MOV.U32 R164, RZ, RZ, R96 ;  /* 0x000000ffffa47224 */ /* 0x000fc400078e0060 */
[----:B------:R4:W-:Y:S01]  /*14ea0*/  STL.64 [R1+0x28], R98 ;  /* 0x0000286201007387 */ /* 0x0009e20000100a00 */
[----:B------:R-:W-:-:S04]  /*14eb0*/  IMAD.MOV.U32 R165, RZ, RZ, R97 ;  /* 0x000000ffffa57224 */ /* 0x000fc800078e0061 */
[C---:B------:R-:W-:Y:S08]  /*14ec0*/  HMMA.1688.F32.TF32 R100, R236.reuse, R158, R108 ;  /* 0x0000009eec64723c */ /* 0x040ff0000008106c */
[C---:B----4-:R-:W-:Y:S08]  /*14ed0*/  HMMA.1688.F32.TF32 R96, R236.reuse, R154, R144 ;  /* 0x0000009aec60723c */ /* 0x050ff00000081090 */
[----:B------:R-:W-:Y:S01]  /*14ee0*/  HMMA.1688.F32.TF32 R64, R236, R150, R64 ;  /* 0x00000096ec40723c */ /* 0x000fe20000081040 */
[----:B------:R-:W-:Y:S04]  /*14ef0*/  STL.64 [R1+0x160], R104 ;  /* 0x0001606801007387 */ /* 0x000fe80000100a00 */
[----:B------:R-:W-:Y:S04]  /*14f00*/  STL.64 [R1+0x168], R106 ;  /* 0x0001686a01007387 */ /* 0x000fe80000100a00 */
[----:B------:R-:W-:Y:S04]  /*14f10*/  STL.64 [R1+0x150], R100 ;  /* 0x0001506401007387 */ /* 0x000fe80000100a00 */
[----:B------:R-:W-:Y:S04]  /*14f20*/  STL.64 [R1+0x158], R102 ;  /* 0x0001586601007387 */ /* 0x000fe80000100a00 */
[----:B------:R-:W-:Y:S01]  /*14f30*/  STL.64 [R1+0x140], R96 ;  /* 0x0001406001007387 */ /* 0x000fe20000100a00 */
[C---:B-1----:R-:W-:Y:S03]  /*14f40*/  HMMA.1688.F32.TF32 R68, R220.reuse, R158, R68 ;  /* 0x0000009edc44723c */ /* 0x042fe60000081044 */
[----:B------:R1:W-:Y:S04]  /*14f50*/  STL.64 [R1+0x148], R98 ;  /* 0x0001486201007387 */ /* 0x0003e80000100a00 */
[----:B------:R-:W-:Y:S04]  /*14f60*/  STL.64 [R1+0x130], R64 ;  /* 0x0001304001007387 */ /* 0x000fe80000100a00 */
[----:B------:R4:W-:Y:S01]  /*14f70*/  STL.64 [R1+0x138], R66 ;  /* 0x0001384201007387 */ /* 0x0009e20000100a00 */
[----:B-1----:R-:W-:Y:S01]  /*14f80*/  HMMA.1688.F32.TF32 R96, R220, R162, R140 ;  /* 0x000000a2dc60723c */ /* 0x002fe2000008108c */
[----:B------:R-:W-:-:S02]  /*14f90*/  MOV R119, R252 ;  /* 0x000000fc00777202 */ /* 0x000fc40000000f00 */
[----:B------:R-:W-:Y:S04]  /*14fa0*/  LDS R104, [R3+0x4500] ;  /* 0x0045000003687984 */ /* 0x000fe80000000800 */
[----:B------:R-:W-:Y:S01]  /*14fb0*/  LDS R106, [R3+0x6500] ;  /* 0x00650000036a7984 */ /* 0x000fe20000000800 */
[----:B----4-:R-:W-:Y:S03]  /*14fc0*/  HMMA.1688.F32.TF32 R64, R220, R154, R76 ;  /* 0x0000009adc40723c */ /* 0x010fe6000008104c */
[----:B------:R-:W-:Y:S04]  /*14fd0*/  LDS R105, [R0+0x4500] ;  /* 0x0045000000697984 */ /* 0x000fe80000000800 */
[----:B------:R-:W-:Y:S01]  /*14fe0*/  LDS R107, [R0+0x6500] ;  /* 0x00650000006b7984 */ /* 0x000fe20000000800 */
[----:B---3--:R-:W-:Y:S03]  /*14ff0*/  HMMA.1688.F32.TF32 R76, R84, R162, R200 ;  /* 0x000000a2544c723c */ /* 0x008fe600000810c8 */
[----:B------:R-:W-:Y:S04]  /*15000*/  LDS R100, [R3+0x4600] ;  /* 0x0046000003647984 */ /* 0x000fe80000000800 */
[----:B------:R-:W-:Y:S04]  /*15010*/  LDS R102, [R3+0x6600] ;  /* 0x0066000003667984 */ /* 0x000fe80000000800 */
[----:B------:R-:W-:Y:S04]  /*15020*/  STL.64 [R1+0xe0], R96 ;  /* 0x0000e06001007387 */ /* 0x000fe80000100a00 */
[----:B------:R-:W-:Y:S04]  /*15030*/  STL.64 [R1+0xe8], R98 ;  /* 0x0000e86201007387 */ /* 0x000fe80000100a00 */
[----:B------:R-:W-:Y:S04]  /*15040*/  STL.64 [R1+0xd0], R68 ;  /* 0x0000d04401007387 */ /* 0x000fe80000100a00 */
[----:B------:R2:W-:Y:S04]  /*15050*/  STL.64 [R1+0xd8], R70 ;  /* 0x0000d84601007387 */ /* 0x0005e80000100a00 */
[----:B------:R-:W-:Y:S01]  /*15060*/  STL.64 [R1+0xb8], R66 ;  /* 0x0000b84201007387 */ /* 0x000fe20000100a00 */
[C---:B------:R-:W-:Y:S08]  /*15070*/  HMMA.1688.F32.TF32 R232, R236.reuse, R6, R248 ;  /* 0x00000006ece8723c */ /* 0x040ff000000810f8 */
[----:B------:R-:W-:Y:S01]  /*15080*/  HMMA.1688.F32.TF32 R228, R236, R10, R228 ;  /* 0x0000000aece4723c */ /* 0x000fe200000810e4 */
[----:B------:R-:W-:Y:S01]  /*15090*/  IMAD.MOV.U32 R122, RZ, RZ, R65 ;  /* 0x000000ffff7a7224 */ /* 0x000fe200078e0041 */
[----:B------:R-:W-:Y:S01]  /*150a0*/  MOV R121, R64 ;  /* 0x0000004000797202 */ /* 0x000fe20000000f00 */
[----:B------:R-:W-:Y:S04]  /*150b0*/  LDS R101, [R0+0x4600] ;  /* 0x0046000000657984 */ /* 0x000fe80000000800 */
[----:B------:R-:W-:Y:S01]  /*150c0*/  LDS R103, [R0+0x6600] ;  /* 0x0066000000677984 */ /* 0x000fe20000000800 */
[C---:B------:R-:W-:Y:S03]  /*150d0*/  HMMA.1688.F32.TF32 R144, R220.reuse, R166, R136 ;  /* 0x000000a6dc90723c */ /* 0x040fe60000081088 */
        /* <DEDUP_REMOVED lines=8> */
[-C--:B-----5:R-:W-:Y:S03]  /*15160*/  HMMA.1688.F32.TF32 R56, R220, R6.reuse, R56 ;  /* 0x00000006dc38723c */ /* 0x0a0fe60000081038 */
[----:B------:R-:W-:Y:S05]  /*15170*/  LDS R203, [R0+0xa200] ;  /* 0x00a2000000cb7984 */ /* 0x000fea0000000800 */
[C---:B--2---:R-:W-:Y:S01]  /*15180*/  HMMA.1688.F32.TF32 R68, R84.reuse, R6, R116 ;  /* 0x000000065444723c */ /* 0x044fe20000081074 */
[----:B------:R-:W2:Y:S04]  /*15190*/  LDL.LU R116, [R1+0x100] ;  /* 0x0001000001747983 */ /* 0x000ea80000300800 */
[----:B------:R-:W-:Y:S04]  /*151a0*/  STL.64 [R1+0x60], R76 ;  /* 0x0000604c01007387 */ /* 0x000fe80000100a00 */
[----:B------:R1:W-:Y:S04]  /*151b0*/  STL.64 [R1+0x68], R78 ;  /* 0x0000684e01007387 */ /* 0x0003e80000100a00 */
[----:B------:R-:W2:Y:S04]  /*151c0*/  LDL.LU R117, [R1+0x104] ;  /* 0x0001040001757983 */ /* 0x000ea80000300800 */
[----:B------:R-:W2:Y:S04]  /*151d0*/  LDL.LU R118, [R1+0x108] ;  /* 0x0001080001767983 */ /* 0x000ea80000300800 */
[----:B------:R-:W2:Y:S01]  /*151e0*/  LDL.LU R119, [R1+0x10c] ;  /* 0x00010c0001777983 */ /* 0x000ea20000300800 */
[----:B-1----:R-:W-:Y:S03]  /*151f0*/  HMMA.1688.F32.TF32 R76, R84, R158, R204 ;  /* 0x0000009e544c723c */ /* 0x002fe600000810cc */
[----:B------:R-:W3:Y:S04]  /*15200*/  LDL.LU R240, [R1+0x1f0] ;  /* 0x0001f00001f07983 */ /* 0x000ee80000300800 */
[----:B------:R-:W3:Y:S01]  /*15210*/  LDL.LU R241, [R1+0x1f4] ;  /* 0x0001f40001f17983 */ /* 0x000ee20000300800 */
[----:B------:R-:W-:Y:S03]  /*15220*/  HMMA.1688.F32.TF32 R248, R236, R14, R128 ;  /* 0x0000000eecf8723c */ /* 0x000fe60000081080 */
[----:B------:R-:W-:Y:S04]  /*15230*/  LDS R236, [R3+0x4400] ;  /* 0x0044000003ec7984 */ /* 0x000fe80000000800 */
[----:B------:R-:W-:Y:S04]  /*15240*/  LDS R238, [R3+0x6400] ;  /* 0x0064000003ee7984 */ /* 0x000fe80000000800 */
[----:B------:R-:W-:Y:S04]  /*15250*/  LDS R237, [R0+0x4400] ;  /* 0x0044000000ed7984 */ /* 0x000fe80000000800 */
[----:B------:R-:W2:Y:S01]  /*15260*/  LDS R239, [R0+0x6400] ;  /* 0x0064000000ef7984 */ /* 0x000ea20000000800 */
[----:B------:R-:W-:Y:S01]  /*15270*/  IMAD.MOV.U32 R200, RZ, RZ, R77 ;  /* 0x000000ffffc87224 */ /* 0x000fe200078e004d */
[----:B------:R-:W-:Y:S01]  /*15280*/  MOV R156, R79 ;  /* 0x0000004f009c7202 */ /* 0x000fe20000000f00 */
[----:B------:R-:W-:Y:S01]  /*15290*/  IMAD.MOV.U32 R143, RZ, RZ, R76 ;  /* 0x000000ffff8f7224 */ /* 0x000fe200078e004c */
[----:B------:R-:W3:Y:S01]  /*152a0*/  LDL.LU R242, [R1+0x1f8] ;  /* 0x0001f80001f27983 */ /* 0x000ee20000300800 */
[----:B------:R-:W-:-:S02]  /*152b0*/  IMAD.MOV.U32 R157, RZ, RZ, R78 ;  /* 0x000000ffff9d7224 */ /* 0x000fc400078e004e */
[----:B------:R-:W-:Y:S01]  /*152c0*/  HMMA.1688.F32.TF32 R76, R84, R154, R208 ;  /* 0x0000009a544c723c */ /* 0x000fe200000810d0 */
[----:B------:R-:W3:Y:S07]  /*152d0*/  LDL.LU R243, [R1+0x1fc] ;  /* 0x0001fc0001f37983 */ /* 0x000eee0000300800 */
[-C--:B------:R-:W-:Y:S11]  /*152e0*/  HMMA.1688.F32.TF32 R64, R220, R150.reuse, R80 ;  /* 0x00000096dc40723c */ /* 0x080ff60000081050 */
[----:B------:R-:W-:Y:S05]  /*152f0*/  @!UPT UIADD3 URZ, URZ, URZ, URZ ;  /* 0x0000003f3f3ff290 */ /* 0x000fea000fffe03f */
[----:B------:R-:W-:Y:S01]  /*15300*/  IMAD.MOV.U32 R142, RZ, RZ, R77 ;  /* 0x000000ffff8e7224 */ /* 0x000fe200078e004d */
[----:B------:R-:W-:Y:S01]  /*15310*/  MOV R139, R76 ;  /* 0x0000004c008b7202 */ /* 0x000fe20000000f00 */
[----:B------:R-:W-:Y:S02]  /*15320*/  IMAD.MOV.U32 R141, RZ, RZ, R78 ;  /* 0x000000ffff8d7224 */ /* 0x000fe400078e004e */
[----:B------:R-:W-:Y:S02]  /*15330*/  IMAD.MOV.U32 R140, RZ, RZ, R79 ;  /* 0x000000ffff8c7224 */ /* 0x000fe400078e004f */
[----:B------:R-:W-:Y:S01]  /*15340*/  HMMA.1688.F32.TF32 R76, R84, R150, R224 ;  /* 0x00000096544c723c */ /* 0x000fe200000810e0 */
[----:B------:R-:W4:Y:S04]  /*15350*/  LDL.LU R224, [R1+0x200] ;  /* 0x0002000001e07983 */ /* 0x000f280000300800 */
[----:B------:R-:W4:Y:S02]  /*15360*/  LDL.LU R225, [R1+0x204] ;  /* 0x0002040001e17983 */ /* 0x000f240000300800 */
[----:B------:R-:W-:-:S02]  /*15370*/  IMAD.MOV.U32 R227, RZ, RZ, R88 ;  /* 0x000000ffffe37224 */ /* 0x000fc400078e0058 */
[----:B------:R-:W4:Y:S04]  /*15380*/  LDL.LU R226, [R1+0x208] ;  /* 0x0002080001e27983 */ /* 0x000f280000300800 */
[----:B------:R-:W5:Y:S04]  /*15390*/  LDL.LU R88, [R1+0x17d0] ;  /* 0x0017d00001587983 */ /* 0x000f680000300800 */
[----:B------:R-:W4:Y:S04]  /*153a0*/  LDL.LU R220, [R1+0xf0] ;  /* 0x0000f00001dc7983 */ /* 0x000f280000300800 */
[----:B------:R-:W4:Y:S04]  /*153b0*/  LDL.LU R221, [R1+0xf4] ;  /* 0x0000f40001dd7983 */ /* 0x000f280000300800 */
[----:B------:R-:W4:Y:S04]  /*153c0*/  LDL.LU R222, [R1+0xf8] ;  /* 0x0000f80001de7983 */ /* 0x000f280000300800 */
[----:B------:R-:W4:Y:S04]  /*153d0*/  LDL.LU R223, [R1+0xfc] ;  /* 0x0000fc0001df7983 */ /* 0x000f280000300800 */
[----:B------:R-:W5:Y:S04]  /*153e0*/  LDL.LU R108, [R1+0x220] ;  /* 0x00022000016c7983 */ /* 0x000f680000300800 */
[----:B------:R-:W5:Y:S04]  /*153f0*/  LDL.LU R109, [R1+0x224] ;  /* 0x00022400016d7983 */ /* 0x000f680000300800 */
[----:B------:R-:W5:Y:S04]  /*15400*/  LDL.LU R110, [R1+0x228] ;  /* 0x00022800016e7983 */ /* 0x000f680000300800 */
[----:B------:R-:W5:Y:S04]  /*15410*/  LDL.LU R111, [R1+0x22c] ;  /* 0x00022c00016f7983 */ /* 0x000f680000300800 */
[----:B------:R-:W5:Y:S04]  /*15420*/  LDL.LU R208, [R1+0x120] ;  /* 0x0001200001d07983 */ /* 0x000f680000300800 */
[----:B------:R-:W5:Y:S04]  /*15430*/  LDL.LU R209, [R1+0x124] ;  /* 0x0001240001d17983 */ /* 0x000f680000300800 */
[----:B------:R-:W5:Y:S04]  /*15440*/  LDL.LU R210, [R1+0x128] ;  /* 0x0001280001d27983 */ /* 0x000f680000300800 */
[----:B------:R-:W5:Y:S01]  /*15450*/  LDL.LU R211, [R1+0x12c] ;  /* 0x00012c0001d37983 */ /* 0x000f620000300800 */
[----:B--2---:R-:W-:Y:S07]  /*15460*/  HMMA.1688.F32.TF32 R80, R236, R10, R116 ;  /* 0x0000000aec50723c */ /* 0x004fee0000081074 */
[----:B------:R-:W-:Y:S01]  /*15470*/  IMAD.MOV.U32 R116, RZ, RZ, R89 ;  /* 0x000000ffff747224 */ /* 0x000fe200078e0059 */
[----:B------:R-:W-:Y:S01]  /*15480*/  MOV R118, R91 ;  /* 0x0000005b00767202 */ /* 0x000fe20000000f00 */
[----:B------:R-:W5:Y:S01]  /*15490*/  LDL.LU R89, [R1+0x17cc] ;  /* 0x0017cc0001597983 */ /* 0x000f620000300800 */
[----:B------:R-:W-:-:S02]  /*154a0*/  IMAD.MOV.U32 R117, RZ, RZ, R90 ;  /* 0x000000ffff757224 */ /* 0x000fc400078e005a */
[----:B------:R-:W-:Y:S01]  /*154b0*/  IMAD.MOV.U32 R119, RZ, RZ, R2 ;  /* 0x000000ffff777224 */ /* 0x000fe200078e0002 */
[----:B------:R-:W5:Y:S04]  /*154c0*/  LDL.LU R90, [R1+0x17c8] ;  /* 0x0017c800015a7983 */ /* 0x000f680000300800 */
[----:B------:R-:W5:Y:S04]  /*154d0*/  LDL.LU R91, [R1+0x17c4] ;  /* 0x0017c400015b7983 */ /* 0x000f680000300800 */
[----:B------:R-:W2:Y:S01]  /*154e0*/  LDL.LU R2, [R1+0x17c0] ;  /* 0x0017c00001027983 */ /* 0x000ea20000300800 */
[----:B------:R-:W-:Y:S01]  /*154f0*/  HMMA.1688.F32.TF32 R36, R236, R162, R36 ;  /* 0x000000a2ec24723c */ /* 0x000fe20000081024 */
[----:B------:R-:W-:Y:S01]  /*15500*/  IMAD.MOV.U32 R120, RZ, RZ, R66 ;  /* 0x000000ffff787224 */ /* 0x000fe200078e0042 */
[----:B------:R-:W-:Y:S01]  /*15510*/  MOV R252, R67 ;  /* 0x0000004300fc7202 */ /* 0x000fe20000000f00 */
[----:B------:R-:W-:Y:S01]  /*15520*/  IMAD.MOV.U32 R13, RZ, RZ, R64 ;  /* 0x000000ffff0d7224 */ /* 0x000fe200078e0040 */
[----:B------:R-:W5:Y:S01]  /*15530*/  LDL.LU R124, [R1+0x240] ;  /* 0x00024000017c7983 */ /* 0x000f620000300800 */
[----:B------:R-:W-:-:S03]  /*15540*/  IMAD.MOV.U32 R12, RZ, RZ, R65 ;  /* 0x000000ffff0c7224 */ /* 0x000fc600078e0041 */
[C---:B------:R-:W-:Y:S01]  /*15550*/  HMMA.1688.F32.TF32 R64, R84.reuse, R10, R244 ;  /* 0x0000000a5440723c */ /* 0x040fe200000810f4 */
[----:B------:R-:W5:Y:S04]  /*15560*/  LDL.LU R125, [R1+0x244] ;  /* 0x00024400017d7983 */ /* 0x000f680000300800 */
[----:B------:R-:W5:Y:S03]  /*15570*/  LDL.LU R126, [R1+0x248] ;  /* 0x00024800017e7983 */ /* 0x000f660000300800 */
[C---:B------:R-:W-:Y:S01]  /*15580*/  HMMA.1688.F32.TF32 R72, R84.reuse, R14, R72 ;  /* 0x0000000e5448723c */ /* 0x040fe20000081048 */
[----:B------:R-:W5:Y:S04]  /*15590*/  LDL.LU R127, [R1+0x24c] ;  /* 0x00024c00017f7983 */ /* 0x000f680000300800 */
[----:B------:R-:W5:Y:S03]  /*155a0*/  LDL.LU R128, [R1+0x210] ;  /* 0x0002100001807983 */ /* 0x000f660000300800 */
[----:B------:R-:W-:Y:S01]  /*155b0*/  MOV R134, R37 ;  /* 0x0000002500867202 */ /* 0x000fe20000000f00 */
[----:B------:R-:W-:Y:S01]  /*155c0*/  IMAD.MOV.U32 R133, RZ, RZ, R38 ;  /* 0x000000ffff857224 */ /* 0x000fe200078e0026 */
[----:B------:R-:W-:Y:S01]  /*155d0*/  HMMA.1688.F32.TF32 R196, R84, R166, R196 ;  /* 0x000000a654c4723c */ /* 0x000fe200000810c4 */
[----:B------:R-:W-:Y:S01]  /*155e0*/  IMAD.MOV.U32 R132, RZ, RZ, R39 ;  /* 0x000000ffff847224 */ /* 0x000fe200078e0027 */
[----:B------:R-:W-:Y:S01]  /*155f0*/  MOV R135, R76 ;  /* 0x0000004c00877202 */ /* 0x000fe20000000f00 */
[----:B------:R-:W-:Y:S01]  /*15600*/  IMAD.MOV.U32 R123, RZ, RZ, R36 ;  /* 0x000000ffff7b7224 */ /* 0x000fe200078e0024 */
[----:B------:R-:W-:Y:S04]  /*15610*/  LDS R244, [R3+0x8100] ;  /* 0x0081000003f47984 */ /* 0x000fe80000000800 */
[----:B------:R-:W-:Y:S01]  /*15620*/  HMMA.1688.F32.TF32 R36, R236, R158, R40 ;  /* 0x0000009eec24723c */ /* 0x000fe20000081028 */
[----:B------:R-:W-:Y:S01]  /*15630*/  IMAD.MOV.U32 R138, RZ, RZ, R77 ;  /* 0x000000ffff8a7224 */ /* 0x000fe200078e004d */
[----:B------:R-:W-:Y:S01]  /*15640*/  LDS R246, [R3+0xa100] ;  /* 0x00a1000003f67984 */ /* 0x000fe20000000800 */
[----:B------:R-:W-:-:S02]  /*15650*/  IMAD.MOV.U32 R137, RZ, RZ, R78 ;  /* 0x000000ffff897224 */ /* 0x000fc400078e004e */
[----:B------:R-:W-:Y:S01]  /*15660*/  IMAD.MOV.U32 R136, RZ, RZ, R79 ;  /* 0x000000ffff887224 */ /* 0x000fe200078e004f */
[----:B------:R-:W-:Y:S02]  /*15670*/  LDS R245, [R0+0x8100] ;  /* 0x0081000000f57984 */ /* 0x000fe40000000800 */
[C---:B---3--:R-:W-:Y:S08]  /*15680*/  HMMA.1688.F32.TF32 R84, R236.reuse, R6, R240 ;  /* 0x00000006ec54723c */ /* 0x048ff000000810f0 */
[C---:B------:R-:W-:Y:S08]  /*15690*/  HMMA.1688.F32.TF32 R240, R236.reuse, R154, R48 ;  /* 0x0000009aecf0723c */ /* 0x040ff00000081030 */
[----:B------:R-:W-:Y:S08]  /*156a0*/  HMMA.1688.F32.TF32 R76, R236, R166, R44 ;  /* 0x000000a6ec4c723c */ /* 0x000ff0000008102c */
[C---:B----4-:R-:W-:Y:S08]  /*156b0*/  HMMA.1688.F32.TF32 R48, R104.reuse, R14, R220 ;  /* 0x0000000e6830723c */ /* 0x050ff000000810dc */
[----:B------:R-:W-:Y:S01]  /*156c0*/  HMMA.1688.F32.TF32 R220, R104, R162, R92 ;  /* 0x000000a268dc723c */ /* 0x000fe2000008105c */
[----:B--2---:R-:W-:-:S02]  /*156d0*/  IMAD.MOV.U32 R129, RZ, RZ, R2 ;  /* 0x000000ffff817224 */ /* 0x004fc400078e0002 */
[----:B------:R-:W2:Y:S04]  /*156e0*/  LDL.LU R2, [R1+0x17bc] ;  /* 0x0017bc0001027983 */ /* 0x000ea80000300800 */
[----:B------:R-:W3:Y:S04]  /*156f0*/  LDL.LU R130, [R1+0x218] ;  /* 0x0002180001827983 */ /* 0x000ee80000300800 */
[----:B------:R-:W3:Y:S04]  /*15700*/  LDL.LU R131, [R1+0x21c] ;  /* 0x00021c0001837983 */ /* 0x000ee80000300800 */
[----:B------:R-:W4:Y:S04]  /*15710*/  LDL.LU R204, [R1+0x250] ;  /* 0x0002500001cc7983 */ /* 0x000f280000300800 */
[----:B------:R-:W4:Y:S04]  /*15720*/  LDL.LU R205, [R1+0x254] ;  /* 0x0002540001cd7983 */ /* 0x000f280000300800 */
[----:B------:R-:W4:Y:S04]  /*15730*/  LDL.LU R206, [R1+0x258] ;  /* 0x0002580001ce7983 */ /* 0x000f280000300800 */
[----:B------:R-:W3:Y:S04]  /*15740*/  LDL R247, [R1+0x398] ;  /* 0x0003980001f77983 */ /* 0x000ee80000100800 */
[----:B------:R-:W-:Y:S04]  /*15750*/  STL.64 [R1], R36 ;  /* 0x0000002401007387 */ /* 0x000fe80000100a00 */
[----:B------:R-:W-:Y:S01]  /*15760*/  STL [R1+0x8], R38 ;  /* 0x0000082601007387 */ /* 0x000fe20000100800 */
[C---:B-----5:R-:W-:Y:S03]  /*15770*/  HMMA.1688.F32.TF32 R88, R236.reuse, R14, R88 ;  /* 0x0000000eec58723c */ /* 0x060fe60000081058 */
[----:B------:R3:W-:Y:S04]  /*15780*/  STL [R1+0x17b8], R243 ;  /* 0x0017b8f301007387 */ /* 0x0007e80000100800 */
[----:B------:R-:W5:Y:S01]  /*15790*/  LDL.LU R92, [R1+0x230] ;  /* 0x00023000015c7983 */ /* 0x000f620000300800 */
[----:B------:R-:W-:Y:S03]  /*157a0*/  HMMA.1688.F32.TF32 R236, R236, R150, R168 ;  /* 0x00000096ecec723c */ /* 0x000fe600000810a8 */
[----:B------:R-:W5:Y:S04]  /*157b0*/  LDL.LU R93, [R1+0x234] ;  /* 0x00023400015d7983 */ /* 0x000f680000300800 */
[----:B------:R-:W5:Y:S04]  /*157c0*/  LDL.LU R94, [R1+0x238] ;  /* 0x00023800015e7983 */ /* 0x000f680000300800 */
[----:B------:R-:W5:Y:S04]  /*157d0*/  LDL.LU R95, [R1+0x23c] ;  /* 0x00023c00015f7983 */ /* 0x000f680000300800 */
[----:B------:R-:W3:Y:S01]  /*157e0*/  LDL R168, [R1+0xdd8] ;  /* 0x000dd80001a87983 */ /* 0x000ee20000100800 */
[C---:B------:R-:W-:Y:S03]  /*157f0*/  HMMA.1688.F32.TF32 R44, R104.reuse, R10, R208 ;  /* 0x0000000a682c723c */ /* 0x040fe600000810d0 */
[----:B------:R-:W-:Y:S04]  /*15800*/  LDS R170, [R3+0xa000] ;  /* 0x00a0000003aa7984 */ /* 0x000fe80000000800 */
[----:B------:R-:W-:Y:S01]  /*15810*/  LDS R169, [R0+0x8000] ;  /* 0x0080000000a97984 */ /* 0x000fe20000000800 */
[C---:B------:R-:W-:Y:S03]  /*15820*/  HMMA.1688.F32.TF32 R108, R104.reuse, R6, R108 ;  /* 0x00000006686c723c */ /* 0x040fe6000008106c */
[----:B------:R-:W-:Y:S05]  /*15830*/  LDS R171, [R0+0xa000] ;  /* 0x00a0000000ab7984 */ /* 0x000fea0000000800 */
[C---:B------:R-:W-:Y:S08]  /*15840*/  HMMA.1688.F32.TF32 R40, R104.reuse, R166, R180 ;  /* 0x000000a66828723c */ /* 0x040ff000000810b4 */
[C---:B------:R-:W-:Y:S08]  /*15850*/  HMMA.1688.F32.TF32 R208, R104.reuse, R158, R172 ;  /* 0x0000009e68d0723c */ /* 0x040ff000000810ac */
[C---:B------:R-:W-:Y:S08]  /*15860*/  HMMA.1688.F32.TF32 R176, R104.reuse, R154, R176 ;  /* 0x0000009a68b0723c */ /* 0x040ff000000810b0 */
[----:B------:R-:W-:Y:S08]  /*15870*/  HMMA.1688.F32.TF32 R184, R104, R150, R184 ;  /* 0x0000009668b8723c */ /* 0x000ff000000810b8 */
[C---:B------:R-:W-:Y:S08]  /*15880*/  HMMA.1688.F32.TF32 R104, R100.reuse, R14, R116 ;  /* 0x0000000e6468723c */ /* 0x040ff00000081074 */
[C---:B------:R-:W-:Y:S08]  /*15890*/  HMMA.1688.F32.TF32 R116, R100.reuse, R158, R188 ;  /* 0x0000009e6474723c */ /* 0x040ff000000810bc */
[----:B------:R-:W-:Y:S07]  /*158a0*/  HMMA.1688.F32.TF32 R180, R100, R150, R216 ;  /* 0x0000009664b4723c */ /* 0x000fee00000810d8 */
[----:B------:R-:W-:Y:S01]  /*158b0*/  MOV R219, R122 ;  /* 0x0000007a00db7202 */ /* 0x000fe20000000f00 */
[----:B------:R-:W-:Y:S01]  /*158c0*/  HMMA.1688.F32.TF32 R188, R96, R158, R20 ;  /* 0x0000009e60bc723c */ /* 0x000fe20000081014 */
[----:B------:R-:W-:-:S06]  /*158d0*/  IMAD.MOV.U32 R122, RZ, RZ, R5 ;  /* 0x000000ffff7a7224 */ /* 0x000fcc00078e0005 */
[----:B------:R-:W-:Y:S01]  /*158e0*/  IMAD.MOV.U32 R21, RZ, RZ, R123 ;  /* 0x000000ffff157224 */ /* 0x000fe200078e007b */
[----:B------:R-:W-:Y:S01]  /*158f0*/  HMMA.1688.F32.TF32 R124, R100, R6, R124 ;  /* 0x00000006647c723c */ /* 0x000fe2000008107c */
[----:B------:R-:W-:-:S07]  /*15900*/  MOV R123, R4 ;  /* 0x00000004007b7202 */ /* 0x000fce0000000f00 */
[-C--:B------:R-:W-:Y:S08]  /*15910*/  HMMA.1688.F32.TF32 R192, R100, R154.reuse, R192 ;  /* 0x0000009a64c0723c */ /* 0x080ff000000810c0 */
[C---:B------:R-:W-:Y:S01]  /*15920*/  HMMA.1688.F32.TF32 R152, R96.reuse, R154, R16 ;  /* 0x0000009a6098723c */ /* 0x040fe20000081010 */
[----:B------:R-:W-:Y:S07]  /*15930*/  STL [R1+0x17b4], R191 ;  /* 0x0017b4bf01007387 */ /* 0x000fee0000100800 */
[----:B------:R-:W-:Y:S11]  /*15940*/  HMMA.1688.F32.TF32 R148, R96, R150, R28 ;  /* 0x000000966094723c */ /* 0x000ff6000008101c */
[----:B------:R-:W-:Y:S04]  /*15950*/  @!UPT UIADD3 URZ, URZ, URZ, URZ ;  /* 0x0000003f3f3ff290 */ /* 0x000fe8000fffe03f */
[----:B------:R-:W-:Y:S01]  /*15960*/  STL [R1+0x17b0], R155 ;  /* 0x0017b09b01007387 */ /* 0x000fe20000100800 */
[----:B--2---:R-:W-:-:S07]  /*15970*/  IMAD.MOV.U32 R207, RZ, RZ, R2 ;  /* 0x000000ffffcf7224 */ /* 0x004fce00078e0002 */
[----:B----4-:R-:W-:Y:S01]  /*15980*/  HMMA.1688.F32.TF32 R204, R96, R6, R204 ;  /* 0x0000000660cc723c */ /* 0x010fe200000810cc */
[----:B---3--:R-:W-:Y:S01]  /*15990*/  IMAD R243, R247, 0x10000, R168 ;  /* 0x00010000f7f37824 */ /* 0x008fe200078e02a8 */
[----:B------:R-:W-:-:S06]  /*159a0*/  MOV R2, R39 ;  /* 0x0000002700027202 */ /* 0x000fcc0000000f00 */
[----:B-----5:R-:W-:Y:S01]  /*159b0*/  HMMA.1688.F32.TF32 R172, R96, R10, R92 ;  /* 0x0000000a60ac723c */ /* 0x020fe2000008105c */
[----:B------:R-:W-:Y:S01]  /*159c0*/  MOV R22, R134 ;  /* 0x0000008600167202 */ /* 0x000fe20000000f00 */
[----:B------:R-:W-:Y:S01]  /*159d0*/  IMAD.MOV.U32 R23, RZ, RZ, R133 ;  /* 0x000000ffff177224 */ /* 0x000fe200078e0085 */
[----:B------:R-:W1:Y:S04]  /*159e0*/  LDSM.16.M88.4 R4, [R243+0x80000] ;  /* 0x08000000f304783b */ /* 0x000e680000000200 */
[----:B------:R-:W-:Y:S04]  /*159f0*/  STL [R1+0x390], R243 ;  /* 0x000390f301007387 */ /* 0x000fe80000100800 */
[----:B------:R-:W-:Y:S01]  /*15a00*/  STL [R1+0x17ac], R3 ;  /* 0x0017ac0301007387 */ /* 0x000fe20000100800 */
[C---:B------:R-:W-:Y:S03]  /*15a10*/  HMMA.1688.F32.TF32 R36, R100.reuse, R162, R52 ;  /* 0x000000a26424723c */ /* 0x040fe60000081034 */
[----:B------:R-:W-:Y:S04]  /*15a20*/  LDS R134, [R3+0xa500] ;  /* 0x00a5000003867984 */ /* 0x000fe80000000800 */
[----:B------:R-:W-:Y:S01]  /*15a30*/  LDS R133, [R0+0x8500] ;  /* 0x0085000000857984 */ /* 0x000fe20000000800 */
[C---:B------:R-:W-:Y:S03]  /*15a40*/  HMMA.1688.F32.TF32 R128, R100.reuse, R10, R128 ;  /* 0x0000000a6480723c */ /* 0x040fe60000081080 */
[----:B------:R-:W-:Y:S05]  /*15a50*/  LDS R247, [R0+0xa100] ;  /* 0x00a1000000f77984 */ /* 0x000fea0000000800 */
[-C--:B------:R-:W-:Y:S01]  /*15a60*/  HMMA.1688.F32.TF32 R212, R100, R166.reuse, R212 ;  /* 0x000000a664d4723c */ /* 0x080fe200000810d4 */
[----:B------:R-:W-:Y:S04]  /*15a70*/  LDS R100, [R3+0x8600] ;  /* 0x0086000003647984 */ /* 0x000fe80000000800 */
[----:B------:R-:W-:Y:S03]  /*15a80*/  LDS R102, [R3+0xa600] ;  /* 0x00a6000003667984 */ /* 0x000fe60000000800 */
[C---:B------:R-:W-:Y:S01]  /*15a90*/  HMMA.1688.F32.TF32 R32, R96.reuse, R166, R32 ;  /* 0x000000a66020723c */ /* 0x040fe20000081020 */
[----:B------:R-:W-:Y:S04]  /*15aa0*/  LDS R101, [R0+0x8600] ;  /* 0x0086000000657984 */ /* 0x000fe80000000800 */
[----:B------:R-:W-:Y:S04]  /*15ab0*/  LDS R103, [R0+0xa600] ;  /* 0x00a6000000677984 */ /* 0x000fe80000000800 */
[----:B-1----:R-:W-:Y:S04]  /*15ac0*/  STL [R1+0x17a8], R7 ;  /* 0x0017a80701007387 */ /* 0x002fe80000100800 */
[----:B------:R-:W2:Y:S04]  /*15ad0*/  LDL.LU R28, [R1+0x80] ;  /* 0x00008000011c7983 */ /* 0x000ea80000300800 */
[----:B------:R-:W2:Y:S04]  /*15ae0*/  LDL.LU R29, [R1+0x84] ;  /* 0x00008400011d7983 */ /* 0x000ea80000300800 */
[----:B------:R-:W2:Y:S04]  /*15af0*/  LDL.LU R30, [R1+0x88] ;  /* 0x00008800011e7983 */ /* 0x000ea80000300800 */
[----:B------:R-:W2:Y:S01]  /*15b00*/  LDL.LU R31, [R1+0x8c] ;  /* 0x00008c00011f7983 */ /* 0x000ea20000300800 */
[----:B------:R-:W-:Y:S01]  /*15b10*/  HMMA.1688.F32.TF32 R52, R96, R14, R224 ;  /* 0x0000000e6034723c */ /* 0x000fe200000810e0 */
[----:B------:R-:W-:-:S02]  /*15b20*/  IMAD.MOV.U32 R218, RZ, RZ, R121 ;  /* 0x000000ffffda7224 */ /* 0x000fc400078e0079 */
[----:B------:R-:W-:Y:S01]  /*15b30*/  IMAD.MOV.U32 R217, RZ, RZ, R120 ;  /* 0x000000ffffd97224 */ /* 0x000fe200078e0078 */
[----:B------:R-:W-:Y:S03]  /*15b40*/  LDS R168, [R3+0x8000] ;  /* 0x0080000003a87984 */ /* 0x000fe60000000800 */
[----:B------:R-:W-:Y:S01]  /*15b50*/  IMAD.MOV.U32 R227, RZ, RZ, R200 ;  /* 0x000000ffffe37224 */ /* 0x000fe200078e00c8 */
[----:B------:R-:W-:Y:S01]  /*15b60*/  MOV R216, R12 ;  /* 0x0000000c00d87202 */ /* 0x000fe20000000f00 */
[----:B------:R-:W1:Y:S01]  /*15b70*/  LDS R200, [R3+0x8200] ;  /* 0x0082000003c87984 */ /* 0x000e620000000800 */
[----:B------:R-:W-:Y:S03]  /*15b80*/  HMMA.1688.F32.TF32 R92, R96, R162, R24 ;  /* 0x000000a2605c723c */ /* 0x000fe60000081018 */
[----:B------:R-:W-:Y:S04]  /*15b90*/  LDS R96, [R3+0x8700] ;  /* 0x0087000003607984 */ /* 0x000fe80000000800 */
[----:B------:R-:W-:Y:S01]  /*15ba0*/  IMAD.MOV.U32 R27, RZ, RZ, R139 ;  /* 0x000000ffff1b7224 */ /* 0x000fe200078e008b */
[----:B------:R-:W-:Y:S01]  /*15bb0*/  MOV R24, R138 ;  /* 0x0000008a00187202 */ /* 0x000fe20000000f00 */
[----:B------:R-:W-:Y:S01]  /*15bc0*/  IMAD.MOV.U32 R25, RZ, RZ, R137 ;  /* 0x000000ffff197224 */ /* 0x000fe200078e0089 */
[----:B------:R-:W-:Y:S01]  /*15bd0*/  LDS R138, [R3+0xa400] ;  /* 0x00a40000038a7984 */ /* 0x000fe20000000800 */
[----:B------:R-:W-:-:S03]  /*15be0*/  IMAD.MOV.U32 R26, RZ, RZ, R136 ;  /* 0x000000ffff1a7224 */ /* 0x000fc600078e0088 */
[----:B------:R-:W-:Y:S04]  /*15bf0*/  LDS R136, [R3+0x8400] ;  /* 0x0084000003887984 */ /* 0x000fe80000000800 */
[----:B------:R-:W-:Y:S04]  /*15c00*/  LDS R137, [R0+0x8400] ;  /* 0x0084000000897984 */ /* 0x000fe80000000800 */
[----:B------:R-:W3:Y:S01]  /*15c10*/  LDS R139, [R0+0xa400] ;  /* 0x00a40000008b7984 */ /* 0x000ee20000000800 */
[----:B------:R-:W-:Y:S02]  /*15c20*/  IMAD.MOV.U32 R163, RZ, RZ, R135 ;  /* 0x000000ffffa37224 */ /* 0x000fe400078e0087 */
[----:B------:R-:W-:Y:S01]  /*15c30*/  IMAD.MOV.U32 R162, RZ, RZ, R132 ;  /* 0x000000ffffa27224 */ /* 0x000fe200078e0084 */
[----:B------:R-:W-:Y:S04]  /*15c40*/  LDS R135, [R0+0xa500] ;  /* 0x00a5000000877984 */ /* 0x000fe80000000800 */
[----:B------:R-:W4:Y:S04]  /*15c50*/  LDS R132, [R3+0x8500] ;  /* 0x0085000003847984 */ /* 0x000f280000000800 */
[----:B------:R-:W-:Y:S04]  /*15c60*/  LDS R98, [R3+0xa700] ;  /* 0x00a7000003627984 */ /* 0x000fe80000000800 */
[----:B------:R-:W-:Y:S01]  /*15c70*/  LDS R97, [R0+0x8700] ;  /* 0x0087000000617984 */ /* 0x000fe20000000800 */
[----:B-1----:R-:W-:Y:S03]  /*15c80*/  HMMA.1688.F32.TF32 R56, R200, R4, R56 ;  /* 0x00000004c838723c */ /* 0x002fe60000081038 */
[----:B------:R-:W1:Y:S01]  /*15c90*/  LDS R99, [R0+0xa700] ;  /* 0x00a7000000637984 */ /* 0x000e620000000800 */
[----:B------:R-:W-:Y:S01]  /*15ca0*/  IMAD.MOV.U32 R226, RZ, RZ, R143 ;  /* 0x000000ffffe27224 */ /* 0x000fe200078e008f */
[----:B------:R-:W-:Y:S01]  /*15cb0*/  MOV R166, R142 ;  /* 0x0000008e00a67202 */ /* 0x000fe20000000f00 */
[----:B------:R-:W-:Y:S01]  /*15cc0*/  IMAD.MOV.U32 R224, RZ, RZ, R141 ;  /* 0x000000ffffe07224 */ /* 0x000fe200078e008d */
[----:B------:R-:W-:Y:S01]  /*15cd0*/  LDS R142, [R3+0xa300] ;  /* 0x00a30000038e7984 */ /* 0x000fe20000000800 */
[----:B------:R-:W-:-:S03]  /*15ce0*/  IMAD.MOV.U32 R225, RZ, RZ, R140 ;  /* 0x000000ffffe17224 */ /* 0x000fc600078e008c */
[----:B------:R-:W-:Y:S04]  /*15cf0*/  LDS R140, [R3+0x8300] ;  /* 0x00830000038c7984 */ /* 0x000fe80000000800 */
[----:B------:R-:W-:Y:S04]  /*15d00*/  LDS R141, [R0+0x8300] ;  /* 0x00830000008d7984 */ /* 0x000fe80000000800 */
[----:B------:R-:W5:Y:S04]  /*15d10*/  LDS R143, [R0+0xa300] ;  /* 0x00a30000008f7984 */ /* 0x000f680000000800 */
[----:B------:R-:W-:Y:S04]  /*15d20*/  STL.64 [R1+0x70], R56 ;  /* 0x0000703801007387 */ /* 0x000fe80000100a00 */
[----:B------:R3:W-:Y:S01]  /*15d30*/  STL.64 [R1+0x78], R58 ;  /* 0x0000783a01007387 */ /* 0x0007e20000100a00 */
[----:B------:R-:W-:-:S02]  /*15d40*/  IMAD.MOV.U32 R120, RZ, RZ, R9 ;  /* 0x000000ffff787224 */ /* 0x000fc400078e0009 */
[----:B------:R-:W-:Y:S01]  /*15d50*/  IMAD.MOV.U32 R121, RZ, RZ, R8 ;  /* 0x000000ffff797224 */ /* 0x000fe200078e0008 */
[----:B------:R-:W-:Y:S04]  /*15d60*/  LDSM.16.M88.4 R16, [R243+0x86000] ;  /* 0x08600000f310783b */ /* 0x000fe80000000200 */
[----:B------:R-:W1:Y:S01]  /*15d70*/  LDSM.16.M88.4 R8, [R243+0x82000] ;  /* 0x08200000f308783b */ /* 0x000e620000000200 */
[-C--:B---3--:R-:W-:Y:S08]  /*15d80*/  HMMA.1688.F32.TF32 R56, R136, R4.reuse, R84 ;  /* 0x000000048838723c */ /* 0x088ff00000081054 */
[-C--:B----4-:R-:W-:Y:S08]  /*15d90*/  HMMA.1688.F32.TF32 R108, R132, R4.reuse, R108 ;  /* 0x00000004846c723c */ /* 0x090ff0000008106c */
[-C--:B------:R-:W-:Y:S07]  /*15da0*/  HMMA.1688.F32.TF32 R84, R100, R4.reuse, R124 ;  /* 0x000000046454723c */ /* 0x080fee000008107c */
[----:B------:R-:W-:Y:S04]  /*15db0*/  STL.64 [R1+0x1a0], R56 ;  /* 0x0001a03801007387 */ /* 0x000fe80000100a00 */
[----:B------:R1:W-:Y:S02]  /*15dc0*/  STL.64 [R1+0x1a8], R58 ;  /* 0x0001a83a01007387 */ /* 0x0003e40000100a00 */
[----:B-1----:R-:W-:Y:S01]  /*15dd0*/  HMMA.1688.F32.TF32 R56, R96, R4, R204 ;  /* 0x000000046038723c */ /* 0x002fe200000810cc */
[----:B------:R-:W-:Y:S01]  /*15de0*/  IMAD.MOV.U32 R191, RZ, RZ, R21 ;  /* 0x000000ffffbf7224 */ /* 0x000fe200078e0015 */
[----:B------:R-:W-:Y:S01]  /*15df0*/  MOV R20, R162 ;  /* 0x000000a200147202 */ /* 0x000fe20000000f00 */
[----:B------:R-:W-:Y:S01]  /*15e00*/  IMAD.MOV.U32 R158, RZ, RZ, R22 ;  /* 0x000000ffff9e7224 */ /* 0x000fe200078e0016 */
[----:B------:R-:W-:Y:S01]  /*15e10*/  MOV R162, R26 ;  /* 0x0000001a00a27202 */ /* 0x000fe20000000f00 */
[----:B------:R-:W-:-:S02]  /*15e20*/  IMAD.MOV.U32 R159, RZ, RZ, R23 ;  /* 0x000000ffff9f7224 */ /* 0x000fc400078e0017 */
[----:B------:R-:W-:Y:S02]  /*15e30*/  IMAD.MOV.U32 R21, RZ, RZ, R163 ;  /* 0x000000ffff157224 */ /* 0x000fe400078e00a3 */
[----:B------:R-:W-:Y:S01]  /*15e40*/  IMAD.MOV.U32 R22, RZ, RZ, R24 ;  /* 0x000000ffff167224 */ /* 0x000fe200078e0018 */
[----:B------:R-:W-:Y:S01]  /*15e50*/  MOV R26, R225 ;  /* 0x000000e1001a7202 */ /* 0x000fe20000000f00 */
[----:B------:R-:W-:Y:S02]  /*15e60*/  IMAD.MOV.U32 R23, RZ, RZ, R25 ;  /* 0x000000ffff177224 */ /* 0x000fe400078e0019 */
[----:B------:R-:W-:Y:S02]  /*15e70*/  IMAD.MOV.U32 R163, RZ, RZ, R27 ;  /* 0x000000ffffa37224 */ /* 0x000fe400078e001b */
[----:B------:R-:W-:Y:S01]  /*15e80*/  IMAD.MOV.U32 R24, RZ, RZ, R166 ;  /* 0x000000ffff187224 */ /* 0x000fe200078e00a6 */
[----:B------:R-:W-:Y:S01]  /*15e90*/  STL.64 [R1+0x210], R108 ;  /* 0x0002106c01007387 */ /* 0x000fe20000100a00 */
[----:B------:R-:W-:-:S02]  /*15ea0*/  IMAD.MOV.U32 R25, RZ, RZ, R224 ;  /* 0x000000ffff197224 */ /* 0x000fc400078e00e0 */
[----:B------:R-:W-:Y:S02]  /*15eb0*/  IMAD.MOV.U32 R27, RZ, RZ, R226 ;  /* 0x000000ffff1b7224 */ /* 0x000fe400078e00e2 */
[----:B------:R-:W-:Y:S01]  /*15ec0*/  IMAD.MOV.U32 R166, RZ, RZ, R227 ;  /* 0x000000ffffa67224 */ /* 0x000fe200078e00e3 */
[----:B------:R-:W-:Y:S01]  /*15ed0*/  STL.64 [R1+0x218], R110 ;  /* 0x0002186e01007387 */ /* 0x000fe20000100a00 */
[-C--:B------:R-:W-:Y:S03]  /*15ee0*/  HMMA.1688.F32.TF32 R224, R244, R4.reuse, R232 ;  /* 0x00000004f4e0723c */ /* 0x080fe600000810e8 */
[----:B------:R-:W-:Y:S05]  /*15ef0*/  STL.64 [R1+0x230], R84 ;  /* 0x0002305401007387 */ /* 0x000fea0000100a00 */
[C---:B-----5:R-:W-:Y:S01]  /*15f00*/  HMMA.1688.F32.TF32 R232, R140.reuse, R4, R68 ;  /* 0x000000048ce8723c */ /* 0x060fe20000081044 */
[----:B------:R-:W-:Y:S04]  /*15f10*/  STL.64 [R1+0x238], R86 ;  /* 0x0002385601007387 */ /* 0x000fe80000100a00 */
[----:B------:R-:W-:Y:S04]  /*15f20*/  STL.64 [R1+0x240], R56 ;  /* 0x0002403801007387 */ /* 0x000fe80000100a00 */
[----:B------:R1:W-:Y:S02]  /*15f30*/  STL.64 [R1+0x248], R58 ;  /* 0x0002483a01007387 */ /* 0x0003e40000100a00 */
[----:B-1----:R-:W-:Y:S01]  /*15f40*/  HMMA.1688.F32.TF32 R56, R140, R8, R64 ;  /* 0x000000088c38723c */ /* 0x002fe20000081040 */
[----:B------:R-:W-:Y:S11]  /*15f50*/  IMAD.MOV.U32 R167, RZ, RZ, R13 ;  /* 0x000000ffffa77224 */ /* 0x000ff600078e000d */
[----:B------:R-:W-:Y:S01]  /*15f60*/  @!UPT UIADD3 URZ, URZ, URZ, URZ ;  /* 0x0000003f3f3ff290 */ /* 0x000fe2000fffe03f */
[----:B------:R-:W-:Y:S01]  /*15f70*/  IMAD.MOV.U32 R69, RZ, RZ, R234 ;  /* 0x000000ffff457224 */ /* 0x000fe200078e00ea */
[----:B------:R-:W1:Y:S01]  /*15f80*/  LDSM.16.M88.4 R12, [R243+0x84000] ;  /* 0x08400000f30c783b */ /* 0x000e620000000200 */
[----:B------:R-:W-:Y:S01]  /*15f90*/  IMAD.MOV.U32 R68, RZ, RZ, R235 ;  /* 0x000000ffff447224 */ /* 0x000fe200078e00eb */
[----:B------:R-:W-:Y:S01]  /*15fa0*/  MOV R234, R158 ;  /* 0x0000009e00ea7202 */ /* 0x000fe20000000f00 */
[----:B------:R-:W-:Y:S01]  /*15fb0*/  IMAD.MOV.U32 R235, RZ, RZ, R159 ;  /* 0x000000ffffeb7224 */ /* 0x000fe200078e009f */
[----:B------:R-:W-:Y:S01]  /*15fc0*/  MOV R70, R233 ;  /* 0x000000e900467202 */ /* 0x000fe20000000f00 */
[----:B------:R-:W-:-:S05]  /*15fd0*/  IMAD.MOV.U32 R233, RZ, RZ, R191 ;  /* 0x000000ffffe97224 */ /* 0x000fca00078e00bf */
[----:B------:R-:W-:Y:S01]  /*15fe0*/  IMAD.MOV.U32 R191, RZ, RZ, R56 ;  /* 0x000000ffffbf7224 */ /* 0x000fe200078e0038 */
[----:B------:R-:W-:Y:S01]  /*15ff0*/  MOV R155, R57 ;  /* 0x00000039009b7202 */ /* 0x000fe20000000f00 */
[----:B------:R-:W-:Y:S02]  /*16000*/  IMAD.MOV.U32 R3, RZ, RZ, R58 ;  /* 0x000000ffff037224 */ /* 0x000fe400078e003a */
[----:B------:R-:W-:Y:S02]  /*16010*/  IMAD.MOV.U32 R7, RZ, RZ, R59 ;  /* 0x000000ffff077224 */ /* 0x000fe400078e003b */
[-C--:B------:R-:W-:Y:S08]  /*16020*/  HMMA.1688.F32.TF32 R56, R132, R8.reuse, R44 ;  /* 0x000000088438723c */ /* 0x080ff0000008102c */
[-C--:B------:R-:W-:Y:S08]  /*16030*/  HMMA.1688.F32.TF32 R44, R100, R8.reuse, R128 ;  /* 0x00000008642c723c */ /* 0x080ff00000081080 */
[----:B--2---:R-:W-:Y:S07]  /*16040*/  HMMA.1688.F32.TF32 R124, R168, R8, R28 ;  /* 0x00000008a87c723c */ /* 0x004fee000008101c */
[----:B------:R-:W-:Y:S01]  /*16050*/  MOV R30, R22 ;  /* 0x00000016001e7202 */ /* 0x000fe20000000f00 */
[----:B------:R-:W-:Y:S01]  /*16060*/  IMAD.MOV.U32 R31, RZ, RZ, R23 ;  /* 0x000000ffff1f7224 */ /* 0x000fe200078e0017 */
[----:B------:R-:W-:Y:S01]  /*16070*/  MOV R22, R24 ;  /* 0x0000001800167202 */ /* 0x000fe20000000f00 */
[----:B------:R-:W-:-:S02]  /*16080*/  IMAD.MOV.U32 R23, RZ, RZ, R25 ;  /* 0x000000ffff177224 */ /* 0x000fc400078e0019 */
[----:B------:R-:W-:Y:S01]  /*16090*/  IMAD.MOV.U32 R24, RZ, RZ, R26 ;  /* 0x000000ffff187224 */ /* 0x000fe200078e001a */
[----:B------:R-:W-:Y:S01]  /*160a0*/  MOV R26, R166 ;  /* 0x000000a6001a7202 */ /* 0x000fe20000000f00 */
[----:B------:R-:W-:Y:S02]  /*160b0*/  IMAD.MOV.U32 R25, RZ, RZ, R27 ;  /* 0x000000ffff197224 */ /* 0x000fe400078e001b */
[----:B------:R-:W-:Y:S02]  /*160c0*/  IMAD.MOV.U32 R27, RZ, RZ, R157 ;  /* 0x000000ffff1b7224 */ /* 0x000fe400078e009d */
[----:B------:R-:W-:Y:S02]  /*160d0*/  IMAD.MOV.U32 R166, RZ, RZ, R156 ;  /* 0x000000ffffa67224 */ /* 0x000fe400078e009c */
[-C--:B------:R-:W-:Y:S08]  /*160e0*/  HMMA.1688.F32.TF32 R156, R244, R8.reuse, R228 ;  /* 0x00000008f49c723c */ /* 0x080ff000000810e4 */
[-C--:B------:R-:W-:Y:S08]  /*160f0*/  HMMA.1688.F32.TF32 R228, R200, R8.reuse, R60 ;  /* 0x00000008c8e4723c */ /* 0x080ff0000008103c */
[----:B------:R-:W-:Y:S01]  /*16100*/  HMMA.1688.F32.TF32 R60, R136, R8, R80 ;  /* 0x00000008883c723c */ /* 0x000fe20000081050 */
[----:B------:R-:W-:-:S02]  /*16110*/  IMAD.MOV.U32 R28, RZ, RZ, R20 ;  /* 0x000000ffff1c7224 */ /* 0x000fc400078e0014 */
[----:B------:R-:W-:Y:S02]  /*16120*/  IMAD.MOV.U32 R29, RZ, RZ, R21 ;  /* 0x000000ffff1d7224 */ /* 0x000fe400078e0015 */
[----:B------:R-:W-:Y:S02]  /*16130*/  IMAD.MOV.U32 R20, RZ, RZ, R162 ;  /* 0x000000ffff147224 */ /* 0x000fe400078e00a2 */
[----:B------:R-:W-:Y:S01]  /*16140*/  IMAD.MOV.U32 R21, RZ, RZ, R163 ;  /* 0x000000ffff157224 */ /* 0x000fe200078e00a3 */
[----:B------:R-:W2:Y:S04]  /*16150*/  LDL.LU R162, [R1+0xa8] ;  /* 0x0000a80001a27983 */ /* 0x000ea80000300800 */
[----:B------:R-:W2:Y:S11]  /*16160*/  LDL.LU R163, [R1+0xac] ;  /* 0x0000ac0001a37983 */ /* 0x000eb60000300800 */
[----:B------:R-:W-:Y:S04]  /*16170*/  STL.64 [R1+0x120], R60 ;  /* 0x0001203c01007387 */ /* 0x000fe80000100a00 */
[----:B------:R1:W-:Y:S04]  /*16180*/  STL.64 [R1+0x128], R62 ;  /* 0x0001283e01007387 */ /* 0x0003e80000100a00 */
[----:B------:R-:W-:Y:S04]  /*16190*/  STL.64 [R1+0x190], R56 ;  /* 0x0001903801007387 */ /* 0x000fe80000100a00 */
[----:B------:R3:W-:Y:S04]  /*161a0*/  STL.64 [R1+0x198], R58 ;  /* 0x0001983a01007387 */ /* 0x0007e80000100a00 */
[----:B------:R-:W-:Y:S04]  /*161b0*/  STL.64 [R1+0x1f0], R44 ;  /* 0x0001f02c01007387 */ /* 0x000fe80000100a00 */
[----:B------:R4:W-:Y:S01]  /*161c0*/  STL.64 [R1+0x1f8], R46 ;  /* 0x0001f82e01007387 */ /* 0x0009e20000100a00 */
[----:B-1----:R-:W-:Y:S01]  /*161d0*/  HMMA.1688.F32.TF32 R60, R136, R12, R88 ;  /* 0x0000000c883c723c */ /* 0x002fe20000081058 */
[----:B---3--:R-:W-:-:S07]  /*161e0*/  IMAD.MOV.U32 R59, RZ, RZ, R28 ;  /* 0x000000ffff3b7224 */ /* 0x008fce00078e001c */
[----:B----4-:R-:W-:Y:S01]  /*161f0*/  HMMA.1688.F32.TF32 R44, R96, R8, R172 ;  /* 0x00000008602c723c */ /* 0x010fe200000810ac */
[----:B------:R-:W-:Y:S01]  /*16200*/  IMAD.MOV.U32 R28, RZ, RZ, R29 ;  /* 0x000000ffff1c7224 */ /* 0x000fe200078e001d */
[----:B------:R-:W-:Y:S01]  /*16210*/  MOV R29, R30 ;  /* 0x0000001e001d7202 */ /* 0x000fe20000000f00 */
[----:B------:R-:W-:Y:S02]  /*16220*/  IMAD.MOV.U32 R30, RZ, RZ, R31 ;  /* 0x000000ffff1e7224 */ /* 0x000fe400078e001f */
[----:B------:R-:W-:Y:S02]  /*16230*/  IMAD.MOV.U32 R31, RZ, RZ, R20 ;  /* 0x000000ffff1f7224 */ /* 0x000fe400078e0014 */
[----:B------:R-:W-:Y:S01]  /*16240*/  IMAD.MOV.U32 R20, RZ, RZ, R21 ;  /* 0x000000ffff147224 */ /* 0x000fe200078e0015 */
[----:B------:R-:W-:Y:S01]  /*16250*/  MOV R21, R22 ;  /* 0x0000001600157202 */ /* 0x000fe20000000f00 */
[----:B------:R-:W-:Y:S02]  /*16260*/  IMAD.MOV.U32 R22, RZ, RZ, R23 ;  /* 0x000000ffff167224 */ /* 0x000fe400078e0017 */
[----:B------:R-:W-:-:S02]  /*16270*/  IMAD.MOV.U32 R23, RZ, RZ, R24 ;  /* 0x000000ffff177224 */ /* 0x000fc400078e0018 */
[----:B------:R-:W-:Y:S01]  /*16280*/  IMAD.MOV.U32 R24, RZ, RZ, R25 ;  /* 0x000000ffff187224 */ /* 0x000fe200078e0019 */
[----:B------:R-:W-:Y:S01]  /*16290*/  MOV R25, R26 ;  /* 0x0000001a00197202 */ /* 0x000fe20000000f00 */
[----:B------:R-:W-:Y:S02]  /*162a0*/  IMAD.MOV.U32 R26, RZ, RZ, R27 ;  /* 0x000000ffff1a7224 */ /* 0x000fe400078e001b */
[----:B------:R-:W-:Y:S02]  /*162b0*/  IMAD.MOV.U32 R27, RZ, RZ, R166 ;  /* 0x000000ffff1b7224 */ /* 0x000fe400078e00a6 */
[----:B------:R-:W-:Y:S01]  /*162c0*/  IMAD.MOV.U32 R166, RZ, RZ, R167 ;  /* 0x000000ffffa67224 */ /* 0x000fe200078e00a7 */
[----:B------:R-:W-:Y:S01]  /*162d0*/  MOV R167, R216 ;  /* 0x000000d800a77202 */ /* 0x000fe20000000f00 */
[----:B------:R-:W-:Y:S02]  /*162e0*/  IMAD.MOV.U32 R216, RZ, RZ, R217 ;  /* 0x000000ffffd87224 */ /* 0x000fe400078e00d9 */
[----:B------:R-:W-:Y:S01]  /*162f0*/  IMAD.MOV.U32 R217, RZ, RZ, R252 ;  /* 0x000000ffffd97224 */ /* 0x000fe200078e00fc */
[----:B------:R-:W-:Y:S01]  /*16300*/  MOV R9, R47 ;  /* 0x0000002f00097202 */ /* 0x000fe20000000f00 */
[----:B------:R-:W-:Y:S01]  /*16310*/  IMAD.MOV.U32 R252, RZ, RZ, R46 ;  /* 0x000000fffffc7224 */ /* 0x000fe200078e002e */
[----:B------:R-:W-:Y:S04]  /*16320*/  STL.64 [R1+0x220], R44 ;  /* 0x0002202c01007387 */ /* 0x000fe80000100a00 */
[----:B------:R-:W-:Y:S04]  /*16330*/  STL [R1+0x179c], R252 ;  /* 0x00179cfc01007387 */ /* 0x000fe80000100800 */
[----:B------:R-:W-:Y:S04]  /*16340*/  STL [R1+0x1798], R9 ;  /* 0x0017980901007387 */ /* 0x000fe80000100800 */
[----:B------:R-:W-:Y:S04]  /*16350*/  STL.64 [R1+0xa0], R60 ;  /* 0x0000a03c01007387 */ /* 0x000fe80000100a00 */
[----:B------:R1:W-:Y:S04]  /*16360*/  STL.64 [R1+0xa8], R62 ;  /* 0x0000a83e01007387 */ /* 0x0003e80000100a00 */
[----:B------:R-:W3:Y:S04]  /*16370*/  LDL.LU R108, [R1+0xc0] ;  /* 0x0000c000016c7983 */ /* 0x000ee80000300800 */
[----:B------:R-:W3:Y:S04]  /*16380*/  LDL.LU R109, [R1+0xc4] ;  /* 0x0000c400016d7983 */ /* 0x000ee80000300800 */
[----:B------:R-:W3:Y:S04]  /*16390*/  LDL.LU R110, [R1+0xc8] ;  /* 0x0000c800016e7983 */ /* 0x000ee80000300800 */
[----:B------:R-:W3:Y:S01]  /*163a0*/  LDL.LU R111, [R1+0xcc] ;  /* 0x0000cc00016f7983 */ /* 0x000ee20000300800 */
[----:B-1----:R-:W-:Y:S01]  /*163b0*/  HMMA.1688.F32.TF32 R60, R132, R12, R48 ;  /* 0x0000000c843c723c */ /* 0x002fe20000081030 */
[----:B------:R-:W-:Y:S01]  /*163c0*/  IMAD.MOV.U32 R56, RZ, RZ, R233 ;  /* 0x000000ffff387224 */ /* 0x000fe200078e00e9 */
[----:B------:R-:W-:-:S06]  /*163d0*/  MOV R57, R234 ;  /* 0x000000ea00397202 */ /* 0x000fcc0000000f00 */
[----:B------:R-:W-:Y:S01]  /*163e0*/  HMMA.1688.F32.TF32 R48, R100, R12, R104 ;  /* 0x0000000c6430723c */ /* 0x000fe20000081068 */
[----:B------:R-:W-:Y:S02]  /*163f0*/  IMAD.MOV.U32 R58, RZ, RZ, R235 ;  /* 0x000000ffff3a7224 */ /* 0x000fe400078e00eb */
[----:B------:R-:W-:Y:S02]  /*16400*/  IMAD.MOV.U32 R86, RZ, RZ, R56 ;  /* 0x000000ffff567224 */ /* 0x000fe400078e0038 */
[----:B------:R-:W-:Y:S01]  /*16410*/  IMAD.MOV.U32 R87, RZ, RZ, R57 ;  /* 0x000000ffff577224 */ /* 0x000fe200078e0039 */
[----:B------:R-:W-:Y:S01]  /*16420*/  MOV R57, R59 ;  /* 0x0000003b00397202 */ /* 0x000fe20000000f00 */
[----:B------:R-:W-:Y:S02]  /*16430*/  IMAD.MOV.U32 R56, RZ, RZ, R58 ;  /* 0x000000ffff387224 */ /* 0x000fe400078e003a */
[----:B------:R-:W-:Y:S02]  /*16440*/  IMAD.MOV.U32 R58, RZ, RZ, R28 ;  /* 0x000000ffff3a7224 */ /* 0x000fe400078e001c */
        /* <DEDUP_REMOVED lines=13> */
[----:B------:R-:W4:Y:S04]  /*16520*/  LDL.LU R166, [R1+0x28] ;  /* 0x0000280001a67983 */ /* 0x000f280000300800 */
[----:B------:R-:W4:Y:S04]  /*16530*/  LDL.LU R167, [R1+0x2c] ;  /* 0x00002c0001a77983 */ /* 0x000f280000300800 */
[----:B------:R-:W-:Y:S04]  /*16540*/  STL.64 [R1+0x110], R60 ;  /* 0x0001103c01007387 */ /* 0x000fe80000100a00 */
[----:B------:R-:W-:Y:S04]  /*16550*/  STL.64 [R1+0x118], R62 ;  /* 0x0001183e01007387 */ /* 0x000fe80000100a00 */
[----:B------:R-:W-:Y:S04]  /*16560*/  STL.64 [R1+0x180], R48 ;  /* 0x0001803001007387 */ /* 0x000fe80000100a00 */
[----:B------:R1:W-:Y:S01]  /*16570*/  STL.64 [R1+0x188], R50 ;  /* 0x0001883201007387 */ /* 0x0003e20000100a00 */
[----:B------:R-:W-:-:S02]  /*16580*/  IMAD.MOV.U32 R71, RZ, RZ, R232 ;  /* 0x000000ffff477224 */ /* 0x000fc400078e00e8 */
[----:B------:R-:W-:Y:S01]  /*16590*/  HMMA.1688.F32.TF32 R232, R140, R12, R72 ;  /* 0x0000000c8ce8723c */ /* 0x000fe20000081048 */
[----:B------:R-:W-:-:S07]  /*165a0*/  IMAD.MOV.U32 R88, RZ, RZ, R22 ;  /* 0x000000ffff587224 */ /* 0x000fce00078e0016 */
[----:B-1----:R-:W-:Y:S01]  /*165b0*/  HMMA.1688.F32.TF32 R48, R96, R12, R52 ;  /* 0x0000000c6030723c */ /* 0x002fe20000081034 */
[----:B------:R-:W-:-:S07]  /*165c0*/  IMAD.MOV.U32 R89, RZ, RZ, R23 ;  /* 0x000000ffff597224 */ /* 0x000fce00078e0017 */
[-C--:B------:R-:W-:Y:S08]  /*165d0*/  HMMA.1688.F32.TF32 R52, R136, R16.reuse, R76 ;  /* 0x000000108834723c */ /* 0x080ff0000008104c */
[----:B------:R-:W-:Y:S08]  /*165e0*/  HMMA.1688.F32.TF32 R40, R132, R16, R40 ;  /* 0x000000108428723c */ /* 0x000ff00000081028 */
[----:B------:R-:W-:Y:S01]  /*165f0*/  HMMA.1688.F32.TF32 R44, R200, R12, R112 ;  /* 0x0000000cc82c723c */ /* 0x000fe20000081070 */
[----:B------:R-:W-:Y:S01]  /*16600*/  IMAD.MOV.U32 R9, RZ, RZ, R48 ;  /* 0x000000ffff097224 */ /* 0x000fe200078e0030 */
[----:B------:R-:W-:Y:S04]  /*16610*/  STL [R1+0x204], R49 ;  /* 0x0002043101007387 */ /* 0x000fe80000100800 */
[----:B------:R-:W-:Y:S01]  /*16620*/  STL [R1+0x208], R50 ;  /* 0x0002083201007387 */ /* 0x000fe20000100800 */
[----:B------:R-:W-:Y:S01]  /*16630*/  IMAD.MOV.U32 R206, RZ, RZ, R56 ;  /* 0x000000ffffce7224 */ /* 0x000fe200078e0038 */
[----:B------:R-:W-:Y:S01]  /*16640*/  MOV R207, R57 ;  /* 0x0000003900cf7202 */ /* 0x000fe20000000f00 */
[----:B------:R-:W-:Y:S01]  /*16650*/  IMAD.MOV.U32 R104, RZ, RZ, R58 ;  /* 0x000000ffff687224 */ /* 0x000fe200078e003a */
[----:B------:R-:W-:Y:S01]  /*16660*/  HMMA.1688.F32.TF32 R112, R140, R16, R196 ;  /* 0x000000108c70723c */ /* 0x000fe200000810c4 */
[----:B------:R-:W-:-:S02]  /*16670*/  IMAD.MOV.U32 R105, RZ, RZ, R59 ;  /* 0x000000ffff697224 */ /* 0x000fc400078e003b */
[----:B------:R-:W-:Y:S02]  /*16680*/  IMAD.MOV.U32 R204, RZ, RZ, R86 ;  /* 0x000000ffffcc7224 */ /* 0x000fe400078e0056 */
[----:B------:R-:W-:Y:S01]  /*16690*/  IMAD.MOV.U32 R205, RZ, RZ, R87 ;  /* 0x000000ffffcd7224 */ /* 0x000fe200078e0057 */
[----:B------:R-:W-:Y:S01]  /*166a0*/  MOV R67, R217 ;  /* 0x000000d900437202 */ /* 0x000fe20000000f00 */
[----:B------:R-:W-:Y:S01]  /*166b0*/  IMAD.MOV.U32 R66, RZ, RZ, R216 ;  /* 0x000000ffff427224 */ /* 0x000fe200078e00d8 */
[----:B------:R-:W-:Y:S01]  /*166c0*/  HMMA.1688.F32.TF32 R120, R168, R4, R120 ;  /* 0x00000004a878723c */ /* 0x000fe20000081078 */
[----:B------:R-:W-:Y:S01]  /*166d0*/  IMAD.MOV.U32 R61, RZ, RZ, R219 ;  /* 0x000000ffff3d7224 */ /* 0x000fe200078e00db */
[----:B------:R-:W-:Y:S01]  /*166e0*/  MOV R107, R29 ;  /* 0x0000001d006b7202 */ /* 0x000fe20000000f00 */
[----:B------:R-:W-:Y:S01]  /*166f0*/  IMAD.MOV.U32 R219, RZ, RZ, R2 ;  /* 0x000000ffffdb7224 */ /* 0x000fe200078e0002 */
[----:B------:R-:W-:Y:S01]  /*16700*/  MOV R91, R25 ;  /* 0x00000019005b7202 */ /* 0x000fe20000000f00 */
[----:B------:R-:W-:-:S02]  /*16710*/  IMAD.MOV.U32 R106, RZ, RZ, R28 ;  /* 0x000000ffff6a7224 */ /* 0x000fc400078e001c */
[----:B------:R-:W-:Y:S02]  /*16720*/  IMAD.MOV.U32 R90, RZ, RZ, R24 ;  /* 0x000000ffff5a7224 */ /* 0x000fe400078e0018 */
[----:B------:R-:W-:Y:S02]  /*16730*/  IMAD.MOV.U32 R64, RZ, RZ, R26 ;  /* 0x000000ffff407224 */ /* 0x000fe400078e001a */
[----:B------:R-:W-:Y:S02]  /*16740*/  IMAD.MOV.U32 R65, RZ, RZ, R27 ;  /* 0x000000ffff417224 */ /* 0x000fe400078e001b */
[----:B------:R-:W-:Y:S01]  /*16750*/  IMAD.MOV.U32 R60, RZ, RZ, R218 ;  /* 0x000000ffff3c7224 */ /* 0x000fe200078e00da */
[----:B------:R-:W-:Y:S01]  /*16760*/  LDSM.16.M88.4 R24, [R243+0x8a000] ;  /* 0x08a00000f318783b */ /* 0x000fe20000000200 */
[-C--:B--2---:R-:W-:Y:S08]  /*16770*/  HMMA.1688.F32.TF32 R128, R168, R12.reuse, R160 ;  /* 0x0000000ca880723c */ /* 0x084ff000000810a0 */
[----:B------:R-:W-:Y:S07]  /*16780*/  HMMA.1688.F32.TF32 R160, R244, R12, R248 ;  /* 0x0000000cf4a0723c */ /* 0x000fee00000810f8 */
[----:B------:R-:W-:-:S05]  /*16790*/  MOV R12, R51 ;  /* 0x00000033000c7202 */ /* 0x000fca0000000f00 */
[----:B------:R-:W-:Y:S04]  /*167a0*/  STL [R1+0x17a4], R12 ;  /* 0x0017a40c01007387 */ /* 0x000fe80000100800 */
[----:B------:R-:W-:Y:S04]  /*167b0*/  STL [R1+0x17a0], R9 ;  /* 0x0017a00901007387 */ /* 0x000fe80000100800 */
[----:B------:R-:W-:Y:S04]  /*167c0*/  STL.64 [R1+0x20], R52 ;  /* 0x0000203401007387 */ /* 0x000fe80000100a00 */
[----:B------:R-:W-:Y:S04]  /*167d0*/  STL.64 [R1+0x28], R54 ;  /* 0x0000283601007387 */ /* 0x000fe80000100a00 */
[----:B------:R1:W-:Y:S04]  /*167e0*/  STL.64 [R1+0xc0], R40 ;  /* 0x0000c02801007387 */ /* 0x0003e80000100a00 */
[----:B------:R2:W-:Y:S04]  /*167f0*/  STL.64 [R1+0xc8], R42 ;  /* 0x0000c82a01007387 */ /* 0x0005e80000100a00 */
[----:B------:R-:W5:Y:S04]  /*16800*/  LDL.LU R62, [R1+0xb8] ;  /* 0x0000b800013e7983 */ /* 0x000f680000300800 */
        /* <DEDUP_REMOVED lines=14> */
[-C--:B---3--:R-:W-:Y:S03]  /*168f0*/  HMMA.1688.F32.TF32 R72, R168, R16.reuse, R108 ;  /* 0x00000010a848723c */ /* 0x088fe6000008106c */
[----:B------:R-:W3:Y:S04]  /*16900*/  LDL.LU R173, [R1+0x154] ;  /* 0x0001540001ad7983 */ /* 0x000ee80000300800 */
[----:B------:R-:W-:Y:S01]  /*16910*/  IMAD.MOV.U32 R110, RZ, RZ, R20 ;  /* 0x000000ffff6e7224 */ /* 0x000fe200078e0014 */
[----:B------:R-:W-:Y:S01]  /*16920*/  MOV R111, R21 ;  /* 0x00000015006f7202 */ /* 0x000fe20000000f00 */
[----:B------:R-:W3:Y:S01]  /*16930*/  LDL.LU R174, [R1+0x158] ;  /* 0x0001580001ae7983 */ /* 0x000ee20000300800 */
[-C--:B------:R-:W-:Y:S03]  /*16940*/  HMMA.1688.F32.TF32 R20, R100, R16.reuse, R212 ;  /* 0x000000106414723c */ /* 0x080fe600000810d4 */
[----:B------:R-:W3:Y:S04]  /*16950*/  LDL.LU R175, [R1+0x15c] ;  /* 0x00015c0001af7983 */ /* 0x000ee80000300800 */
[----:B-1----:R-:W3:Y:S01]  /*16960*/  LDL.LU R40, [R1+0x1b0] ;  /* 0x0001b00001287983 */ /* 0x002ee20000300800 */
[----:B------:R-:W-:Y:S03]  /*16970*/  HMMA.1688.F32.TF32 R48, R200, R16, R144 ;  /* 0x00000010c830723c */ /* 0x000fe60000081090 */
[----:B------:R-:W3:Y:S04]  /*16980*/  LDL.LU R41, [R1+0x1b4] ;  /* 0x0001b40001297983 */ /* 0x000ee80000300800 */
[----:B--2---:R-:W2:Y:S04]  /*16990*/  LDL.LU R42, [R1+0x1b8] ;  /* 0x0001b800012a7983 */ /* 0x004ea80000300800 */
[----:B------:R-:W2:Y:S04]  /*169a0*/  LDL.LU R43, [R1+0x1bc] ;  /* 0x0001bc00012b7983 */ /* 0x000ea80000300800 */
[----:B------:R-:W2:Y:S01]  /*169b0*/  LDL.LU R144, [R1+0x1c0] ;  /* 0x0001c00001907983 */ /* 0x000ea20000300800 */
[----:B------:R-:W-:Y:S01]  /*169c0*/  IMAD.MOV.U32 R12, RZ, RZ, R20 ;  /* 0x000000ffff0c7224 */ /* 0x000fe200078e0014 */
[----:B------:R-:W-:Y:S01]  /*169d0*/  MOV R9, R21 ;  /* 0x0000001500097202 */ /* 0x000fe20000000f00 */
[----:B------:R-:W-:Y:S01]  /*169e0*/  IMAD.MOV.U32 R252, RZ, RZ, R22 ;  /* 0x000000fffffc7224 */ /* 0x000fe200078e0016 */
[----:B------:R-:W2:Y:S01]  /*169f0*/  LDL.LU R145, [R1+0x1c4] ;  /* 0x0001c40001917983 */ /* 0x000ea20000300800 */
[----:B------:R-:W-:-:S02]  /*16a00*/  IMAD.MOV.U32 R13, RZ, RZ, R23 ;  /* 0x000000ffff0d7224 */ /* 0x000fc400078e0017 */
[----:B------:R-:W-:Y:S01]  /*16a10*/  HMMA.1688.F32.TF32 R20, R96, R16, R32 ;  /* 0x000000106014723c */ /* 0x000fe20000081020 */
[----:B------:R-:W1:Y:S04]  /*16a20*/  LDSM.16.M88.4 R32, [R243+0x8e000] ;  /* 0x08e00000f320783b */ /* 0x000e680000000200 */
[----:B------:R-:W2:Y:S04]  /*16a30*/  LDL.LU R146, [R1+0x1c8] ;  /* 0x0001c80001927983 */ /* 0x000ea80000300800 */
        /* <DEDUP_REMOVED lines=11> */
[----:B------:R-:W2:Y:S01]  /*16af0*/  LDL.LU R54, [R1+0xe8] ;  /* 0x0000e80001367983 */ /* 0x000ea20000300800 */
[----:B-1----:R-:W-:Y:S03]  /*16b00*/  HMMA.1688.F32.TF32 R180, R100, R32, R180 ;  /* 0x0000002064b4723c */ /* 0x002fe600000810b4 */
[----:B------:R-:W2:Y:S04]  /*16b10*/  LDL.LU R55, [R1+0xec] ;  /* 0x0000ec0001377983 */ /* 0x000ea80000300800 */
[----:B------:R-:W2:Y:S04]  /*16b20*/  LDL.LU R84, [R1+0x60] ;  /* 0x0000600001547983 */ /* 0x000ea80000300800 */
[----:B------:R-:W2:Y:S04]  /*16b30*/  LDL.LU R85, [R1+0x64] ;  /* 0x0000640001557983 */ /* 0x000ea80000300800 */
[----:B------:R-:W2:Y:S04]  /*16b40*/  LDL.LU R86, [R1+0x68] ;  /* 0x0000680001567983 */ /* 0x000ea80000300800 */
[----:B------:R-:W2:Y:S04]  /*16b50*/  LDL.LU R87, [R1+0x6c] ;  /* 0x00006c0001577983 */ /* 0x000ea80000300800 */
[----:B------:R-:W2:Y:S04]  /*16b60*/  LDL.LU R212, [R1+0x160] ;  /* 0x0001600001d47983 */ /* 0x000ea80000300800 */
[----:B------:R-:W2:Y:S01]  /*16b70*/  LDL.LU R213, [R1+0x164] ;  /* 0x0001640001d57983 */ /* 0x000ea20000300800 */
[----:B------:R-:W-:-:S03]  /*16b80*/  IMAD.MOV.U32 R108, RZ, RZ, R30 ;  /* 0x000000ffff6c7224 */ /* 0x000fc600078e001e */
[----:B------:R-:W2:Y:S01]  /*16b90*/  LDL.LU R214, [R1+0x168] ;  /* 0x0001680001d67983 */ /* 0x000ea20000300800 */
[----:B------:R-:W-:Y:S01]  /*16ba0*/  IMAD.MOV.U32 R109, RZ, RZ, R31 ;  /* 0x000000ffff6d7224 */ /* 0x000fe200078e001f */
[----:B------:R-:W-:Y:S02]  /*16bb0*/  MOV R8, R20 ;  /* 0x0000001400087202 */ /* 0x000fe40000000f00 */
[----:B------:R-:W2:Y:S01]  /*16bc0*/  LDL.LU R215, [R1+0x16c] ;  /* 0x00016c0001d77983 */ /* 0x000ea20000300800 */
[----:B------:R-:W-:Y:S02]  /*16bd0*/  IMAD.MOV.U32 R5, RZ, RZ, R21 ;  /* 0x000000ffff057224 */ /* 0x000fe400078e0015 */
[----:B------:R-:W-:Y:S01]  /*16be0*/  IMAD.MOV.U32 R4, RZ, RZ, R22 ;  /* 0x000000ffff047224 */ /* 0x000fe200078e0016 */
[----:B------:R-:W2:Y:S01]  /*16bf0*/  LDL.LU R216, [R1] ;  /* 0x0000000001d87983 */ /* 0x000ea20000300800 */
[----:B------:R-:W-:-:S03]  /*16c00*/  IMAD.MOV.U32 R2, RZ, RZ, R23 ;  /* 0x000000ffff027224 */ /* 0x000fc600078e0017 */
[----:B------:R-:W2:Y:S04]  /*16c10*/  LDL.LU R217, [R1+0x4] ;  /* 0x0000040001d97983 */ /* 0x000ea80000300800 */
[----:B------:R-:W2:Y:S04]  /*16c20*/  LDL.LU R218, [R1+0x8] ;  /* 0x0000080001da7983 */ /* 0x000ea80000300800 */
[----:B------:R-:W-:Y:S04]  /*16c30*/  LDSM.16.M88.4 R20, [R243+0x88000] ;  /* 0x08800000f314783b */ /* 0x000fe80000000200 */
[----:B------:R1:W5:Y:S04]  /*16c40*/  LDSM.16.M88.4 R28, [R243+0x8c000] ;  /* 0x08c00000f31c783b */ /* 0x0003680000000200 */
[----:B-1----:R-:W2:Y:S04]  /*16c50*/  LDL.LU R243, [R1+0x17b8] ;  /* 0x0017b80001f37983 */ /* 0x002ea80000300800 */
[----:B------:R1:W-:Y:S04]  /*16c60*/  STL.64 [R1+0x1790], R182 ;  /* 0x001790b601007387 */ /* 0x0003e80000100a00 */
[----:B------:R4:W-:Y:S01]  /*16c70*/  STL.64 [R1+0x1788], R180 ;  /* 0x001788b401007387 */ /* 0x0009e20000100a00 */
[----:B-1----:R-:W-:Y:S01]  /*16c80*/  MOV R182, R3 ;  /* 0x0000000300b67202 */ /* 0x002fe20000000f00 */
[----:B----4-:R-:W-:-:S02]  /*16c90*/  IMAD.MOV.U32 R180, RZ, RZ, R191 ;  /* 0x000000ffffb47224 */ /* 0x010fc400078e00bf */
[----:B------:R-:W4:Y:S01]  /*16ca0*/  LDL.LU R191, [R1+0x17b4] ;  /* 0x0017b40001bf7983 */ /* 0x000f220000300800 */
[----:B------:R-:W-:-:S03]  /*16cb0*/  IMAD.MOV.U32 R181, RZ, RZ, R155 ;  /* 0x000000ffffb57224 */ /* 0x000fc600078e009b */
[----:B------:R-:W4:Y:S04]  /*16cc0*/  LDL.LU R155, [R1+0x17b0] ;  /* 0x0017b000019b7983 */ /* 0x000f280000300800 */
[----:B------:R-:W4:Y:S01]  /*16cd0*/  LDL.LU R3, [R1+0x17ac] ;  /* 0x0017ac0001037983 */ /* 0x000f220000300800 */
[----:B------:R-:W-:Y:S08]  /*16ce0*/  HMMA.1688.F32.TF32 R64, R200, R32, R64 ;  /* 0x00000020c840723c */ /* 0x000ff00000081040 */
[----:B------:R-:W-:Y:S08]  /*16cf0*/  HMMA.1688.F32.TF32 R164, R244, R16, R164 ;  /* 0x00000010f4a4723c */ /* 0x000ff000000810a4 */
[C---:B-----5:R-:W-:Y:S08]  /*16d00*/  HMMA.1688.F32.TF32 R60, R200.reuse, R28, R60 ;  /* 0x0000001cc83c723c */ /* 0x060ff0000008103c */
[----:B------:R-:W-:Y:S08]  /*16d10*/  HMMA.1688.F32.TF32 R56, R200, R24, R56 ;  /* 0x00000018c838723c */ /* 0x000ff00000081038 */
[C---:B------:R-:W-:Y:S08]  /*16d20*/  HMMA.1688.F32.TF32 R248, R244.reuse, R28, R248 ;  /* 0x0000001cf4f8723c */ /* 0x040ff000000810f8 */
[----:B---3--:R-:W-:Y:S08]  /*16d30*/  HMMA.1688.F32.TF32 R172, R244, R24, R172 ;  /* 0x00000018f4ac723c */ /* 0x008ff000000810ac */
[C---:B--2---:R-:W-:Y:S08]  /*16d40*/  HMMA.1688.F32.TF32 R40, R168.reuse, R32, R40 ;  /* 0x00000020a828723c */ /* 0x044ff00000081028 */
[C---:B------:R-:W-:Y:S08]  /*16d50*/  HMMA.1688.F32.TF32 R144, R168.reuse, R28, R144 ;  /* 0x0000001ca890723c */ /* 0x040ff00000081090 */
[----:B------:R-:W-:Y:S08]  /*16d60*/  HMMA.1688.F32.TF32 R76, R168, R24, R76 ;  /* 0x00000018a84c723c */ /* 0x000ff0000008104c */
[-C--:B------:R-:W-:Y:S08]  /*16d70*/  HMMA.1688.F32.TF32 R52, R200, R20.reuse, R52 ;  /* 0x00000014c834723c */ /* 0x080ff00000081034 */
[-C--:B------:R-:W-:Y:S08]  /*16d80*/  HMMA.1688.F32.TF32 R200, R136, R20.reuse, R204 ;  /* 0x0000001488c8723c */ /* 0x080ff000000810cc */
[-C--:B------:R-:W-:Y:S08]  /*16d90*/  HMMA.1688.F32.TF32 R80, R168, R20.reuse, R80 ;  /* 0x00000014a850723c */ /* 0x080ff00000081050 */
[----:B------:R-:W-:Y:S08]  /*16da0*/  HMMA.1688.F32.TF32 R168, R244, R20, R212 ;  /* 0x00000014f4a8723c */ /* 0x000ff000000810d4 */
[----:B------:R-:W-:-:S02]  /*16db0*/  IMAD.MOV.U32 R17, RZ, RZ, R202 ;  /* 0x000000ffff117224 */ /* 0x000fc400078e00ca */
[----:B------:R-:W-:Y:S01]  /*16dc0*/  IMAD.MOV.U32 R16, RZ, RZ, R203 ;  /* 0x000000ffff107224 */ /* 0x000fe200078e00cb */
[----:B------:R-:W-:Y:S07]  /*16dd0*/  HMMA.1688.F32.TF32 R244, R244, R32, R196 ;  /* 0x00000020f4f4723c */ /* 0x000fee00000810c4 */
[----:B------:R-:W-:Y:S01]  /*16de0*/  MOV R197, R201 ;  /* 0x000000c900c57202 */ /* 0x000fe20000000f00 */
[----:B------:R-:W-:Y:S02]  /*16df0*/  IMAD.MOV.U32 R196, RZ, RZ, R200 ;  /* 0x000000ffffc47224 */ /* 0x000fe400078e00c8 */
[-C--:B------:R-:W-:Y:S08]  /*16e00*/  HMMA.1688.F32.TF32 R200, R136, R24.reuse, R216 ;  /* 0x0000001888c8723c */ /* 0x080ff000000810d8 */
[----:B------:R-:W-:Y:S07]  /*16e10*/  HMMA.1688.F32.TF32 R216, R132, R24, R208 ;  /* 0x0000001884d8723c */ /* 0x000fee00000810d0 */
[----:B------:R-:W-:Y:S01]  /*16e20*/  MOV R211, R197 ;  /* 0x000000c500d37202 */ /* 0x000fe20000000f00 */
[----:B------:R-:W-:-:S02]  /*16e30*/  IMAD.MOV.U32 R210, RZ, RZ, R196 ;  /* 0x000000ffffd27224 */ /* 0x000fc400078e00c4 */
[----:B------:R-:W-:Y:S01]  /*16e40*/  HMMA.1688.F32.TF32 R196, R96, R32, R148 ;  /* 0x0000002060c4723c */ /* 0x000fe20000081094 */
[----:B------:R-:W-:Y:S04]  /*16e50*/  LDS R149, [R0+0xc000] ;  /* 0x00c0000000957984 */ /* 0x000fe80000000800 */
[----:B------:R-:W-:Y:S04]  /*16e60*/  LDS R151, [R0+0xe000] ;  /* 0x00e0000000977984 */ /* 0x000fe80000000800 */
[----:B----4-:R-:W-:Y:S04]  /*16e70*/  LDS R148, [R3+0xc000] ;  /* 0x00c0000003947984 */ /* 0x010fe80000000800 */
[----:B------:R-:W1:Y:S01]  /*16e80*/  LDS R150, [R3+0xe000] ;  /* 0x00e0000003967984 */ /* 0x000e620000000800 */
[----:B------:R-:W-:Y:S01]  /*16e90*/  HMMA.1688.F32.TF32 R220, R132, R20, R220 ;  /* 0x0000001484dc723c */ /* 0x000fe200000810dc */
[----:B------:R-:W-:-:S02]  /*16ea0*/  IMAD.MOV.U32 R183, RZ, RZ, R7 ;  /* 0x000000ffffb77224 */ /* 0x000fc400078e0007 */
[----:B------:R-:W2:Y:S05]  /*16eb0*/  LDL.LU R7, [R1+0x17a8] ;  /* 0x0017a80001077983 */ /* 0x000eaa0000300800 */
[C---:B------:R-:W-:Y:S08]  /*16ec0*/  HMMA.1688.F32.TF32 R212, R132.reuse, R28, R176 ;  /* 0x0000001c84d4723c */ /* 0x040ff000000810b0 */
[----:B------:R-:W-:Y:S08]  /*16ed0*/  HMMA.1688.F32.TF32 R204, R132, R32, R184 ;  /* 0x0000002084cc723c */ /* 0x000ff000000810b8 */
[----:B-1----:R-:W-:Y:S01]  /*16ee0*/  HMMA.1688.F32.TF32 R132, R148, R18, R72 ;  /* 0x000000129484723c */ /* 0x002fe20000081048 */
[----:B------:R-:W3:Y:S04]  /*16ef0*/  LDL.LU R72, [R1+0x70] ;  /* 0x0000700001487983 */ /* 0x000ee80000300800 */
[----:B------:R-:W3:Y:S04]  /*16f00*/  LDL.LU R73, [R1+0x74] ;  /* 0x0000740001497983 */ /* 0x000ee80000300800 */
[----:B------:R-:W3:Y:S04]  /*16f10*/  LDL.LU R74, [R1+0x78] ;  /* 0x00007800014a7983 */ /* 0x000ee80000300800 */
[----:B------:R-:W3:Y:S01]  /*16f20*/  LDL.LU R75, [R1+0x7c] ;  /* 0x00007c00014b7983 */ /* 0x000ee20000300800 */
[C---:B------:R-:W-:Y:S08]  /*16f30*/  HMMA.1688.F32.TF32 R84, R140.reuse, R20, R84 ;  /* 0x000000148c54723c */ /* 0x040ff00000081054 */
[C---:B------:R-:W-:Y:S08]  /*16f40*/  HMMA.1688.F32.TF32 R88, R140.reuse, R24, R88 ;  /* 0x000000188c58723c */ /* 0x040ff00000081058 */
[C---:B------:R-:W-:Y:S08]  /*16f50*/  HMMA.1688.F32.TF32 R108, R140.reuse, R28, R108 ;  /* 0x0000001c8c6c723c */ /* 0x040ff0000008106c */
[----:B------:R-:W-:Y:S07]  /*16f60*/  HMMA.1688.F32.TF32 R104, R140, R32, R104 ;  /* 0x000000208c68723c */ /* 0x000fee0000081068 */
[----:B------:R-:W-:Y:S01]  /*16f70*/  MOV R143, R202 ;  /* 0x000000ca008f7202 */ /* 0x000fe20000000f00 */
[----:B------:R-:W-:Y:S01]  /*16f80*/  IMAD.MOV.U32 R142, RZ, RZ, R203 ;  /* 0x000000ffff8e7224 */ /* 0x000fe200078e00cb */
[----:B------:R-:W-:Y:S01]  /*16f90*/  HMMA.1688.F32.TF32 R184, R96, R20, R92 ;  /* 0x0000001460b8723c */ /* 0x000fe2000008105c */
[----:B------:R-:W-:-:S02]  /*16fa0*/  IMAD.MOV.U32 R141, RZ, RZ, R201 ;  /* 0x000000ffff8d7224 */ /* 0x000fc400078e00c9 */
[----:B------:R-:W-:-:S04]  /*16fb0*/  IMAD.MOV.U32 R140, RZ, RZ, R200 ;  /* 0x000000ffff8c7224 */ /* 0x000fc800078e00c8 */
[----:B------:R-:W-:Y:S01]  /*16fc0*/  IMAD.MOV.U32 R92, RZ, RZ, R71 ;  /* 0x000000ffff5c7224 */ /* 0x000fe200078e0047 */
[C---:B------:R-:W-:Y:S01]  /*16fd0*/  HMMA.1688.F32.TF32 R200, R100.reuse, R20, R36 ;  /* 0x0000001464c8723c */ /* 0x040fe20000081024 */
[----:B------:R-:W-:Y:S01]  /*16fe0*/  IMAD.MOV.U32 R93, RZ, RZ, R70 ;  /* 0x000000ffff5d7224 */ /* 0x000fe200078e0046 */
[----:B------:R-:W-:Y:S01]  /*16ff0*/  MOV R94, R69 ;  /* 0x00000045005e7202 */ /* 0x000fe20000000f00 */
[----:B------:R-:W-:Y:S01]  /*17000*/  IMAD.MOV.U32 R95, RZ, RZ, R68 ;  /* 0x000000ffff5f7224 */ /* 0x000fe200078e0044 */
[----:B------:R-:W-:Y:S04]  /*17010*/  LDS R36, [R3+0xc100] ;  /* 0x00c1000003247984 */ /* 0x000fe80000000800 */
[----:B------:R-:W-:Y:S01]  /*17020*/  HMMA.1688.F32.TF32 R176, R100, R28, R192 ;  /* 0x0000001c64b0723c */ /* 0x000fe200000810c0 */
[----:B------:R-:W-:Y:S04]  /*17030*/  LDS R38, [R3+0xe100] ;  /* 0x00e1000003267984 */ /* 0x000fe80000000800 */
[----:B------:R-:W-:Y:S03]  /*17040*/  LDS R37, [R0+0xc100] ;  /* 0x00c1000000257984 */ /* 0x000fe60000000800 */
[C---:B------:R-:W-:Y:S01]  /*17050*/  HMMA.1688.F32.TF32 R188, R96.reuse, R24, R188 ;  /* 0x0000001860bc723c */ /* 0x040fe200000810bc */
[----:B------:R-:W1:Y:S04]  /*17060*/  LDS R39, [R0+0xe100] ;  /* 0x00e1000000277984 */ /* 0x000e680000000800 */
[----:B------:R-:W-:Y:S03]  /*17070*/  LDS R68, [R3+0xc200] ;  /* 0x00c2000003447984 */ /* 0x000fe60000000800 */
[----:B------:R-:W-:Y:S01]  /*17080*/  HMMA.1688.F32.TF32 R192, R96, R28, R152 ;  /* 0x0000001c60c0723c */ /* 0x000fe20000081098 */
[----:B------:R-:W-:Y:S04]  /*17090*/  LDS R70, [R3+0xe200] ;  /* 0x00e2000003467984 */ /* 0x000fe80000000800 */
[----:B------:R-:W-:Y:S04]  /*170a0*/  LDS R69, [R0+0xc200] ;  /* 0x00c2000000457984 */ /* 0x000fe80000000800 */
[----:B------:R-:W4:Y:S04]  /*170b0*/  LDS R71, [R0+0xe200] ;  /* 0x00e2000000477984 */ /* 0x000f280000000800 */
[----:B------:R-:W-:Y:S04]  /*170c0*/  LDS R96, [R3+0xc300] ;  /* 0x00c3000003607984 */ /* 0x000fe80000000800 */
[----:B------:R-:W-:Y:S04]  /*170d0*/  LDS R98, [R3+0xe300] ;  /* 0x00e3000003627984 */ /* 0x000fe80000000800 */
[----:B------:R-:W-:Y:S04]  /*170e0*/  LDS R97, [R0+0xc300] ;  /* 0x00c3000000617984 */ /* 0x000fe80000000800 */
[----:B------:R-:W5:Y:S01]  /*170f0*/  LDS R99, [R0+0xe300] ;  /* 0x00e3000000637984 */ /* 0x000f620000000800 */
[----:B------:R-:W-:Y:S01]  /*17100*/  HMMA.1688.F32.TF32 R116, R100, R24, R116 ;  /* 0x000000186474723c */ /* 0x000fe20000081074 */
[----:B------:R-:W-:-:S02]  /*17110*/  IMAD.MOV.U32 R208, RZ, RZ, R143 ;  /* 0x000000ffffd07224 */ /* 0x000fc400078e008f */
[----:B------:R-:W-:-:S04]  /*17120*/  IMAD.MOV.U32 R209, RZ, RZ, R142 ;  /* 0x000000ffffd17224 */ /* 0x000fc800078e008e */
[----:B------:R-:W-:Y:S01]  /*17130*/  MOV R103, R141 ;  /* 0x0000008d00677202 */ /* 0x000fe20000000f00 */
[----:B------:R-:W-:Y:S01]  /*17140*/  HMMA.1688.F32.TF32 R240, R136, R28, R240 ;  /* 0x0000001c88f0723c */ /* 0x000fe200000810f0 */
[----:B------:R-:W-:-:S07]  /*17150*/  IMAD.MOV.U32 R102, RZ, RZ, R140 ;  /* 0x000000ffff667224 */ /* 0x000fce00078e008c */
[----:B------:R-:W-:Y:S08]  /*17160*/  HMMA.1688.F32.TF32 R236, R136, R32, R236 ;  /* 0x0000002088ec723c */ /* 0x000ff000000810ec */
[C---:B------:R-:W-:Y:S08]  /*17170*/  HMMA.1688.F32.TF32 R124, R148.reuse, R10, R124 ;  /* 0x0000000a947c723c */ /* 0x040ff0000008107c */
[C---:B------:R-:W-:Y:S08]  /*17180*/  HMMA.1688.F32.TF32 R128, R148.reuse, R14, R128 ;  /* 0x0000000e9480723c */ /* 0x040ff00000081080 */
[C---:B------:R-:W-:Y:S08]  /*17190*/  HMMA.1688.F32.TF32 R136, R148.reuse, R22, R80 ;  /* 0x000000169488723c */ /* 0x040ff00000081050 */
[C---:B------:R-:W-:Y:S08]  /*171a0*/  HMMA.1688.F32.TF32 R140, R148.reuse, R26, R76 ;  /* 0x0000001a948c723c */ /* 0x040ff0000008104c */
[----:B------:R-:W-:Y:S08]  /*171b0*/  HMMA.1688.F32.TF32 R144, R148, R30, R144 ;  /* 0x0000001e9490723c */ /* 0x000ff00000081090 */
[C---:B-1----:R-:W-:Y:S08]  /*171c0*/  HMMA.1688.F32.TF32 R156, R36.reuse, R10, R156 ;  /* 0x0000000a249c723c */ /* 0x042ff0000008109c */
[C---:B------:R-:W-:Y:S08]  /*171d0*/  HMMA.1688.F32.TF32 R160, R36.reuse, R14, R160 ;  /* 0x0000000e24a0723c */ /* 0x040ff000000810a0 */
[C---:B------:R-:W-:Y:S08]  /*171e0*/  HMMA.1688.F32.TF32 R164, R36.reuse, R18, R164 ;  /* 0x0000001224a4723c */ /* 0x040ff000000810a4 */
[C---:B------:R-:W-:Y:S08]  /*171f0*/  HMMA.1688.F32.TF32 R168, R36.reuse, R22, R168 ;  /* 0x0000001624a8723c */ /* 0x040ff000000810a8 */
[C---:B------:R-:W-:Y:S08]  /*17200*/  HMMA.1688.F32.TF32 R172, R36.reuse, R26, R172 ;  /* 0x0000001a24ac723c */ /* 0x040ff000000810ac */
[C---:B------:R-:W-:Y:S08]  /*17210*/  HMMA.1688.F32.TF32 R248, R36.reuse, R30, R248 ;  /* 0x0000001e24f8723c */ /* 0x040ff000000810f8 */
[----:B------:R-:W-:Y:S08]  /*17220*/  HMMA.1688.F32.TF32 R244, R36, R34, R244 ;  /* 0x0000002224f4723c */ /* 0x000ff000000810f4 */
[C---:B----4-:R-:W-:Y:S08]  /*17230*/  HMMA.1688.F32.TF32 R44, R68.reuse, R14, R44 ;  /* 0x0000000e442c723c */ /* 0x050ff0000008102c */
[C---:B------:R-:W-:Y:S08]  /*17240*/  HMMA.1688.F32.TF32 R48, R68.reuse, R18, R48 ;  /* 0x000000124430723c */ /* 0x040ff00000081030 */
[C---:B------:R-:W-:Y:S08]  /*17250*/  HMMA.1688.F32.TF32 R52, R68.reuse, R22, R52 ;  /* 0x000000164434723c */ /* 0x040ff00000081034 */
[C---:B------:R-:W-:Y:S08]  /*17260*/  HMMA.1688.F32.TF32 R56, R68.reuse, R26, R56 ;  /* 0x0000001a4438723c */ /* 0x040ff00000081038 */
[----:B------:R-:W-:Y:S08]  /*17270*/  HMMA.1688.F32.TF32 R60, R68, R30, R60 ;  /* 0x0000001e443c723c */ /* 0x000ff0000008103c */
[C---:B--2---:R-:W-:Y:S08]  /*17280*/  HMMA.1688.F32.TF32 R120, R148.reuse, R6, R120 ;  /* 0x000000069478723c */ /* 0x044ff00000081078 */
[----:B------:R-:W-:Y:S08]  /*17290*/  HMMA.1688.F32.TF32 R148, R148, R34, R40 ;  /* 0x000000229494723c */ /* 0x000ff00000081028 */
[----:B------:R-:W-:Y:S01]  /*172a0*/  HMMA.1688.F32.TF32 R152, R36, R6, R224 ;  /* 0x000000062498723c */ /* 0x000fe200000810e0 */
[----:B------:R-:W-:Y:S04]  /*172b0*/  LDS R224, [R3+0xc500] ;  /* 0x00c5000003e07984 */ /* 0x000fe80000000800 */
[----:B------:R-:W-:Y:S03]  /*172c0*/  LDS R226, [R3+0xe500] ;  /* 0x00e5000003e27984 */ /* 0x000fe60000000800 */
[C---:B------:R-:W-:Y:S01]  /*172d0*/  HMMA.1688.F32.TF32 R40, R68.reuse, R10, R228 ;  /* 0x0000000a4428723c */ /* 0x040fe200000810e4 */
[----:B------:R-:W-:Y:S04]  /*172e0*/  LDS R225, [R0+0xc500] ;  /* 0x00c5000000e17984 */ /* 0x000fe80000000800 */
[----:B------:R-:W-:Y:S03]  /*172f0*/  LDS R227, [R0+0xe500] ;  /* 0x00e5000000e37984 */ /* 0x000fe60000000800 */
[----:B------:R-:W-:Y:S01]  /*17300*/  HMMA.1688.F32.TF32 R64, R68, R34, R64 ;  /* 0x000000224440723c */ /* 0x000fe20000081040 */
[----:B------:R-:W-:Y:S04]  /*17310*/  LDS R228, [R3+0xc600] ;  /* 0x00c6000003e47984 */ /* 0x000fe80000000800 */
[----:B------:R-:W-:Y:S03]  /*17320*/  LDS R230, [R3+0xe600] ;  /* 0x00e6000003e67984 */ /* 0x000fe60000000800 */
[----:B-----5:R-:W-:Y:S01]  /*17330*/  HMMA.1688.F32.TF32 R76, R96, R14, R232 ;  /* 0x0000000e604c723c */ /* 0x020fe200000810e8 */
[----:B------:R-:W-:Y:S04]  /*17340*/  LDS R229, [R0+0xc600] ;  /* 0x00c6000000e57984 */ /* 0x000fe80000000800 */
[----:B------:R-:W-:Y:S03]  /*17350*/  LDS R231, [R0+0xe600] ;  /* 0x00e6000000e77984 */ /* 0x000fe60000000800 */
[-C--:B---3--:R-:W-:Y:S01]  /*17360*/  HMMA.1688.F32.TF32 R36, R68, R6.reuse, R72 ;  /* 0x000000064424723c */ /* 0x088fe20000081048 */
[----:B------:R-:W-:Y:S04]  /*17370*/  LDS R232, [R3+0xc700] ;  /* 0x00c7000003e87984 */ /* 0x000fe80000000800 */
[----:B------:R-:W-:Y:S03]  /*17380*/  LDS R234, [R3+0xe700] ;  /* 0x00e7000003ea7984 */ /* 0x000fe60000000800 */
[C---:B------:R-:W-:Y:S01]  /*17390*/  HMMA.1688.F32.TF32 R68, R96.reuse, R6, R92 ;  /* 0x000000066044723c */ /* 0x040fe2000008105c */
[----:B------:R-:W-:Y:S04]  /*173a0*/  LDS R233, [R0+0xc700] ;  /* 0x00c7000000e97984 */ /* 0x000fe80000000800 */
[----:B------:R-:W-:Y:S03]  /*173b0*/  LDS R235, [R0+0xe700] ;  /* 0x00e7000000eb7984 */ /* 0x000fe60000000800 */
[C---:B------:R-:W-:Y:S08]  /*173c0*/  HMMA.1688.F32.TF32 R72, R96.reuse, R10, R180 ;  /* 0x0000000a6048723c */ /* 0x040ff000000810b4 */
[C---:B------:R-:W-:Y:S07]  /*173d0*/  HMMA.1688.F32.TF32 R80, R96.reuse, R18, R112 ;  /* 0x000000126050723c */ /* 0x040fee0000081070 */
[----:B------:R1:W-:Y:S01]  /*173e0*/  STL [R1+0x1730], R68 ;  /* 0x0017304401007387 */ /* 0x0003e20000100800 */
[----:B------:R-:W-:Y:S03]  /*173f0*/  HMMA.1688.F32.TF32 R84, R96, R22, R84 ;  /* 0x000000166054723c */ /* 0x000fe60000081054 */
        /* <DEDUP_REMOVED lines=11> */
[----:B------:R-:W3:Y:S04]  /*174b0*/  LDL.LU R112, [R1+0x20] ;  /* 0x0000200001707983 */ /* 0x000ee80000300800 */
[----:B------:R-:W3:Y:S01]  /*174c0*/  LDL.LU R113, [R1+0x24] ;  /* 0x0000240001717983 */ /* 0x000ee20000300800 */
[----:B-1----:R-:W-:-:S03]  /*174d0*/  IMAD.MOV.U32 R68, RZ, RZ, R102 ;  /* 0x000000ffff447224 */ /* 0x002fc600078e0066 */
[----:B------:R-:W3:Y:S01]  /*174e0*/  LDL.LU R114, [R1+0x28] ;  /* 0x0000280001727983 */ /* 0x000ee20000300800 */
[----:B--2---:R-:W-:-:S03]  /*174f0*/  IMAD.MOV.U32 R69, RZ, RZ, R103 ;  /* 0x000000ffff457224 */ /* 0x004fc600078e0067 */
[----:B------:R-:W3:Y:S04]  /*17500*/  LDL.LU R115, [R1+0x2c] ;  /* 0x00002c0001737983 */ /* 0x000ee80000300800 */
[----:B------:R-:W2:Y:S04]  /*17510*/  LDL.LU R100, [R1+0x1a0] ;  /* 0x0001a00001647983 */ /* 0x000ea80000300800 */
[----:B------:R-:W2:Y:S04]  /*17520*/  LDL.LU R101, [R1+0x1a4] ;  /* 0x0001a40001657983 */ /* 0x000ea80000300800 */
[----:B------:R-:W2:Y:S04]  /*17530*/  LDL.LU R102, [R1+0x1a8] ;  /* 0x0001a80001667983 */ /* 0x000ea80000300800 */
[----:B------:R-:W2:Y:S04]  /*17540*/  LDL.LU R103, [R1+0x1ac] ;  /* 0x0001ac0001677983 */ /* 0x000ea80000300800 */
[----:B------:R-:W-:Y:S04]  /*17550*/  STL [R1+0x1760], R80 ;  /* 0x0017605001007387 */ /* 0x000fe80000100800 */
[----:B------:R-:W-:Y:S04]  /*17560*/  STL [R1+0x175c], R81 ;  /* 0x00175c5101007387 */ /* 0x000fe80000100800 */
[----:B------:R-:W-:Y:S04]  /*17570*/  STL [R1+0x1758], R82 ;  /* 0x0017585201007387 */ /* 0x000fe80000100800 */
[----:B------:R-:W-:Y:S04]  /*17580*/  STL [R1+0x1754], R83 ;  /* 0x0017545301007387 */ /* 0x000fe80000100800 */
[----:B------:R1:W-:Y:S04]  /*17590*/  STL [R1+0x176c], R84 ;  /* 0x00176c5401007387 */ /* 0x0003e80000100800 */
[----:B------:R4:W-:Y:S04]  /*175a0*/  STL [R1+0x1768], R85 ;  /* 0x0017685501007387 */ /* 0x0009e80000100800 */
[----:B------:R5:W-:Y:S04]  /*175b0*/  STL [R1+0x1764], R86 ;  /* 0x0017645601007387 */ /* 0x000be80000100800 */
[----:B------:R5:W-:Y:S04]  /*175c0*/  STL [R1+0x1720], R87 ;  /* 0x0017205701007387 */ /* 0x000be80000100800 */
[----:B-1----:R-:W3:Y:S04]  /*175d0*/  LDL.LU R84, [R1+0xa0] ;  /* 0x0000a00001547983 */ /* 0x002ee80000300800 */
[----:B----4-:R-:W3:Y:S04]  /*175e0*/  LDL.LU R85, [R1+0xa4] ;  /* 0x0000a40001557983 */ /* 0x010ee80000300800 */
[----:B-----5:R-:W3:Y:S04]  /*175f0*/  LDL.LU R86, [R1+0xa8] ;  /* 0x0000a80001567983 */ /* 0x020ee80000300800 */
[----:B------:R-:W3:Y:S01]  /*17600*/  LDL.LU R87, [R1+0xac] ;  /* 0x0000ac0001577983 */ /* 0x000ee20000300800 */
[----:B------:R-:W-:Y:S01]  /*17610*/  MOV R70, R208 ;  /* 0x000000d000467202 */ /* 0x000fe20000000f00 */
[----:B------:R-:W-:-:S02]  /*17620*/  IMAD.MOV.U32 R71, RZ, RZ, R209 ;  /* 0x000000ffff477224 */ /* 0x000fc400078e00d1 */
[----:B------:R-:W-:Y:S01]  /*17630*/  IMAD.MOV.U32 R180, RZ, RZ, R210 ;  /* 0x000000ffffb47224 */ /* 0x000fe200078e00d2 */
[----:B------:R-:W-:Y:S01]  /*17640*/  LDS R208, [R3+0xc400] ;  /* 0x00c4000003d07984 */ /* 0x000fe20000000800 */
[----:B------:R-:W-:-:S03]  /*17650*/  IMAD.MOV.U32 R181, RZ, RZ, R211 ;  /* 0x000000ffffb57224 */ /* 0x000fc600078e00d3 */
[----:B------:R-:W-:Y:S04]  /*17660*/  LDS R210, [R3+0xe400] ;  /* 0x00e4000003d27984 */ /* 0x000fe80000000800 */
[----:B------:R-:W-:Y:S04]  /*17670*/  LDS R209, [R0+0xc400] ;  /* 0x00c4000000d17984 */ /* 0x000fe80000000800 */
[----:B------:R-:W2:Y:S01]  /*17680*/  LDS R211, [R0+0xe400] ;  /* 0x00e4000000d37984 */ /* 0x000ea20000000800 */
[C---:B------:R-:W-:Y:S08]  /*17690*/  HMMA.1688.F32.TF32 R88, R96.reuse, R26, R88 ;  /* 0x0000001a6058723c */ /* 0x040ff00000081058 */
[----:B------:R-:W-:Y:S01]  /*176a0*/  HMMA.1688.F32.TF32 R92, R96, R30, R108 ;  /* 0x0000001e605c723c */ /* 0x000fe2000008106c */
[----:B------:R-:W-:Y:S01]  /*176b0*/  MOV R182, R17 ;  /* 0x0000001100b67202 */ /* 0x000fe20000000f00 */
[----:B------:R-:W-:Y:S11]  /*176c0*/  IMAD.MOV.U32 R183, RZ, RZ, R16 ;  /* 0x000000ffffb77224 */ /* 0x000ff600078e0010 */
[----:B------:R-:W-:Y:S02]  /*176d0*/  @!UPT UIADD3 URZ, URZ, URZ, URZ ;  /* 0x0000003f3f3ff290 */ /* 0x000fe4000fffe03f */
[----:B------:R1:W-:Y:S04]  /*176e0*/  STL [R1+0x177c], R88 ;  /* 0x00177c5801007387 */ /* 0x0003e80000100800 */
[----:B------:R4:W-:Y:S04]  /*176f0*/  STL [R1+0x1778], R89 ;  /* 0x0017785901007387 */ /* 0x0009e80000100800 */
[----:B------:R5:W-:Y:S04]  /*17700*/  STL [R1+0x1774], R90 ;  /* 0x0017745a01007387 */ /* 0x000be80000100800 */
[----:B------:R5:W-:Y:S04]  /*17710*/  STL [R1+0x1770], R91 ;  /* 0x0017705b01007387 */ /* 0x000be80000100800 */
[----:B-1----:R-:W3:Y:S04]  /*17720*/  LDL.LU R88, [R1+0x120] ;  /* 0x0001200001587983 */ /* 0x002ee80000300800 */
[----:B----4-:R-:W4:Y:S04]  /*17730*/  LDL.LU R89, [R1+0x124] ;  /* 0x0001240001597983 */ /* 0x010f280000300800 */
[----:B-----5:R-:W4:Y:S04]  /*17740*/  LDL.LU R90, [R1+0x128] ;  /* 0x00012800015a7983 */ /* 0x020f280000300800 */
[----:B------:R-:W4:Y:S04]  /*17750*/  LDL.LU R91, [R1+0x12c] ;  /* 0x00012c00015b7983 */ /* 0x000f280000300800 */
[----:B------:R-:W-:Y:S04]  /*17760*/  STL [R1+0x1780], R94 ;  /* 0x0017805e01007387 */ /* 0x000fe80000100800 */
[----:B------:R-:W-:Y:S04]  /*17770*/  STL [R1+0x171c], R95 ;  /* 0x00171c5f01007387 */ /* 0x000fe80000100800 */
        /* <DEDUP_REMOVED lines=12> */
[C---:B--2---:R-:W-:Y:S11]  /*17840*/  HMMA.1688.F32.TF32 R100, R208.reuse, R6, R100 ;  /* 0x00000006d064723c */ /* 0x044ff60000081064 */
[----:B------:R-:W-:Y:S11]  /*17850*/  @!UPT UIADD3 URZ, URZ, URZ, URZ ;  /* 0x0000003f3f3ff290 */ /* 0x000ff6000fffe03f */
[----:B------:R-:W-:Y:S01]  /*17860*/  @!UPT UIADD3 URZ, URZ, URZ, URZ ;  /* 0x0000003f3f3ff290 */ /* 0x000fe2000fffe03f */
[----:B------:R-:W-:Y:S01]  /*17870*/  STL [R1+0x1718], R102 ;  /* 0x0017186601007387 */ /* 0x000fe20000100800 */
[C---:B---3--:R-:W-:Y:S08]  /*17880*/  HMMA.1688.F32.TF32 R108, R208.reuse, R14, R84 ;  /* 0x0000000ed06c723c */ /* 0x048ff00000081054 */
[C---:B------:R-:W-:Y:S01]  /*17890*/  HMMA.1688.F32.TF32 R84, R208.reuse, R22, R180 ;  /* 0x00000016d054723c */ /* 0x040fe200000810b4 */
[----:B------:R-:W-:Y:S04]  /*178a0*/  STL [R1+0x1714], R103 ;  /* 0x0017146701007387 */ /* 0x000fe80000100800 */
[----:B------:R-:W2:Y:S11]  /*178b0*/  LDL.LU R180, [R1+0xc0] ;  /* 0x0000c00001b47983 */ /* 0x000eb60000300800 */
[----:B------:R-:W-:Y:S07]  /*178c0*/  @!UPT UIADD3 URZ, URZ, URZ, URZ ;  /* 0x0000003f3f3ff290 */ /* 0x000fee000fffe03f */
[----:B------:R-:W-:Y:S04]  /*178d0*/  STL.64 [R1+0xb0], R84 ;  /* 0x0000b05401007387 */ /* 0x000fe80000100a00 */
[----:B------:R1:W-:Y:S04]  /*178e0*/  STL.64 [R1+0xb8], R86 ;  /* 0x0000b85601007387 */ /* 0x0003e80000100a00 */
[----:B------:R-:W2:Y:S04]  /*178f0*/  LDL.LU R181, [R1+0xc4] ;  /* 0x0000c40001b57983 */ /* 0x000ea80000300800 */
[----:B------:R-:W2:Y:S04]  /*17900*/  LDL.LU R182, [R1+0xc8] ;  /* 0x0000c80001b67983 */ /* 0x000ea80000300800 */
[----:B------:R-:W2:Y:S01]  /*17910*/  LDL.LU R183, [R1+0xcc] ;  /* 0x0000cc0001b77983 */ /* 0x000ea20000300800 */
[----:B------:R-:W-:Y:S08]  /*17920*/  HMMA.1688.F32.TF32 R240, R208, R30, R240 ;  /* 0x0000001ed0f0723c */ /* 0x000ff000000810f0 */
[----:B------:R-:W-:Y:S08]  /*17930*/  HMMA.1688.F32.TF32 R96, R96, R34, R104 ;  /* 0x000000226060723c */ /* 0x000ff00000081068 */
[C---:B-1----:R-:W-:Y:S08]  /*17940*/  HMMA.1688.F32.TF32 R84, R208.reuse, R26, R68 ;  /* 0x0000001ad054723c */ /* 0x042ff00000081044 */
[C---:B----4-:R-:W-:Y:S08]  /*17950*/  HMMA.1688.F32.TF32 R104, R208.reuse, R10, R88 ;  /* 0x0000000ad068723c */ /* 0x050ff00000081058 */
[C---:B------:R-:W-:Y:S08]  /*17960*/  HMMA.1688.F32.TF32 R112, R208.reuse, R18, R112 ;  /* 0x00000012d070723c */ /* 0x040ff00000081070 */
[----:B------:R-:W-:Y:S08]  /*17970*/  HMMA.1688.F32.TF32 R208, R208, R34, R236 ;  /* 0x00000022d0d0723c */ /* 0x000ff000000810ec */
[C---:B-----5:R-:W-:Y:S08]  /*17980*/  HMMA.1688.F32.TF32 R236, R224.reuse, R6, R80 ;  /* 0x00000006e0ec723c */ /* 0x060ff00000081050 */
[----:B------:R-:W-:Y:S01]  /*17990*/  HMMA.1688.F32.TF32 R76, R224, R10, R76 ;  /* 0x0000000ae04c723c */ /* 0x000fe2000008104c */
[----:B------:R-:W-:Y:S01]  /*179a0*/  STL [R1+0x1710], R241 ;  /* 0x001710f101007387 */ /* 0x000fe20000100800 */
[----:B------:R-:W-:-:S03]  /*179b0*/  IMAD.MOV.U32 R71, RZ, RZ, R87 ;  /* 0x000000ffff477224 */ /* 0x000fc600078e0057 */
[----:B------:R-:W-:Y:S04]  /*179c0*/  STL [R1+0x170c], R242 ;  /* 0x00170cf201007387 */ /* 0x000fe80000100800 */
[----:B------:R-:W-:Y:S01]  /*179d0*/  STL [R1+0x1708], R243 ;  /* 0x001708f301007387 */ /* 0x000fe20000100800 */
[C---:B------:R-:W-:Y:S03]  /*179e0*/  HMMA.1688.F32.TF32 R88, R224.reuse, R22, R220 ;  /* 0x00000016e058723c */ /* 0x040fe600000810dc */
[----:B------:R1:W-:Y:S04]  /*179f0*/  STL [R1+0x1704], R208 ;  /* 0x001704d001007387 */ /* 0x0003e80000100800 */
[----:B------:R3:W-:Y:S01]  /*17a00*/  STL [R1+0x1700], R209 ;  /* 0x001700d101007387 */ /* 0x0007e20000100800 */
[----:B------:R-:W-:Y:S03]  /*17a10*/  HMMA.1688.F32.TF32 R216, R224, R26, R216 ;  /* 0x0000001ae0d8723c */ /* 0x000fe600000810d8 */
[----:B------:R4:W-:Y:S03]  /*17a20*/  STL [R1+0x16fc], R210 ;  /* 0x0016fcd201007387 */ /* 0x0009e60000100800 */
[----:B------:R-:W-:Y:S01]  /*17a30*/  IMAD.MOV.U32 R87, RZ, RZ, R76 ;  /* 0x000000ffff577224 */ /* 0x000fe200078e004c */
[----:B------:R-:W-:Y:S01]  /*17a40*/  MOV R102, R78 ;  /* 0x0000004e00667202 */ /* 0x000fe20000000f00 */
[----:B------:R-:W-:-:S02]  /*17a50*/  IMAD.MOV.U32 R95, RZ, RZ, R77 ;  /* 0x000000ffff5f7224 */ /* 0x000fc400078e004d */
[----:B------:R-:W-:Y:S02]  /*17a60*/  IMAD.MOV.U32 R103, RZ, RZ, R79 ;  /* 0x000000ffff677224 */ /* 0x000fe400078e004f */
[----:B------:R-:W-:Y:S01]  /*17a70*/  HMMA.1688.F32.TF32 R76, R224, R14, R72 ;  /* 0x0000000ee04c723c */ /* 0x000fe20000081048 */
[----:B------:R5:W-:Y:S04]  /*17a80*/  STL [R1+0x16f8], R211 ;  /* 0x0016f8d301007387 */ /* 0x000be80000100800 */
[----:B------:R-:W-:Y:S04]  /*17a90*/  STL [R1+0x16f4], R239 ;  /* 0x0016f4ef01007387 */ /* 0x000fe80000100800 */
[----:B-1----:R-:W2:Y:S04]  /*17aa0*/  LDL.LU R208, [R1+0x180] ;  /* 0x0001800001d07983 */ /* 0x002ea80000300800 */
[----:B---3--:R-:W3:Y:S04]  /*17ab0*/  LDL.LU R209, [R1+0x184] ;  /* 0x0001840001d17983 */ /* 0x008ee80000300800 */
[----:B----4-:R-:W3:Y:S04]  /*17ac0*/  LDL.LU R210, [R1+0x188] ;  /* 0x0001880001d27983 */ /* 0x010ee80000300800 */
[----:B-----5:R-:W3:Y:S04]  /*17ad0*/  LDL.LU R211, [R1+0x18c] ;  /* 0x00018c0001d37983 */ /* 0x020ee80000300800 */
[----:B------:R-:W4:Y:S01]  /*17ae0*/  LDL.LU R220, [R1+0x1f0] ;  /* 0x0001f00001dc7983 */ /* 0x000f220000300800 */
[----:B------:R-:W-:-:S03]  /*17af0*/  IMAD.MOV.U32 R75, RZ, RZ, R79 ;  /* 0x000000ffff4b7224 */ /* 0x000fc600078e004f */
[----:B------:R-:W4:Y:S04]  /*17b00*/  LDL.LU R221, [R1+0x1f4] ;  /* 0x0001f40001dd7983 */ /* 0x000f280000300800 */
[----:B------:R-:W4:Y:S01]  /*17b10*/  LDL.LU R222, [R1+0x1f8] ;  /* 0x0001f80001de7983 */ /* 0x000f220000300800 */
[----:B------:R-:W-:-:S03]  /*17b20*/  IMAD.MOV.U32 R68, RZ, RZ, R84 ;  /* 0x000000ffff447224 */ /* 0x000fc600078e0054 */
[----:B------:R-:W4:Y:S01]  /*17b30*/  LDL.LU R223, [R1+0x1fc] ;  /* 0x0001fc0001df7983 */ /* 0x000f220000300800 */
[----:B------:R-:W-:Y:S01]  /*17b40*/  IMAD.MOV.U32 R69, RZ, RZ, R85 ;  /* 0x000000ffff457224 */ /* 0x000fe200078e0055 */
[----:B------:R-:W-:Y:S01]  /*17b50*/  MOV R70, R86 ;  /* 0x0000005600467202 */ /* 0x000fe20000000f00 */
[----:B------:R-:W-:Y:S01]  /*17b60*/  IMAD.MOV.U32 R84, RZ, RZ, R217 ;  /* 0x000000ffff547224 */ /* 0x000fe200078e00d9 */
[----:B------:R-:W-:Y:S01]  /*17b70*/  MOV R85, R218 ;  /* 0x000000da00557202 */ /* 0x000fe20000000f00 */
[----:B------:R-:W-:Y:S01]  /*17b80*/  IMAD.MOV.U32 R86, RZ, RZ, R219 ;  /* 0x000000ffff567224 */ /* 0x000fe200078e00db */
[----:B--2---:R-:W-:Y:S07]  /*17b90*/  HMMA.1688.F32.TF32 R80, R224, R18, R180 ;  /* 0x00000012e050723c */ /* 0x004fee00000810b4 */
[----:B------:R-:W-:Y:S01]  /*17ba0*/  IMAD.MOV.U32 R180, RZ, RZ, R12 ;  /* 0x000000ffffb47224 */ /* 0x000fe200078e000c */
[----:B------:R-:W-:Y:S01]  /*17bb0*/  MOV R182, R252 ;  /* 0x000000fc00b67202 */ /* 0x000fe20000000f00 */
[----:B------:R-:W2:Y:S01]  /*17bc0*/  LDL.LU R12, [R1+0x17a4] ;  /* 0x0017a400010c7983 */ /* 0x000ea20000300800 */
[----:B------:R-:W-:-:S03]  /*17bd0*/  IMAD.MOV.U32 R181, RZ, RZ, R9 ;  /* 0x000000ffffb57224 */ /* 0x000fc600078e0009 */
[----:B------:R-:W5:Y:S04]  /*17be0*/  LDL.LU R9, [R1+0x17a0] ;  /* 0x0017a00001097983 */ /* 0x000f680000300800 */
[----:B------:R-:W4:Y:S07]  /*17bf0*/  LDL.LU R252, [R1+0x179c] ;  /* 0x00179c0001fc7983 */ /* 0x000f2e0000300800 */
[----:B------:R-:W-:-:S02]  /*17c00*/  IMAD.MOV.U32 R79, RZ, RZ, R83 ;  /* 0x000000ffff4f7224 */ /* 0x000fc400078e0053 */
[----:B------:R-:W-:Y:S02]  /*17c10*/  IMAD.MOV.U32 R83, RZ, RZ, R91 ;  /* 0x000000ffff537224 */ /* 0x000fe400078e005b */
[----:B------:R-:W-:Y:S02]  /*17c20*/  IMAD.MOV.U32 R91, RZ, RZ, R216 ;  /* 0x000000ffff5b7224 */ /* 0x000fe400078e00d8 */
[----:B------:R-:W4:Y:S04]  /*17c30*/  LDL.LU R216, [R1+0x230] ;  /* 0x0002300001d87983 */ /* 0x000f280000300800 */
[----:B------:R-:W4:Y:S04]  /*17c40*/  LDL.LU R217, [R1+0x234] ;  /* 0x0002340001d97983 */ /* 0x000f280000300800 */
[----:B------:R-:W4:Y:S04]  /*17c50*/  LDL.LU R218, [R1+0x238] ;  /* 0x0002380001da7983 */ /* 0x000f280000300800 */
[----:B------:R-:W4:Y:S01]  /*17c60*/  LDL.LU R219, [R1+0x23c] ;  /* 0x00023c0001db7983 */ /* 0x000f220000300800 */
[----:B------:R-:W-:Y:S01]  /*17c70*/  IMAD.MOV.U32 R183, RZ, RZ, R13 ;  /* 0x000000ffffb77224 */ /* 0x000fe200078e000d */
[----:B------:R-:W-:Y:S08]  /*17c80*/  HMMA.1688.F32.TF32 R212, R224, R30, R212 ;  /* 0x0000001ee0d4723c */ /* 0x000ff000000810d4 */
[----:B------:R-:W-:Y:S01]  /*17c90*/  HMMA.1688.F32.TF32 R180, R228, R18, R180 ;  /* 0x00000012e4b4723c */ /* 0x000fe200000810b4 */
[----:B------:R-:W-:Y:S01]  /*17ca0*/  IMAD.MOV.U32 R72, RZ, RZ, R76 ;  /* 0x000000ffff487224 */ /* 0x000fe200078e004c */
[----:B------:R-:W-:Y:S01]  /*17cb0*/  MOV R74, R78 ;  /* 0x0000004e004a7202 */ /* 0x000fe20000000f00 */
[----:B------:R-:W-:Y:S01]  /*17cc0*/  IMAD.MOV.U32 R73, RZ, RZ, R77 ;  /* 0x000000ffff497224 */ /* 0x000fe200078e004d */
[----:B------:R-:W-:Y:S01]  /*17cd0*/  MOV R78, R82 ;  /* 0x00000052004e7202 */ /* 0x000fe20000000f00 */
[----:B------:R-:W-:Y:S01]  /*17ce0*/  IMAD.MOV.U32 R76, RZ, RZ, R80 ;  /* 0x000000ffff4c7224 */ /* 0x000fe200078e0050 */
[----:B------:R-:W-:Y:S01]  /*17cf0*/  MOV R82, R90 ;  /* 0x0000005a00527202 */ /* 0x000fe20000000f00 */
[----:B------:R-:W-:-:S02]  /*17d00*/  IMAD.MOV.U32 R77, RZ, RZ, R81 ;  /* 0x000000ffff4d7224 */ /* 0x000fc400078e0051 */
[----:B------:R-:W-:Y:S02]  /*17d10*/  IMAD.MOV.U32 R80, RZ, RZ, R88 ;  /* 0x000000ffff507224 */ /* 0x000fe400078e0058 */
[----:B------:R-:W-:-:S05]  /*17d20*/  IMAD.MOV.U32 R81, RZ, RZ, R89 ;  /* 0x000000ffff517224 */ /* 0x000fca00078e0059 */
[----:B------:R-:W-:Y:S01]  /*17d30*/  IMAD.MOV.U32 R94, RZ, RZ, R212 ;  /* 0x000000ffff5e7224 */ /* 0x000fe200078e00d4 */
[----:B------:R-:W-:Y:S01]  /*17d40*/  MOV R89, R214 ;  /* 0x000000d600597202 */ /* 0x000fe20000000f00 */
[----:B------:R-:W-:Y:S02]  /*17d50*/  IMAD.MOV.U32 R88, RZ, RZ, R213 ;  /* 0x000000ffff587224 */ /* 0x000fe400078e00d5 */
[----:B------:R-:W-:-:S04]  /*17d60*/  IMAD.MOV.U32 R90, RZ, RZ, R215 ;  /* 0x000000ffff5a7224 */ /* 0x000fc800078e00d7 */
[----:B------:R-:W-:Y:S01]  /*17d70*/  IMAD.MOV.U32 R20, RZ, RZ, R183 ;  /* 0x000000ffff147224 */ /* 0x000fe200078e00b7 */
[----:B------:R-:W-:Y:S01]  /*17d80*/  MOV R16, R181 ;  /* 0x000000b500107202 */ /* 0x000fe20000000f00 */
[----:B------:R-:W-:Y:S01]  /*17d90*/  IMAD.MOV.U32 R17, RZ, RZ, R180 ;  /* 0x000000ffff117224 */ /* 0x000fe200078e00b4 */
[----:B---3--:R-:W-:Y:S11]  /*17da0*/  HMMA.1688.F32.TF32 R208, R228, R14, R208 ;  /* 0x0000000ee4d0723c */ /* 0x008ff600000810d0 */
[----:B------:R-:W-:Y:S11]  /*17db0*/  @!UPT UIADD3 URZ, URZ, URZ, URZ ;  /* 0x0000003f3f3ff290 */ /* 0x000ff6000fffe03f */
[----:B------:R-:W-:Y:S02]  /*17dc0*/  @!UPT UIADD3 URZ, URZ, URZ, URZ ;  /* 0x0000003f3f3ff290 */ /* 0x000fe4000fffe03f */
[----:B------:R-:W-:Y:S01]  /*17dd0*/  MOV R21, R211 ;  /* 0x000000d300157202 */ /* 0x000fe20000000f00 */
[----:B------:R-:W-:Y:S01]  /*17de0*/  HMMA.1688.F32.TF32 R204, R224, R34, R204 ;  /* 0x00000022e0cc723c */ /* 0x000fe200000810cc */
[----:B------:R-:W-:Y:S02]  /*17df0*/  IMAD.MOV.U32 R24, RZ, RZ, R208 ;  /* 0x000000ffff187224 */ /* 0x000fe400078e00d0 */
[----:B------:R-:W-:Y:S02]  /*17e00*/  IMAD.MOV.U32 R25, RZ, RZ, R209 ;  /* 0x000000ffff197224 */ /* 0x000fe400078e00d1 */
[----:B------:R-:W-:Y:S11]  /*17e10*/  IMAD.MOV.U32 R13, RZ, RZ, R210 ;  /* 0x000000ffff0d7224 */ /* 0x000ff600078e00d2 */
[----:B------:R-:W-:Y:S07]  /*17e20*/  @!UPT UIADD3 URZ, URZ, URZ, URZ ;  /* 0x0000003f3f3ff290 */ /* 0x000fee000fffe03f */
[----:B------:R-:W-:Y:S04]  /*17e30*/  STL [R1+0x16f0], R205 ;  /* 0x0016f0cd01007387 */ /* 0x000fe80000100800 */
[----:B------:R-:W-:Y:S04]  /*17e40*/  STL [R1+0x16ec], R206 ;  /* 0x0016ecce01007387 */ /* 0x000fe80000100800 */
[----:B------:R-:W-:Y:S01]  /*17e50*/  STL [R1+0x16e8], R207 ;  /* 0x0016e8cf01007387 */ /* 0x000fe20000100800 */
[----:B--2---:R-:W-:Y:S02]  /*17e60*/  IMAD.MOV.U32 R211, RZ, RZ, R12 ;  /* 0x000000ffffd37224 */ /* 0x004fe400078e000c */
[----:B------:R-:W-:-:S02]  /*17e70*/  IMAD.MOV.U32 R12, RZ, RZ, R182 ;  /* 0x000000ffff0c7224 */ /* 0x000fc400078e00b6 */
[C---:B------:R-:W-:Y:S08]  /*17e80*/  HMMA.1688.F32.TF32 R180, R228.reuse, R22, R200 ;  /* 0x00000016e4b4723c */ /* 0x040ff000000810c8 */
[C---:B----4-:R-:W-:Y:S08]  /*17e90*/  HMMA.1688.F32.TF32 R212, R228.reuse, R6, R216 ;  /* 0x00000006e4d4723c */ /* 0x050ff000000810d8 */
[----:B------:R-:W-:Y:S07]  /*17ea0*/  HMMA.1688.F32.TF32 R216, R228, R10, R220 ;  /* 0x0000000ae4d8723c */ /* 0x000fee00000810dc */
[----:B------:R-:W-:Y:S01]  /*17eb0*/  IMAD.MOV.U32 R221, RZ, RZ, R5 ;  /* 0x000000ffffdd7224 */ /* 0x000fe200078e0005 */
[----:B------:R-:W-:Y:S01]  /*17ec0*/  MOV R222, R4 ;  /* 0x0000000400de7202 */ /* 0x000fe20000000f00 */
[----:B------:R-:W-:-:S02]  /*17ed0*/  IMAD.MOV.U32 R223, RZ, RZ, R2 ;  /* 0x000000ffffdf7224 */ /* 0x000fc400078e0002 */
[----:B------:R-:W-:Y:S02]  /*17ee0*/  IMAD.MOV.U32 R5, RZ, RZ, R180 ;  /* 0x000000ffff057224 */ /* 0x000fe400078e00b4 */
[----:B------:R-:W-:Y:S02]  /*17ef0*/  IMAD.MOV.U32 R4, RZ, RZ, R181 ;  /* 0x000000ffff047224 */ /* 0x000fe400078e00b5 */
[----:B------:R-:W-:-:S09]  /*17f00*/  IMAD.MOV.U32 R2, RZ, RZ, R183 ;  /* 0x000000ffff027224 */ /* 0x000fd200078e00b7 */
[----:B------:R-:W-:Y:S02]  /*17f10*/  MOV R225, R218 ;  /* 0x000000da00e17202 */ /* 0x000fe40000000f00 */
[----:B------:R-:W-:Y:S02]  /*17f20*/  MOV R218, R252 ;  /* 0x000000fc00da7202 */ /* 0x000fe40000000f00 */
[----:B------:R-:W-:Y:S02]  /*17f30*/  MOV R252, R182 ;  /* 0x000000b600fc7202 */ /* 0x000fe40000000f00 */
[----:B------:R-:W-:Y:S01]  /*17f40*/  HMMA.1688.F32.TF32 R180, R228, R26, R116 ;  /* 0x0000001ae4b4723c */ /* 0x000fe20000081074 */
[----:B-----5:R-:W-:Y:S02]  /*17f50*/  IMAD.MOV.U32 R208, RZ, RZ, R9 ;  /* 0x000000ffffd07224 */ /* 0x020fe400078e0009 */
[----:B------:R-:W2:Y:S01]  /*17f60*/  LDL.LU R9, [R1+0x1798] ;  /* 0x0017980001097983 */ /* 0x000ea20000300800 */
[----:B------:R-:W-:-:S03]  /*17f70*/  IMAD.MOV.U32 R227, RZ, RZ, R216 ;  /* 0x000000ffffe37224 */ /* 0x000fc600078e00d8 */
[----:B------:R-:W3:Y:S01]  /*17f80*/  LDL.LU R209, [R1+0x204] ;  /* 0x0002040001d17983 */ /* 0x000ee20000300800 */
[----:B------:R-:W-:-:S03]  /*17f90*/  IMAD.MOV.U32 R226, RZ, RZ, R217 ;  /* 0x000000ffffe27224 */ /* 0x000fc600078e00d9 */
[----:B------:R-:W3:Y:S04]  /*17fa0*/  LDL.LU R210, [R1+0x208] ;  /* 0x0002080001d27983 */ /* 0x000ee80000300800 */
[----:B------:R-:W4:Y:S04]  /*17fb0*/  LDL.LU R216, [R1+0x220] ;  /* 0x0002200001d87983 */ /* 0x000f280000300800 */
[----:B------:R-:W4:Y:S04]  /*17fc0*/  LDL.LU R217, [R1+0x224] ;  /* 0x0002240001d97983 */ /* 0x000f280000300800 */
[----:B------:R-:W5:Y:S01]  /*17fd0*/  LDL.LU R200, [R1+0x240] ;  /* 0x0002400001c87983 */ /* 0x000f620000300800 */
[----:B------:R-:W-:Y:S01]  /*17fe0*/  IMAD.MOV.U32 R119, RZ, RZ, R181 ;  /* 0x000000ffff777224 */ /* 0x000fe200078e00b5 */
[----:B------:R-:W-:Y:S01]  /*17ff0*/  MOV R117, R183 ;  /* 0x000000b700757202 */ /* 0x000fe20000000f00 */
[----:B------:R-:W-:Y:S01]  /*18000*/  IMAD.MOV.U32 R118, RZ, RZ, R182 ;  /* 0x000000ffff767224 */ /* 0x000fe200078e00b6 */
[----:B------:R-:W5:Y:S01]  /*18010*/  LDL.LU R201, [R1+0x244] ;  /* 0x0002440001c97983 */ /* 0x000f620000300800 */
[----:B------:R-:W-:-:S02]  /*18020*/  IMAD.MOV.U32 R116, RZ, RZ, R180 ;  /* 0x000000ffff747224 */ /* 0x000fc400078e00b4 */
[----:B------:R-:W-:Y:S01]  /*18030*/  HMMA.1688.F32.TF32 R180, R228, R30, R176 ;  /* 0x0000001ee4b4723c */ /* 0x000fe200000810b0 */
[----:B------:R-:W5:Y:S04]  /*18040*/  LDL.LU R202, [R1+0x248] ;  /* 0x0002480001ca7983 */ /* 0x000f680000300800 */
[----:B------:R-:W5:Y:S11]  /*18050*/  LDL.LU R203, [R1+0x24c] ;  /* 0x00024c0001cb7983 */ /* 0x000f760000300800 */
[----:B------:R-:W-:Y:S08]  /*18060*/  @!UPT UIADD3 URZ, URZ, URZ, URZ ;  /* 0x0000003f3f3ff290 */ /* 0x000ff0000fffe03f */
[----:B------:R-:W-:Y:S01]  /*18070*/  IMAD.MOV.U32 R178, RZ, RZ, R182 ;  /* 0x000000ffffb27224 */ /* 0x000fe200078e00b6 */
[----:B------:R-:W-:Y:S01]  /*18080*/  MOV R177, R183 ;  /* 0x000000b700b17202 */ /* 0x000fe20000000f00 */
[----:B------:R-:W-:Y:S01]  /*18090*/  IMAD.MOV.U32 R179, RZ, RZ, R181 ;  /* 0x000000ffffb37224 */ /* 0x000fe200078e00b5 */
[----:B------:R-:W2:Y:S01]  /*180a0*/  LDL.LU.64 R182, [R1+0x1790] ;  /* 0x0017900001b67983 */ /* 0x000ea20000300a00 */
[----:B------:R-:W-:-:S03]  /*180b0*/  IMAD.MOV.U32 R176, RZ, RZ, R180 ;  /* 0x000000ffffb07224 */ /* 0x000fc600078e00b4 */
[----:B------:R-:W2:Y:S01]  /*180c0*/  LDL.LU.64 R180, [R1+0x1788] ;  /* 0x0017880001b47983 */ /* 0x000ea20000300a00 */
[----:B------:R-:W-:Y:S01]  /*180d0*/  IMAD.MOV.U32 R224, RZ, RZ, R219 ;  /* 0x000000ffffe07224 */ /* 0x000fe200078e00db */
[----:B--2---:R-:W-:Y:S08]  /*180e0*/  HMMA.1688.F32.TF32 R180, R228, R34, R180 ;  /* 0x00000022e4b4723c */ /* 0x004ff000000810b4 */
[----:B------:R-:W-:Y:S01]  /*180f0*/  HMMA.1688.F32.TF32 R228, R232, R22, R184 ;  /* 0x00000016e8e4723c */ /* 0x000fe200000810b8 */
[----:B------:R-:W-:Y:S01]  /*18100*/  IMAD.MOV.U32 R219, RZ, RZ, R9 ;  /* 0x000000ffffdb7224 */ /* 0x000fe200078e0009 */
[----:B------:R-:W-:Y:S01]  /*18110*/  LDS R184, [R3+0x10000] ;  /* 0x0100000003b87984 */ /* 0x000fe20000000800 */
[----:B------:R-:W-:-:S03]  /*18120*/  IMAD.MOV.U32 R220, RZ, RZ, R8 ;  /* 0x000000ffffdc7224 */ /* 0x000fc600078e0008 */
[----:B------:R-:W-:Y:S04]  /*18130*/  LDS R186, [R3+0x12000] ;  /* 0x0120000003ba7984 */ /* 0x000fe80000000800 */
[----:B------:R-:W-:Y:S04]  /*18140*/  LDS R185, [R0+0x10000] ;  /* 0x0100000000b97984 */ /* 0x000fe80000000800 */
[----:B------:R-:W-:Y:S04]  /*18150*/  LDS R187, [R0+0x12000] ;  /* 0x0120000000bb7984 */ /* 0x000fe80000000800 */
[----:B------:R-:W-:Y:S05]  /*18160*/  STL [R1+0x1ac], R183 ;  /* 0x0001acb701007387 */ /* 0x000fea0000100800 */
[----:B------:R-:W-:Y:S04]  /*18170*/  STL [R1+0x16b4], R228 ;  /* 0x0016b4e401007387 */ /* 0x000fe80000100800 */
[----:B------:R-:W-:Y:S04]  /*18180*/  STL [R1+0x16b0], R229 ;  /* 0x0016b0e501007387 */ /* 0x000fe80000100800 */
[----:B------:R-:W-:Y:S04]  /*18190*/  STL [R1+0x16ac], R230 ;  /* 0x0016ace601007387 */ /* 0x000fe80000100800 */
[----:B------:R1:W-:Y:S02]  /*181a0*/  STL [R1+0x16a8], R231 ;  /* 0x0016a8e701007387 */ /* 0x0003e40000100800 */
[----:B-1----:R-:W-:-:S02]  /*181b0*/  MOV R231, R13 ;  /* 0x0000000d00e77202 */ /* 0x002fc40000000f00 */
[----:B------:R-:W2:Y:S01]  /*181c0*/  LDL R13, [R1+0x3a0] ;  /* 0x0003a000010d7983 */ /* 0x000ea20000100800 */
[----:B------:R-:W-:Y:S01]  /*181d0*/  IMAD.MOV.U32 R205, RZ, RZ, R180 ;  /* 0x000000ffffcd7224 */ /* 0x000fe200078e00b4 */
[----:B------:R-:W-:Y:S01]  /*181e0*/  MOV R207, R182 ;  /* 0x000000b600cf7202 */ /* 0x000fe20000000f00 */
[----:B------:R-:W-:Y:S02]  /*181f0*/  IMAD.MOV.U32 R206, RZ, RZ, R181 ;  /* 0x000000ffffce7224 */ /* 0x000fe400078e00b5 */
[C---:B-----5:R-:W-:Y:S08]  /*18200*/  HMMA.1688.F32.TF32 R180, R232.reuse, R6, R200 ;  /* 0x00000006e8b4723c */ /* 0x060ff000000810c8 */
[C---:B----4-:R-:W-:Y:S08]  /*18210*/  HMMA.1688.F32.TF32 R200, R232.reuse, R10, R216 ;  /* 0x0000000ae8c8723c */ /* 0x050ff000000810d8 */
[----:B------:R-:W-:Y:S08]  /*18220*/  HMMA.1688.F32.TF32 R216, R232, R26, R188 ;  /* 0x0000001ae8d8723c */ /* 0x000ff000000810bc */
[----:B------:R-:W-:Y:S01]  /*18230*/  IMAD.MOV.U32 R9, RZ, RZ, R180 ;  /* 0x000000ffff097224 */ /* 0x000fe200078e00b4 */
[----:B------:R-:W-:Y:S01]  /*18240*/  MOV R6, R181 ;  /* 0x000000b500067202 */ /* 0x000fe20000000f00 */
[----:B------:R-:W-:-:S02]  /*18250*/  IMAD.MOV.U32 R8, RZ, RZ, R183 ;  /* 0x000000ffff087224 */ /* 0x000fc400078e00b7 */
[----:B------:R-:W-:Y:S02]  /*18260*/  IMAD.MOV.U32 R7, RZ, RZ, R182 ;  /* 0x000000ffff077224 */ /* 0x000fe400078e00b6 */
[----:B---3--:R-:W-:Y:S09]  /*18270*/  HMMA.1688.F32.TF32 R180, R232, R14, R208 ;  /* 0x0000000ee8b4723c */ /* 0x008ff200000810d0 */
[----:B------:R1:W-:Y:S04]  /*18280*/  STL [R1+0x16c4], R216 ;  /* 0x0016c4d801007387 */ /* 0x0003e80000100800 */
[----:B------:R3:W-:Y:S01]  /*18290*/  STL [R1+0x16c0], R217 ;  /* 0x0016c0d901007387 */ /* 0x0007e20000100800 */
[----:B-1----:R-:W-:-:S02]  /*182a0*/  IMAD.MOV.U32 R216, RZ, RZ, R9 ;  /* 0x000000ffffd87224 */ /* 0x002fc400078e0009 */
[----:B---3--:R-:W-:-:S08]  /*182b0*/  IMAD.MOV.U32 R217, RZ, RZ, R8 ;  /* 0x000000ffffd97224 */ /* 0x008fd000078e0008 */
[----:B------:R-:W-:Y:S01]  /*182c0*/  MOV R208, R183 ;  /* 0x000000b700d07202 */ /* 0x000fe20000000f00 */
[----:B------:R-:W-:Y:S01]  /*182d0*/  IMAD.MOV.U32 R241, RZ, RZ, R180 ;  /* 0x000000fffff17224 */ /* 0x000fe200078e00b4 */
[----:B------:R1:W-:Y:S01]  /*182e0*/  STL [R1+0x16bc], R218 ;  /* 0x0016bcda01007387 */ /* 0x0003e20000100800 */
[----:B------:R-:W-:Y:S02]  /*182f0*/  IMAD.MOV.U32 R242, RZ, RZ, R181 ;  /* 0x000000fffff27224 */ /* 0x000fe400078e00b5 */
[----:B------:R-:W-:Y:S01]  /*18300*/  IMAD.MOV.U32 R243, RZ, RZ, R182 ;  /* 0x000000fffff37224 */ /* 0x000fe200078e00b6 */
[----:B------:R3:W-:Y:S01]  /*18310*/  STL [R1+0x16b8], R219 ;  /* 0x0016b8db01007387 */ /* 0x0007e20000100800 */
[----:B------:R-:W-:Y:S01]  /*18320*/  HMMA.1688.F32.TF32 R180, R232, R18, R220 ;  /* 0x00000012e8b4723c */ /* 0x000fe200000810dc */
[----:B------:R-:W-:Y:S02]  /*18330*/  IMAD.MOV.U32 R230, RZ, RZ, R21 ;  /* 0x000000ffffe67224 */ /* 0x000fe400078e0015 */
[----:B-1----:R-:W-:-:S05]  /*18340*/  IMAD.MOV.U32 R218, RZ, RZ, R7 ;  /* 0x000000ffffda7224 */ /* 0x002fca00078e0007 */
[----:B------:R-:W-:Y:S01]  /*18350*/  HMMA.1688.F32.TF32 R220, R232, R30, R192 ;  /* 0x0000001ee8dc723c */ /* 0x000fe200000810c0 */
[----:B---3--:R-:W-:Y:S01]  /*18360*/  MOV R219, R6 ;  /* 0x0000000600db7202 */ /* 0x008fe20000000f00 */
[----:B------:R-:W-:-:S05]  /*18370*/  IMAD.MOV.U32 R189, RZ, RZ, R20 ;  /* 0x000000ffffbd7224 */ /* 0x000fca00078e0014 */
[----:B------:R-:W-:Y:S01]  /*18380*/  IMAD.MOV.U32 R195, RZ, RZ, R5 ;  /* 0x000000ffffc37224 */ /* 0x000fe200078e0005 */
[----:B------:R-:W-:Y:S01]  /*18390*/  HMMA.1688.F32.TF32 R232, R232, R34, R196 ;  /* 0x00000022e8e8723c */ /* 0x000fe200000810c4 */
[----:B------:R-:W-:Y:S02]  /*183a0*/  IMAD.MOV.U32 R194, RZ, RZ, R4 ;  /* 0x000000ffffc27224 */ /* 0x000fe400078e0004 */
[----:B------:R-:W-:Y:S02]  /*183b0*/  IMAD.MOV.U32 R190, RZ, RZ, R17 ;  /* 0x000000ffffbe7224 */ /* 0x000fe400078e0011 */
[----:B------:R-:W-:Y:S01]  /*183c0*/  IMAD.MOV.U32 R191, RZ, RZ, R16 ;  /* 0x000000ffffbf7224 */ /* 0x000fe200078e0010 */
[----:B------:R-:W-:Y:S01]  /*183d0*/  MOV R188, R12 ;  /* 0x0000000c00bc7202 */ /* 0x000fe20000000f00 */
[----:B------:R-:W-:Y:S02]  /*183e0*/  IMAD.MOV.U32 R228, RZ, RZ, R25 ;  /* 0x000000ffffe47224 */ /* 0x000fe400078e0019 */
[----:B------:R-:W-:-:S06]  /*183f0*/  IMAD.MOV.U32 R229, RZ, RZ, R24 ;  /* 0x000000ffffe57224 */ /* 0x000fcc00078e0018 */
[----:B------:R-:W-:Y:S04]  /*18400*/  STL [R1+0x16d4], R220 ;  /* 0x0016d4dc01007387 */ /* 0x000fe80000100800 */
[----:B------:R-:W-:Y:S04]  /*18410*/  STL [R1+0x16d0], R221 ;  /* 0x0016d0dd01007387 */ /* 0x000fe80000100800 */
[----:B------:R1:W-:Y:S04]  /*18420*/  STL [R1+0x16cc], R222 ;  /* 0x0016ccde01007387 */ /* 0x0003e80000100800 */
[----:B------:R3:W-:Y:S04]  /*18430*/  STL [R1+0x16c8], R223 ;  /* 0x0016c8df01007387 */ /* 0x0007e80000100800 */
[----:B------:R-:W-:Y:S04]  /*18440*/  STL [R1+0x16e4], R232 ;  /* 0x0016e4e801007387 */ /* 0x000fe80000100800 */
[----:B------:R-:W-:Y:S04]  /*18450*/  STL [R1+0x16e0], R233 ;  /* 0x0016e0e901007387 */ /* 0x000fe80000100800 */
[----:B------:R4:W-:Y:S04]  /*18460*/  STL [R1+0x16dc], R234 ;  /* 0x0016dcea01007387 */ /* 0x0009e80000100800 */
[----:B------:R5:W-:Y:S01]  /*18470*/  STL [R1+0x16d8], R235 ;  /* 0x0016d8eb01007387 */ /* 0x000be20000100800 */
[----:B------:R-:W-:Y:S01]  /*18480*/  MOV R198, R195 ;  /* 0x000000c300c67202 */ /* 0x000fe20000000f00 */
[----:B-1----:R-:W-:Y:S01]  /*18490*/  IMAD.MOV.U32 R222, RZ, RZ, R218 ;  /* 0x000000ffffde7224 */ /* 0x002fe200078e00da */
[----:B------:R-:W-:Y:S01]  /*184a0*/  MOV R220, R216 ;  /* 0x000000d800dc7202 */ /* 0x000fe20000000f00 */
[----:B------:R-:W-:Y:S01]  /*184b0*/  IMAD.MOV.U32 R199, RZ, RZ, R194 ;  /* 0x000000ffffc77224 */ /* 0x000fe200078e00c2 */
[----:B------:R-:W-:Y:S01]  /*184c0*/  MOV R216, R228 ;  /* 0x000000e400d87202 */ /* 0x000fe20000000f00 */
[----:B---3--:R-:W-:Y:S01]  /*184d0*/  IMAD.MOV.U32 R223, RZ, RZ, R219 ;  /* 0x000000ffffdf7224 */ /* 0x008fe200078e00db */
[----:B------:R-:W-:Y:S01]  /*184e0*/  MOV R228, R116 ;  /* 0x0000007400e47202 */ /* 0x000fe20000000f00 */
[----:B------:R-:W-:Y:S01]  /*184f0*/  IMAD.MOV.U32 R221, RZ, RZ, R217 ;  /* 0x000000ffffdd7224 */ /* 0x000fe200078e00d9 */
[----:B------:R-:W-:Y:S01]  /*18500*/  MOV R195, R191 ;  /* 0x000000bf00c37202 */ /* 0x000fe20000000f00 */
[----:B------:R-:W-:Y:S01]  /*18510*/  IMAD.MOV.U32 R218, RZ, RZ, R230 ;  /* 0x000000ffffda7224 */ /* 0x000fe200078e00e6 */
[----:B------:R-:W-:Y:S01]  /*18520*/  MOV R239, R183 ;  /* 0x000000b700ef7202 */ /* 0x000fe20000000f00 */
[----:B------:R-:W-:Y:S01]  /*18530*/  IMAD.MOV.U32 R219, RZ, RZ, R231 ;  /* 0x000000ffffdb7224 */ /* 0x000fe200078e00e7 */
[----:B------:R-:W-:Y:S01]  /*18540*/  LDS R183, [R0+0x12100] ;  /* 0x0121000000b77984 */ /* 0x000fe20000000800 */
[----:B------:R-:W-:-:S02]  /*18550*/  IMAD.MOV.U32 R217, RZ, RZ, R229 ;  /* 0x000000ffffd97224 */ /* 0x000fc400078e00e5 */
[----:B------:R-:W-:Y:S01]  /*18560*/  IMAD.MOV.U32 R230, RZ, RZ, R118 ;  /* 0x000000ffffe67224 */ /* 0x000fe200078e0076 */
[----:B------:R-:W-:Y:S01]  /*18570*/  LDS R116, [R3+0x10300] ;  /* 0x0103000003747984 */ /* 0x000fe20000000800 */
[----:B------:R-:W-:Y:S02]  /*18580*/  IMAD.MOV.U32 R231, RZ, RZ, R119 ;  /* 0x000000ffffe77224 */ /* 0x000fe400078e0077 */
[----:B------:R-:W-:Y:S01]  /*18590*/  IMAD.MOV.U32 R229, RZ, RZ, R117 ;  /* 0x000000ffffe57224 */ /* 0x000fe200078e0075 */
[----:B------:R-:W-:Y:S01]  /*185a0*/  LDS R118, [R3+0x12300] ;  /* 0x0123000003767984 */ /* 0x000fe20000000800 */
[----:B------:R-:W-:Y:S02]  /*185b0*/  IMAD.MOV.U32 R197, RZ, RZ, R223 ;  /* 0x000000ffffc57224 */ /* 0x000fe400078e00df */
[----:B------:R-:W-:Y:S01]  /*185c0*/  IMAD.MOV.U32 R196, RZ, RZ, R220 ;  /* 0x000000ffffc47224 */ /* 0x000fe200078e00dc */
[----:B------:R-:W-:Y:S01]  /*185d0*/  LDS R117, [R0+0x10300] ;  /* 0x0103000000757984 */ /* 0x000fe20000000800 */
[----:B------:R-:W-:-:S02]  /*185e0*/  IMAD.MOV.U32 R223, RZ, RZ, R231 ;  /* 0x000000ffffdf7224 */ /* 0x000fc400078e00e7 */
[----:B------:R-:W-:Y:S01]  /*185f0*/  IMAD.MOV.U32 R220, RZ, RZ, R228 ;  /* 0x000000ffffdc7224 */ /* 0x000fe200078e00e4 */
[----:B------:R-:W-:Y:S01]  /*18600*/  LDS R119, [R0+0x12300] ;  /* 0x0123000000777984 */ /* 0x000fe20000000800 */
[----:B------:R-:W-:Y:S02]  /*18610*/  IMAD.MOV.U32 R193, RZ, RZ, R189 ;  /* 0x000000ffffc17224 */ /* 0x000fe400078e00bd */
[----:B------:R-:W-:Y:S02]  /*18620*/  IMAD.MOV.U32 R192, RZ, RZ, R188 ;  /* 0x000000ffffc07224 */ /* 0x000fe400078e00bc */
[----:B------:R-:W-:Y:S01]  /*18630*/  IMAD.MOV.U32 R194, RZ, RZ, R190 ;  /* 0x000000ffffc27224 */ /* 0x000fe200078e00be */
[----:B----4-:R-:W-:Y:S01]  /*18640*/  MOV R234, R193 ;  /* 0x000000c100ea7202 */ /* 0x010fe20000000f00 */
[----:B-----5:R-:W-:Y:S02]  /*18650*/  IMAD.MOV.U32 R235, RZ, RZ, R192 ;  /* 0x000000ffffeb7224 */ /* 0x020fe400078e00c0 */
[----:B------:R-:W-:-:S02]  /*18660*/  IMAD.MOV.U32 R233, RZ, RZ, R194 ;  /* 0x000000ffffe97224 */ /* 0x000fc400078e00c2 */
[----:B------:R-:W-:Y:S01]  /*18670*/  IMAD.MOV.U32 R232, RZ, RZ, R195 ;  /* 0x000000ffffe87224 */ /* 0x000fe200078e00c3 */
[----:B------:R-:W-:Y:S01]  /*18680*/  MOV R195, R218 ;  /* 0x000000da00c37202 */ /* 0x000fe20000000f00 */
[----:B------:R-:W-:Y:S02]  /*18690*/  IMAD.MOV.U32 R194, RZ, RZ, R219 ;  /* 0x000000ffffc27224 */ /* 0x000fe400078e00db */
[----:B------:R-:W-:Y:S02]  /*186a0*/  IMAD.MOV.U32 R192, RZ, RZ, R217 ;  /* 0x000000ffffc07224 */ /* 0x000fe400078e00d9 */
[----:B------:R-:W-:Y:S01]  /*186b0*/  IMAD.MOV.U32 R193, RZ, RZ, R216 ;  /* 0x000000ffffc17224 */ /* 0x000fe200078e00d8 */
[----:B--2---:R-:W1:Y:S04]  /*186c0*/  LDSM.16.M88.4 R8, [R13+0x80080] ;  /* 0x080080000d08783b */ /* 0x004e680000000200 */
[----:B------:R-:W2:Y:S04]  /*186d0*/  LDSM.16.M88.4 R4, [R13+0x82080] ;  /* 0x082080000d04783b */ /* 0x000ea80000000200 */
[----:B------:R-:W3:Y:S04]  /*186e0*/  LDSM.16.M88.4 R32, [R13+0x84080] ;  /* 0x084080000d20783b */ /* 0x000ee80000000200 */
[----:B------:R-:W4:Y:S04]  /*186f0*/  LDSM.16.M88.4 R28, [R13+0x86080] ;  /* 0x086080000d1c783b */ /* 0x000f280000000200 */
[----:B------:R-:W5:Y:S04]  /*18700*/  LDSM.16.M88.4 R20, [R13+0x8a080] ;  /* 0x08a080000d14783b */ /* 0x000f680000000200 */
[----:B------:R-:W5:Y:S04]  /*18710*/  LDSM.16.M88.4 R16, [R13+0x8c080] ;  /* 0x08c080000d10783b */ /* 0x000f680000000200 */
[----:B------:R-:W-:Y:S04]  /*18720*/  LDSM.16.M88.4 R24, [R13+0x88080] ;  /* 0x088080000d18783b */ /* 0x000fe80000000200 */
[----:B------:R-:W5:Y:S01]  /*18730*/  LDSM.16.M88.4 R12, [R13+0x8e080] ;  /* 0x08e080000d0c783b */ /* 0x000f620000000200 */
[C---:B-1----:R-:W-:Y:S03]  /*18740*/  HMMA.1688.F32.TF32 R120, R184.reuse, R8, R120 ;  /* 0x00000008b878723c */ /* 0x042fe60000081078 */
[----:B--2---:R-:W-:Y:S04]  /*18750*/  STL [R1+0x16a4], R7 ;  /* 0x0016a40701007387 */ /* 0x004fe80000100800 */
[----:B---3--:R-:W-:Y:S04]  /*18760*/  STL [R1+0x16a0], R34 ;  /* 0x0016a02201007387 */ /* 0x008fe80000100800 */
[----:B------:R-:W-:Y:S04]  /*18770*/  STL [R1+0x169c], R35 ;  /* 0x00169c2301007387 */ /* 0x000fe80000100800 */
[----:B----4-:R-:W-:Y:S04]  /*18780*/  STL [R1+0x1698], R31 ;  /* 0x0016981f01007387 */ /* 0x010fe80000100800 */
[----:B-----5:R-:W-:Y:S04]  /*18790*/  STL [R1+0x1694], R22 ;  /* 0x0016941601007387 */ /* 0x020fe80000100800 */
[----:B------:R-:W-:Y:S04]  /*187a0*/  STL [R1+0x1690], R23 ;  /* 0x0016901701007387 */ /* 0x000fe80000100800 */
[----:B------:R-:W-:Y:S04]  /*187b0*/  STL [R1+0x168c], R18 ;  /* 0x00168c1201007387 */ /* 0x000fe80000100800 */
[----:B------:R-:W-:Y:S04]  /*187c0*/  STL [R1+0x1688], R19 ;  /* 0x0016881301007387 */ /* 0x000fe80000100800 */
[----:B------:R-:W-:Y:S04]  /*187d0*/  STL [R1+0x1684], R14 ;  /* 0x0016840e01007387 */ /* 0x000fe80000100800 */
[----:B------:R-:W-:Y:S04]  /*187e0*/  STL [R1+0x1680], R15 ;  /* 0x0016800f01007387 */ /* 0x000fe80000100800 */
        /* <DEDUP_REMOVED lines=8> */
[----:B------:R-:W-:Y:S11]  /*18870*/  IMAD.MOV.U32 R221, RZ, RZ, R229 ;  /* 0x000000ffffdd7224 */ /* 0x000ff600078e00e5 */
[----:B------:R-:W-:Y:S06]  /*18880*/  @!UPT UIADD3 URZ, URZ, URZ, URZ ;  /* 0x0000003f3f3ff290 */ /* 0x000fec000fffe03f */
[----:B------:R-:W-:Y:S01]  /*18890*/  IMAD.MOV.U32 R228, RZ, RZ, R120 ;  /* 0x000000ffffe47224 */ /* 0x000fe200078e0078 */
[----:B------:R-:W-:Y:S01]  /*188a0*/  MOV R229, R121 ;  /* 0x0000007900e57202 */ /* 0x000fe20000000f00 */
[----:B------:R-:W-:Y:S02]  /*188b0*/  IMAD.MOV.U32 R230, RZ, RZ, R122 ;  /* 0x000000ffffe67224 */ /* 0x000fe400078e007a */
[----:B------:R-:W-:Y:S02]  /*188c0*/  IMAD.MOV.U32 R231, RZ, RZ, R123 ;  /* 0x000000ffffe77224 */ /* 0x000fe400078e007b */
[C---:B------:R-:W-:Y:S01]  /*188d0*/  HMMA.1688.F32.TF32 R120, R184.reuse, R32, R128 ;  /* 0x00000020b878723c */ /* 0x040fe20000081080 */
[----:B------:R-:W-:Y:S11]  /*188e0*/  IMAD.MOV.U32 R14, RZ, RZ, R34 ;  /* 0x000000ffff0e7224 */ /* 0x000ff600078e0022 */
[----:B------:R-:W-:Y:S11]  /*188f0*/  @!UPT UIADD3 URZ, URZ, URZ, URZ ;  /* 0x0000003f3f3ff290 */ /* 0x000ff6000fffe03f */
[----:B------:R-:W-:Y:S01]  /*18900*/  @!UPT UIADD3 URZ, URZ, URZ, URZ ;  /* 0x0000003f3f3ff290 */ /* 0x000fe2000fffe03f */
[----:B------:R-:W-:Y:S01]  /*18910*/  IMAD.MOV.U32 R216, RZ, RZ, R120 ;  /* 0x000000ffffd87224 */ /* 0x000fe200078e0078 */
[----:B------:R-:W-:Y:S01]  /*18920*/  MOV R217, R121 ;  /* 0x0000007900d97202 */ /* 0x000fe20000000f00 */
[----:B------:R-:W-:Y:S02]  /*18930*/  IMAD.MOV.U32 R218, RZ, RZ, R122 ;  /* 0x000000ffffda7224 */ /* 0x000fe400078e007a */
[----:B------:R-:W-:Y:S02]  /*18940*/  IMAD.MOV.U32 R219, RZ, RZ, R123 ;  /* 0x000000ffffdb7224 */ /* 0x000fe400078e007b */
[----:B------:R-:W-:Y:S01]  /*18950*/  HMMA.1688.F32.TF32 R120, R184, R28, R132 ;  /* 0x0000001cb878723c */ /* 0x000fe20000081084 */
[----:B------:R-:W-:Y:S01]  /*18960*/  MOV R15, R7 ;  /* 0x00000007000f7202 */ /* 0x000fe20000000f00 */
[----:B------:R-:W-:Y:S01]  /*18970*/  IMAD.MOV.U32 R31, RZ, RZ, R223 ;  /* 0x000000ffff1f7224 */ /* 0x000fe200078e00df */
[----:B------:R-:W-:Y:S01]  /*18980*/  MOV R7, R220 ;  /* 0x000000dc00077202 */ /* 0x000fe20000000f00 */
[----:B------:R-:W-:-:S02]  /*18990*/  IMAD.MOV.U32 R35, RZ, RZ, R222 ;  /* 0x000000ffff237224 */ /* 0x000fc400078e00de */
[----:B------:R-:W-:Y:S02]  /*189a0*/  IMAD.MOV.U32 R34, RZ, RZ, R221 ;  /* 0x000000ffff227224 */ /* 0x000fe400078e00dd */
[----:B------:R-:W-:Y:S01]  /*189b0*/  HMMA.1688.F32.TF32 R128, R184, R20, R140 ;  /* 0x00000014b880723c */ /* 0x000fe2000008108c */
[----:B------:R-:W-:Y:S02]  /*189c0*/  IMAD.MOV.U32 R209, RZ, RZ, R180 ;  /* 0x000000ffffd17224 */ /* 0x000fe400078e00b4 */
[----:B------:R-:W-:Y:S01]  /*189d0*/  IMAD.MOV.U32 R210, RZ, RZ, R181 ;  /* 0x000000ffffd27224 */ /* 0x000fe200078e00b5 */
[----:B------:R-:W-:Y:S01]  /*189e0*/  LDS R180, [R3+0x10100] ;  /* 0x0101000003b47984 */ /* 0x000fe20000000800 */
[----:B------:R-:W-:-:S03]  /*189f0*/  IMAD.MOV.U32 R211, RZ, RZ, R182 ;  /* 0x000000ffffd37224 */ /* 0x000fc600078e00b6 */
[----:B------:R-:W-:Y:S04]  /*18a00*/  LDS R182, [R3+0x12100] ;  /* 0x0121000003b67984 */ /* 0x000fe80000000800 */
[----:B------:R-:W1:Y:S04]  /*18a10*/  LDS R181, [R0+0x10100] ;  /* 0x0101000000b57984 */ /* 0x000e680000000800 */
[----:B------:R-:W-:Y:S01]  /*18a20*/  IMAD.MOV.U32 R220, RZ, RZ, R120 ;  /* 0x000000ffffdc7224 */ /* 0x000fe200078e0078 */
[----:B------:R-:W-:Y:S01]  /*18a30*/  MOV R223, R123 ;  /* 0x0000007b00df7202 */ /* 0x000fe20000000f00 */
[----:B------:R-:W-:-:S02]  /*18a40*/  IMAD.MOV.U32 R221, RZ, RZ, R121 ;  /* 0x000000ffffdd7224 */ /* 0x000fc400078e0079 */
[----:B------:R-:W-:Y:S02]  /*18a50*/  IMAD.MOV.U32 R222, RZ, RZ, R122 ;  /* 0x000000ffffde7224 */ /* 0x000fe400078e007a */
[----:B------:R-:W-:Y:S01]  /*18a60*/  HMMA.1688.F32.TF32 R120, R184, R24, R136 ;  /* 0x00000018b878723c */ /* 0x000fe20000081088 */
[----:B------:R-:W-:Y:S02]  /*18a70*/  IMAD.MOV.U32 R18, RZ, RZ, R234 ;  /* 0x000000ffff127224 */ /* 0x000fe400078e00ea */
[----:B------:R-:W-:Y:S02]  /*18a80*/  IMAD.MOV.U32 R19, RZ, RZ, R235 ;  /* 0x000000ffff137224 */ /* 0x000fe400078e00eb */
[----:B------:R-:W-:Y:S02]  /*18a90*/  IMAD.MOV.U32 R126, RZ, RZ, R15 ;  /* 0x000000ffff7e7224 */ /* 0x000fe400078e000f */
[----:B------:R-:W-:Y:S02]  /*18aa0*/  IMAD.MOV.U32 R127, RZ, RZ, R14 ;  /* 0x000000ffff7f7224 */ /* 0x000fe400078e000e */
[----:B------:R-:W-:-:S02]  /*18ab0*/  IMAD.MOV.U32 R14, RZ, RZ, R31 ;  /* 0x000000ffff0e7224 */ /* 0x000fc400078e001f */
[----:B------:R-:W-:Y:S02]  /*18ac0*/  IMAD.MOV.U32 R15, RZ, RZ, R7 ;  /* 0x000000ffff0f7224 */ /* 0x000fe400078e0007 */
[----:B------:R-:W-:Y:S02]  /*18ad0*/  IMAD.MOV.U32 R7, RZ, RZ, R128 ;  /* 0x000000ffff077224 */ /* 0x000fe400078e0080 */
[----:B------:R-:W-:-:S09]  /*18ae0*/  IMAD.MOV.U32 R31, RZ, RZ, R131 ;  /* 0x000000ffff1f7224 */ /* 0x000fd200078e0083 */
[----:B------:R-:W-:Y:S01]  /*18af0*/  IMAD.MOV.U32 R234, RZ, RZ, R122 ;  /* 0x000000ffffea7224 */ /* 0x000fe200078e007a */
[----:B------:R-:W-:Y:S01]  /*18b00*/  MOV R235, R123 ;  /* 0x0000007b00eb7202 */ /* 0x000fe20000000f00 */
[----:B------:R-:W-:Y:S01]  /*18b10*/  IMAD.MOV.U32 R122, RZ, RZ, R19 ;  /* 0x000000ffff7a7224 */ /* 0x000fe200078e0013 */
[----:B------:R-:W-:Y:S01]  /*18b20*/  MOV R123, R18 ;  /* 0x00000012007b7202 */ /* 0x000fe20000000f00 */
[----:B------:R-:W-:Y:S01]  /*18b30*/  IMAD.MOV.U32 R18, RZ, RZ, R34 ;  /* 0x000000ffff127224 */ /* 0x000fe200078e0022 */
[----:B------:R-:W-:Y:S01]  /*18b40*/  MOV R19, R35 ;  /* 0x0000002300137202 */ /* 0x000fe20000000f00 */
[----:B------:R-:W-:Y:S01]  /*18b50*/  IMAD.MOV.U32 R35, RZ, RZ, R130 ;  /* 0x000000ffff237224 */ /* 0x000fe200078e0082 */
[----:B------:R-:W-:Y:S02]  /*18b60*/  MOV R34, R129 ;  /* 0x0000008100227202 */ /* 0x000fe40000000f00 */
[----:B------:R-:W-:Y:S01]  /*18b70*/  HMMA.1688.F32.TF32 R128, R184, R16, R144 ;  /* 0x00000010b880723c */ /* 0x000fe20000081090 */
[----:B------:R-:W-:Y:S01]  /*18b80*/  MOV R22, R232 ;  /* 0x000000e800167202 */ /* 0x000fe20000000f00 */
[----:B------:R-:W-:-:S02]  /*18b90*/  IMAD.MOV.U32 R23, RZ, RZ, R233 ;  /* 0x000000ffff177224 */ /* 0x000fc400078e00e9 */
[----:B------:R-:W-:Y:S02]  /*18ba0*/  IMAD.MOV.U32 R232, RZ, RZ, R120 ;  /* 0x000000ffffe87224 */ /* 0x000fe400078e0078 */
[----:B------:R-:W-:Y:S02]  /*18bb0*/  IMAD.MOV.U32 R233, RZ, RZ, R121 ;  /* 0x000000ffffe97224 */ /* 0x000fe400078e0079 */
[----:B------:R-:W-:Y:S02]  /*18bc0*/  IMAD.MOV.U32 R120, RZ, RZ, R23 ;  /* 0x000000ffff787224 */ /* 0x000fe400078e0017 */
[----:B------:R-:W-:Y:S01]  /*18bd0*/  IMAD.MOV.U32 R121, RZ, RZ, R22 ;  /* 0x000000ffff797224 */ /* 0x000fe200078e0016 */
[C---:B-1----:R-:W-:Y:S11]  /*18be0*/  HMMA.1688.F32.TF32 R136, R180.reuse, R8, R152 ;  /* 0x00000008b488723c */ /* 0x042ff60000081098 */
[----:B------:R-:W-:Y:S01]  /*18bf0*/  @!UPT UIADD3 URZ, URZ, URZ, URZ ;  /* 0x0000003f3f3ff290 */ /* 0x000fe2000fffe03f */
[----:B------:R1:W-:Y:S01]  /*18c00*/  STL.64 [R1+0x70], R128 ;  /* 0x0000708001007387 */ /* 0x0003e20000100a00 */
[----:B------:R-:W-:Y:S01]  /*18c10*/  IMAD.MOV.U32 R22, RZ, RZ, R130 ;  /* 0x000000ffff167224 */ /* 0x000fe200078e0082 */
[----:B------:R-:W-:Y:S01]  /*18c20*/  MOV R23, R131 ;  /* 0x0000008300177202 */ /* 0x000fe20000000f00 */
[----:B------:R-:W-:Y:S08]  /*18c30*/  HMMA.1688.F32.TF32 R132, R180, R4, R156 ;  /* 0x00000004b484723c */ /* 0x000ff0000008109c */
[----:B-1----:R-:W-:Y:S11]  /*18c40*/  HMMA.1688.F32.TF32 R128, R184, R12, R148 ;  /* 0x0000000cb880723c */ /* 0x002ff60000081094 */
[----:B------:R-:W-:Y:S11]  /*18c50*/  @!UPT UIADD3 URZ, URZ, URZ, URZ ;  /* 0x0000003f3f3ff290 */ /* 0x000ff6000fffe03f */
[----:B------:R-:W-:Y:S01]  /*18c60*/  @!UPT UIADD3 URZ, URZ, URZ, URZ ;  /* 0x0000003f3f3ff290 */ /* 0x000fe2000fffe03f */
[----:B------:R-:W-:Y:S04]  /*18c70*/  STL.64 [R1+0x60], R128 ;  /* 0x0000608001007387 */ /* 0x000fe80000100a00 */
[----:B------:R1:W-:Y:S04]  /*18c80*/  STL.64 [R1+0x68], R130 ;  /* 0x0000688201007387 */ /* 0x0003e80000100a00 */
[----:B------:R-:W-:Y:S04]  /*18c90*/  STL.64 [R1+0x50], R136 ;  /* 0x0000508801007387 */ /* 0x000fe80000100a00 */
[----:B------:R-:W-:Y:S01]  /*18ca0*/  STL.64 [R1+0x58], R138 ;  /* 0x0000588a01007387 */ /* 0x000fe20000100a00 */
[C---:B-1----:R-:W-:Y:S03]  /*18cb0*/  HMMA.1688.F32.TF32 R128, R180.reuse, R32, R160 ;  /* 0x00000020b480723c */ /* 0x042fe600000810a0 */
[----:B------:R-:W-:Y:S04]  /*18cc0*/  STL.64 [R1+0x40], R132 ;  /* 0x0000408401007387 */ /* 0x000fe80000100a00 */
[----:B------:R1:W-:Y:S01]  /*18cd0*/  STL.64 [R1+0x48], R134 ;  /* 0x0000488601007387 */ /* 0x0003e20000100a00 */
[----:B------:R-:W-:Y:S01]  /*18ce0*/  HMMA.1688.F32.TF32 R248, R180, R16, R248 ;  /* 0x00000010b4f8723c */ /* 0x000fe200000810f8 */
[----:B------:R-:W-:Y:S01]  /*18cf0*/  IMAD.MOV.U32 R189, RZ, RZ, R179 ;  /* 0x000000ffffbd7224 */ /* 0x000fe200078e00b3 */
[----:B------:R-:W-:Y:S01]  /*18d00*/  MOV R188, R176 ;  /* 0x000000b000bc7202 */ /* 0x000fe20000000f00 */
[----:B------:R-:W-:Y:S01]  /*18d10*/  IMAD.MOV.U32 R190, RZ, RZ, R178 ;  /* 0x000000ffffbe7224 */ /* 0x000fe200078e00b2 */
[----:B------:R-:W-:Y:S01]  /*18d20*/  LDS R176, [R3+0x10200] ;  /* 0x0102000003b07984 */ /* 0x000fe20000000800 */
[----:B------:R-:W-:-:S03]  /*18d30*/  IMAD.MOV.U32 R191, RZ, RZ, R177 ;  /* 0x000000ffffbf7224 */ /* 0x000fc600078e00b1 */
[C---:B------:R-:W-:Y:S01]  /*18d40*/  HMMA.1688.F32.TF32 R244, R180.reuse, R12, R244 ;  /* 0x0000000cb4f4723c */ /* 0x040fe200000810f4 */
[----:B------:R-:W-:Y:S04]  /*18d50*/  LDS R178, [R3+0x12200] ;  /* 0x0122000003b27984 */ /* 0x000fe80000000800 */
[----:B------:R-:W-:Y:S03]  /*18d60*/  LDS R177, [R0+0x10200] ;  /* 0x0102000000b17984 */ /* 0x000fe60000000800 */
[----:B-1----:R-:W-:Y:S01]  /*18d70*/  HMMA.1688.F32.TF32 R132, R180, R28, R164 ;  /* 0x0000001cb484723c */ /* 0x002fe200000810a4 */
[----:B------:R-:W-:Y:S04]  /*18d80*/  STL.64 [R1+0x30], R128 ;  /* 0x0000308001007387 */ /* 0x000fe80000100a00 */
[----:B------:R1:W-:Y:S04]  /*18d90*/  STL.64 [R1+0x38], R130 ;  /* 0x0000388201007387 */ /* 0x0003e80000100a00 */
[----:B------:R-:W2:Y:S01]  /*18da0*/  LDS R179, [R0+0x12200] ;  /* 0x0122000000b37984 */ /* 0x000ea20000000800 */
[----:B------:R-:W-:Y:S01]  /*18db0*/  IMAD.MOV.U32 R156, RZ, RZ, R94 ;  /* 0x000000ffff9c7224 */ /* 0x000fe200078e005e */
[----:B------:R-:W-:Y:S01]  /*18dc0*/  MOV R157, R88 ;  /* 0x00000058009d7202 */ /* 0x000fe20000000f00 */
[----:B------:R-:W-:-:S02]  /*18dd0*/  IMAD.MOV.U32 R158, RZ, RZ, R89 ;  /* 0x000000ffff9e7224 */ /* 0x000fc400078e0059 */
[----:B------:R-:W-:Y:S01]  /*18de0*/  IMAD.MOV.U32 R159, RZ, RZ, R90 ;  /* 0x000000ffff9f7224 */ /* 0x000fe200078e005a */
[----:B------:R-:W-:Y:S01]  /*18df0*/  MOV R153, R84 ;  /* 0x0000005400997202 */ /* 0x000fe20000000f00 */
[----:B------:R-:W-:Y:S01]  /*18e00*/  IMAD.MOV.U32 R152, RZ, RZ, R91 ;  /* 0x000000ffff987224 */ /* 0x000fe200078e005b */
[----:B-1----:R-:W-:Y:S01]  /*18e10*/  MOV R131, R18 ;  /* 0x0000001200837202 */ /* 0x002fe20000000f00 */
[----:B------:R-:W-:Y:S02]  /*18e20*/  IMAD.MOV.U32 R130, RZ, RZ, R19 ;  /* 0x000000ffff827224 */ /* 0x000fe400078e0013 */
[----:B------:R-:W-:Y:S02]  /*18e30*/  IMAD.MOV.U32 R154, RZ, RZ, R85 ;  /* 0x000000ffff9a7224 */ /* 0x000fe400078e0055 */
[----:B------:R-:W-:Y:S01]  /*18e40*/  IMAD.MOV.U32 R155, RZ, RZ, R86 ;  /* 0x000000ffff9b7224 */ /* 0x000fe200078e0056 */
[----:B------:R-:W-:Y:S01]  /*18e50*/  STL [R1+0x20], R132 ;  /* 0x0000208401007387 */ /* 0x000fe20000100800 */
[----:B------:R-:W-:-:S02]  /*18e60*/  IMAD.MOV.U32 R18, RZ, RZ, R133 ;  /* 0x000000ffff127224 */ /* 0x000fc400078e0085 */
[----:B------:R-:W-:Y:S01]  /*18e70*/  IMAD.MOV.U32 R19, RZ, RZ, R134 ;  /* 0x000000ffff137224 */ /* 0x000fe200078e0086 */
[----:B------:R1:W-:Y:S01]  /*18e80*/  STL [R1+0x2c], R135 ;  /* 0x00002c8701007387 */ /* 0x0003e20000100800 */
[----:B------:R-:W-:Y:S01]  /*18e90*/  IMAD.MOV.U32 R148, RZ, RZ, R80 ;  /* 0x000000ffff947224 */ /* 0x000fe200078e0050 */
[----:B------:R-:W-:Y:S01]  /*18ea0*/  MOV R149, R81 ;  /* 0x0000005100957202 */ /* 0x000fe20000000f00 */
[----:B------:R-:W-:Y:S02]  /*18eb0*/  IMAD.MOV.U32 R150, RZ, RZ, R82 ;  /* 0x000000ffff967224 */ /* 0x000fe400078e0052 */
[----:B------:R-:W-:Y:S01]  /*18ec0*/  IMAD.MOV.U32 R151, RZ, RZ, R83 ;  /* 0x000000ffff977224 */ /* 0x000fe200078e0053 */
[----:B------:R-:W-:Y:S01]  /*18ed0*/  MOV R145, R77 ;  /* 0x0000004d00917202 */ /* 0x000fe20000000f00 */
[----:B------:R-:W-:Y:S02]  /*18ee0*/  IMAD.MOV.U32 R144, RZ, RZ, R76 ;  /* 0x000000ffff907224 */ /* 0x000fe400078e004c */
[----:B------:R-:W-:Y:S01]  /*18ef0*/  IMAD.MOV.U32 R146, RZ, RZ, R78 ;  /* 0x000000ffff927224 */ /* 0x000fe200078e004e */
[----:B-1----:R-:W-:Y:S01]  /*18f00*/  HMMA.1688.F32.TF32 R132, R180, R24, R168 ;  /* 0x00000018b484723c */ /* 0x002fe200000810a8 */
[----:B------:R-:W-:-:S02]  /*18f10*/  IMAD.MOV.U32 R128, RZ, RZ, R15 ;  /* 0x000000ffff807224 */ /* 0x000fc400078e000f */
[----:B------:R-:W-:Y:S01]  /*18f20*/  IMAD.MOV.U32 R147, RZ, RZ, R79 ;  /* 0x000000ffff937224 */ /* 0x000fe200078e004f */
[----:B------:R-:W-:Y:S01]  /*18f30*/  MOV R141, R73 ;  /* 0x00000049008d7202 */ /* 0x000fe20000000f00 */
[----:B------:R-:W-:Y:S02]  /*18f40*/  IMAD.MOV.U32 R129, RZ, RZ, R14 ;  /* 0x000000ffff817224 */ /* 0x000fe400078e000e */
[----:B------:R-:W-:Y:S02]  /*18f50*/  IMAD.MOV.U32 R140, RZ, RZ, R72 ;  /* 0x000000ffff8c7224 */ /* 0x000fe400078e0048 */
[----:B------:R-:W-:Y:S02]  /*18f60*/  IMAD.MOV.U32 R142, RZ, RZ, R74 ;  /* 0x000000ffff8e7224 */ /* 0x000fe400078e004a */
[----:B------:R-:W-:Y:S02]  /*18f70*/  IMAD.MOV.U32 R124, RZ, RZ, R126 ;  /* 0x000000ffff7c7224 */ /* 0x000fe400078e007e */
[----:B------:R-:W-:-:S02]  /*18f80*/  IMAD.MOV.U32 R143, RZ, RZ, R75 ;  /* 0x000000ffff8f7224 */ /* 0x000fc400078e004b */
[----:B------:R-:W-:Y:S01]  /*18f90*/  IMAD.MOV.U32 R125, RZ, RZ, R127 ;  /* 0x000000ffff7d7224 */ /* 0x000fe200078e007f */
[----:B------:R-:W-:Y:S01]  /*18fa0*/  MOV R137, R95 ;  /* 0x0000005f00897202 */ /* 0x000fe20000000f00 */
[----:B------:R-:W-:Y:S01]  /*18fb0*/  IMAD.MOV.U32 R136, RZ, RZ, R87 ;  /* 0x000000ffff887224 */ /* 0x000fe200078e0057 */
[----:B------:R-:W-:Y:S01]  /*18fc0*/  HMMA.1688.F32.TF32 R96, R116, R12, R96 ;  /* 0x0000000c7460723c */ /* 0x000fe20000081060 */
[----:B------:R-:W-:Y:S01]  /*18fd0*/  IMAD.MOV.U32 R138, RZ, RZ, R102 ;  /* 0x000000ffff8a7224 */ /* 0x000fe200078e0066 */
[----:B------:R-:W-:Y:S04]  /*18fe0*/  LDS R160, [R3+0x10500] ;  /* 0x0105000003a07984 */ /* 0x000fe80000000800 */
[----:B------:R-:W-:Y:S01]  /*18ff0*/  IMAD.MOV.U32 R14, RZ, RZ, R134 ;  /* 0x000000ffff0e7224 */ /* 0x000fe200078e0086 */
[----:B------:R1:W-:Y:S01]  /*19000*/  STL.64 [R1+0x10], R132 ;  /* 0x0000108401007387 */ /* 0x0003e20000100a00 */
[----:B------:R-:W-:Y:S01]  /*19010*/  MOV R15, R135 ;  /* 0x00000087000f7202 */ /* 0x000fe20000000f00 */
[----:B------:R-:W-:-:S02]  /*19020*/  IMAD.MOV.U32 R139, RZ, RZ, R103 ;  /* 0x000000ffff8b7224 */ /* 0x000fc400078e0067 */
[----:B------:R-:W-:Y:S04]  /*19030*/  LDS R162, [R3+0x12500] ;  /* 0x0125000003a27984 */ /* 0x000fe80000000800 */
[----:B------:R-:W-:Y:S01]  /*19040*/  LDS R161, [R0+0x10500] ;  /* 0x0105000000a17984 */ /* 0x000fe20000000800 */
[----:B-1----:R-:W-:Y:S03]  /*19050*/  HMMA.1688.F32.TF32 R132, R180, R20, R172 ;  /* 0x00000014b484723c */ /* 0x002fe600000810ac */
[----:B------:R-:W-:Y:S11]  /*19060*/  LDS R163, [R0+0x12500] ;  /* 0x0125000000a37984 */ /* 0x000ff60000000800 */
[----:B------:R-:W-:Y:S09]  /*19070*/  @!UPT UIADD3 URZ, URZ, URZ, URZ ;  /* 0x0000003f3f3ff290 */ /* 0x000ff2000fffe03f */
[----:B------:R-:W-:Y:S04]  /*19080*/  STL.64 [R1], R132 ;  /* 0x0000008401007387 */ /* 0x000fe80000100a00 */
[----:B------:R-:W-:Y:S04]  /*19090*/  STL.64 [R1+0x1668], R250 ;  /* 0x001668fa01007387 */ /* 0x000fe80000100a00 */
[----:B------:R-:W-:Y:S04]  /*190a0*/  STL.64 [R1+0x1660], R248 ;  /* 0x001660f801007387 */ /* 0x000fe80000100a00 */
[----:B------:R-:W-:Y:S04]  /*190b0*/  STL.64 [R1+0x1678], R246 ;  /* 0x001678f601007387 */ /* 0x000fe80000100a00 */
[----:B------:R1:W-:Y:S04]  /*190c0*/  STL.64 [R1+0x1670], R244 ;  /* 0x001670f401007387 */ /* 0x0003e80000100a00 */
[----:B------:R-:W3:Y:S04]  /*190d0*/  LDL.LU R94, [R1+0x1780] ;  /* 0x00178000015e7983 */ /* 0x000ee80000300800 */
[----:B------:R-:W4:Y:S04]  /*190e0*/  LDL.LU R88, [R1+0x177c] ;  /* 0x00177c0001587983 */ /* 0x000f280000300800 */
[----:B------:R-:W4:Y:S04]  /*190f0*/  LDL.LU R89, [R1+0x1778] ;  /* 0x0017780001597983 */ /* 0x000f280000300800 */
[----:B------:R-:W4:Y:S04]  /*19100*/  LDL.LU R90, [R1+0x1774] ;  /* 0x00177400015a7983 */ /* 0x000f280000300800 */
[----:B------:R-:W4:Y:S04]  /*19110*/  LDL.LU R91, [R1+0x1770] ;  /* 0x00177000015b7983 */ /* 0x000f280000300800 */
[----:B------:R-:W5:Y:S04]  /*19120*/  LDL.LU R84, [R1+0x176c] ;  /* 0x00176c0001547983 */ /* 0x000f680000300800 */
[----:B------:R-:W5:Y:S04]  /*19130*/  LDL.LU R85, [R1+0x1768] ;  /* 0x0017680001557983 */ /* 0x000f680000300800 */
[----:B------:R-:W5:Y:S04]  /*19140*/  LDL.LU R86, [R1+0x1764] ;  /* 0x0017640001567983 */ /* 0x000f680000300800 */
[----:B------:R-:W3:Y:S04]  /*19150*/  LDL.LU R80, [R1+0x1760] ;  /* 0x0017600001507983 */ /* 0x000ee80000300800 */
[----:B------:R-:W3:Y:S04]  /*19160*/  LDL.LU R81, [R1+0x175c] ;  /* 0x00175c0001517983 */ /* 0x000ee80000300800 */
[----:B------:R-:W3:Y:S04]  /*19170*/  LDL.LU R82, [R1+0x1758] ;  /* 0x0017580001527983 */ /* 0x000ee80000300800 */
[----:B------:R-:W3:Y:S04]  /*19180*/  LDL.LU R83, [R1+0x1754] ;  /* 0x0017540001537983 */ /* 0x000ee80000300800 */
[----:B------:R-:W5:Y:S04]  /*19190*/  LDL.LU R76, [R1+0x1750] ;  /* 0x00175000014c7983 */ /* 0x000f680000300800 */
[----:B------:R-:W5:Y:S01]  /*191a0*/  LDL.LU R77, [R1+0x174c] ;  /* 0x00174c00014d7983 */ /* 0x000f620000300800 */
[C---:B--2---:R-:W-:Y:S03]  /*191b0*/  HMMA.1688.F32.TF32 R36, R176.reuse, R8, R36 ;  /* 0x00000008b024723c */ /* 0x044fe60000081024 */
[----:B------:R-:W5:Y:S04]  /*191c0*/  LDL.LU R78, [R1+0x1748] ;  /* 0x00174800014e7983 */ /* 0x000f680000300800 */
[----:B------:R-:W5:Y:S01]  /*191d0*/  LDL.LU R79, [R1+0x1744] ;  /* 0x00174400014f7983 */ /* 0x000f620000300800 */
[----:B------:R-:W-:Y:S03]  /*191e0*/  HMMA.1688.F32.TF32 R40, R176, R4, R40 ;  /* 0x00000004b028723c */ /* 0x000fe60000081028 */
[----:B------:R-:W2:Y:S01]  /*191f0*/  LDL.LU R72, [R1+0x1740] ;  /* 0x0017400001487983 */ /* 0x000ea20000300800 */
[----:B------:R-:W-:-:S03]  /*19200*/  IMAD.MOV.U32 R126, RZ, RZ, R252 ;  /* 0x000000ffff7e7224 */ /* 0x000fc600078e00fc */
[----:B------:R-:W2:Y:S01]  /*19210*/  LDL.LU R73, [R1+0x173c] ;  /* 0x00173c0001497983 */ /* 0x000ea20000300800 */
[----:B------:R-:W-:Y:S03]  /*19220*/  HMMA.1688.F32.TF32 R44, R176, R32, R44 ;  /* 0x00000020b02c723c */ /* 0x000fe6000008102c */
[----:B------:R-:W2:Y:S01]  /*19230*/  LDL.LU R74, [R1+0x1738] ;  /* 0x00173800014a7983 */ /* 0x000ea20000300800 */
[----:B------:R-:W-:-:S03]  /*19240*/  MOV R127, R2 ;  /* 0x00000002007f7202 */ /* 0x000fc60000000f00 */
[----:B------:R-:W2:Y:S01]  /*19250*/  LDL.LU R75, [R1+0x1734] ;  /* 0x00173400014b7983 */ /* 0x000ea20000300800 */
[----:B------:R-:W-:Y:S01]  /*19260*/  HMMA.1688.F32.TF32 R48, R176, R28, R48 ;  /* 0x0000001cb030723c */ /* 0x000fe20000081030 */
[----:B------:R-:W-:-:S07]  /*19270*/  IMAD.MOV.U32 R180, RZ, RZ, R124 ;  /* 0x000000ffffb47224 */ /* 0x000fce00078e007c */
[----:B------:R-:W-:Y:S01]  /*19280*/  HMMA.1688.F32.TF32 R52, R176, R24, R52 ;  /* 0x00000018b034723c */ /* 0x000fe20000081034 */
[----:B------:R-:W-:-:S07]  /*19290*/  MOV R181, R125 ;  /* 0x0000007d00b57202 */ /* 0x000fce0000000f00 */
[C---:B------:R-:W-:Y:S08]  /*192a0*/  HMMA.1688.F32.TF32 R56, R176.reuse, R20, R56 ;  /* 0x00000014b038723c */ /* 0x040ff00000081038 */
[C---:B------:R-:W-:Y:S08]  /*192b0*/  HMMA.1688.F32.TF32 R60, R176.reuse, R16, R60 ;  /* 0x00000010b03c723c */ /* 0x040ff0000008103c */
[----:B------:R-:W-:Y:S07]  /*192c0*/  HMMA.1688.F32.TF32 R64, R176, R12, R64 ;  /* 0x0000000cb040723c */ /* 0x000fee0000081040 */
[----:B------:R-:W-:Y:S01]  /*192d0*/  IMAD.MOV.U32 R176, RZ, RZ, R120 ;  /* 0x000000ffffb07224 */ /* 0x000fe200078e0078 */
[----:B------:R-:W-:Y:S01]  /*192e0*/  MOV R177, R121 ;  /* 0x0000007900b17202 */ /* 0x000fe20000000f00 */
[----:B------:R-:W-:Y:S01]  /*192f0*/  IMAD.MOV.U32 R120, RZ, RZ, R68 ;  /* 0x000000ffff787224 */ /* 0x000fe200078e0044 */
[----:B------:R-:W-:Y:S01]  /*19300*/  MOV R121, R69 ;  /* 0x0000004500797202 */ /* 0x000fe20000000f00 */
[----:B------:R-:W-:Y:S01]  /*19310*/  IMAD.MOV.U32 R178, RZ, RZ, R122 ;  /* 0x000000ffffb27224 */ /* 0x000fe200078e007a */
[----:B------:R-:W2:Y:S01]  /*19320*/  LDL.LU R68, [R1+0x1730] ;  /* 0x0017300001447983 */ /* 0x000ea20000300800 */
[----:B------:R-:W-:-:S02]  /*19330*/  IMAD.MOV.U32 R179, RZ, RZ, R123 ;  /* 0x000000ffffb37224 */ /* 0x000fc400078e007b */
[----:B------:R-:W-:Y:S01]  /*19340*/  IMAD.MOV.U32 R122, RZ, RZ, R70 ;  /* 0x000000ffff7a7224 */ /* 0x000fe200078e0046 */
[----:B------:R-:W2:Y:S01]  /*19350*/  LDL.LU R69, [R1+0x172c] ;  /* 0x00172c0001457983 */ /* 0x000ea20000300800 */
[----:B------:R-:W-:-:S03]  /*19360*/  IMAD.MOV.U32 R123, RZ, RZ, R71 ;  /* 0x000000ffff7b7224 */ /* 0x000fc600078e0047 */
[----:B------:R-:W2:Y:S01]  /*19370*/  LDL.LU R70, [R1+0x1728] ;  /* 0x0017280001467983 */ /* 0x000ea20000300800 */
[----:B------:R-:W-:-:S03]  /*19380*/  IMAD.MOV.U32 R182, RZ, RZ, R126 ;  /* 0x000000ffffb67224 */ /* 0x000fc600078e007e */
[----:B------:R-:W2:Y:S01]  /*19390*/  LDL.LU R71, [R1+0x1724] ;  /* 0x0017240001477983 */ /* 0x000ea20000300800 */
[----:B------:R-:W-:-:S03]  /*193a0*/  IMAD.MOV.U32 R183, RZ, RZ, R127 ;  /* 0x000000ffffb77224 */ /* 0x000fc600078e007f */
[----:B------:R-:W2:Y:S04]  /*193b0*/  LDL.LU R124, [R1+0xb0] ;  /* 0x0000b000017c7983 */ /* 0x000ea80000300800 */
[----:B------:R-:W2:Y:S04]  /*193c0*/  LDL.LU R125, [R1+0xb4] ;  /* 0x0000b400017d7983 */ /* 0x000ea80000300800 */
[----:B------:R-:W2:Y:S04]  /*193d0*/  LDL.LU R126, [R1+0xb8] ;  /* 0x0000b800017e7983 */ /* 0x000ea80000300800 */
[----:B------:R-:W2:Y:S01]  /*193e0*/  LDL.LU R127, [R1+0xbc] ;  /* 0x0000bc00017f7983 */ /* 0x000ea20000300800 */
[----:B-1----:R-:W-:-:S03]  /*193f0*/  IMAD.MOV.U32 R244, RZ, RZ, R241 ;  /* 0x000000fffff47224 */ /* 0x002fc600078e00f1 */
[----:B------:R-:W2:Y:S01]  /*19400*/  LDL.LU R87, [R1+0x1720] ;  /* 0x0017200001577983 */ /* 0x000ea20000300800 */
[----:B------:R-:W-:-:S03]  /*19410*/  MOV R245, R242 ;  /* 0x000000f200f57202 */ /* 0x000fc60000000f00 */
[----:B------:R-:W2:Y:S01]  /*19420*/  LDL.LU R95, [R1+0x171c] ;  /* 0x00171c00015f7983 */ /* 0x000ea20000300800 */
[----:B------:R-:W-:-:S03]  /*19430*/  IMAD.MOV.U32 R246, RZ, RZ, R243 ;  /* 0x000000fffff67224 */ /* 0x000fc600078e00f3 */
[----:B------:R-:W2:Y:S04]  /*19440*/  LDL.LU R102, [R1+0x1718] ;  /* 0x0017180001667983 */ /* 0x000ea80000300800 */
[----:B------:R-:W2:Y:S04]  /*19450*/  LDL.LU R103, [R1+0x1714] ;  /* 0x0017140001677983 */ /* 0x000ea80000300800 */
[----:B------:R-:W2:Y:S04]  /*19460*/  LDL.LU R241, [R1+0x1710] ;  /* 0x0017100001f17983 */ /* 0x000ea80000300800 */
[----:B------:R-:W2:Y:S04]  /*19470*/  LDL.LU R242, [R1+0x170c] ;  /* 0x00170c0001f27983 */ /* 0x000ea80000300800 */
[----:B------:R-:W2:Y:S01]  /*19480*/  LDL.LU R243, [R1+0x1708] ;  /* 0x0017080001f37983 */ /* 0x000ea20000300800 */
[----:B------:R-:W-:Y:S01]  /*19490*/  IMAD.MOV.U32 R184, RZ, RZ, R128 ;  /* 0x000000ffffb87224 */ /* 0x000fe200078e0080 */
[----:B------:R-:W-:Y:S01]  /*194a0*/  MOV R185, R129 ;  /* 0x0000008100b97202 */ /* 0x000fe20000000f00 */
[----:B------:R-:W-:Y:S01]  /*194b0*/  IMAD.MOV.U32 R186, RZ, RZ, R130 ;  /* 0x000000ffffba7224 */ /* 0x000fe200078e0082 */
[----:B------:R-:W-:Y:S01]  /*194c0*/  LDS R128, [R3+0x10400] ;  /* 0x0104000003807984 */ /* 0x000fe20000000800 */
[----:B------:R-:W-:-:S03]  /*194d0*/  IMAD.MOV.U32 R187, RZ, RZ, R131 ;  /* 0x000000ffffbb7224 */ /* 0x000fc600078e0083 */
[----:B------:R-:W-:Y:S04]  /*194e0*/  LDS R130, [R3+0x12400] ;  /* 0x0124000003827984 */ /* 0x000fe80000000800 */
[----:B------:R-:W-:Y:S04]  /*194f0*/  LDS R129, [R0+0x10400] ;  /* 0x0104000000817984 */ /* 0x000fe80000000800 */
[----:B------:R-:W1:Y:S01]  /*19500*/  LDS R131, [R0+0x12400] ;  /* 0x0124000000837984 */ /* 0x000e620000000800 */
[----:B------:R-:W-:Y:S01]  /*19510*/  IMAD.MOV.U32 R247, RZ, RZ, R208 ;  /* 0x000000fffff77224 */ /* 0x000fe200078e00d0 */
[----:B------:R-:W-:Y:S01]  /*19520*/  MOV R249, R210 ;  /* 0x000000d200f97202 */ /* 0x000fe20000000f00 */
[----:B------:R-:W-:Y:S01]  /*19530*/  IMAD.MOV.U32 R248, RZ, RZ, R209 ;  /* 0x000000fffff87224 */ /* 0x000fe200078e00d1 */
[----:B------:R-:W2:Y:S01]  /*19540*/  LDL.LU R208, [R1+0x1704] ;  /* 0x0017040001d07983 */ /* 0x000ea20000300800 */
[----:B------:R-:W-:-:S03]  /*19550*/  IMAD.MOV.U32 R250, RZ, RZ, R211 ;  /* 0x000000fffffa7224 */ /* 0x000fc600078e00d3 */
[----:B------:R-:W2:Y:S01]  /*19560*/  LDL.LU R209, [R1+0x1700] ;  /* 0x0017000001d17983 */ /* 0x000ea20000300800 */
[----:B------:R-:W-:-:S03]  /*19570*/  IMAD.MOV.U32 R251, RZ, RZ, R239 ;  /* 0x000000fffffb7224 */ /* 0x000fc600078e00ef */
[----:B------:R-:W2:Y:S04]  /*19580*/  LDL.LU R210, [R1+0x16fc] ;  /* 0x0016fc0001d27983 */ /* 0x000ea80000300800 */
[----:B------:R-:W2:Y:S04]  /*19590*/  LDL.LU R211, [R1+0x16f8] ;  /* 0x0016f80001d37983 */ /* 0x000ea80000300800 */
[----:B------:R-:W2:Y:S01]  /*195a0*/  LDL.LU R239, [R1+0x16f4] ;  /* 0x0016f40001ef7983 */ /* 0x000ea20000300800 */
[C---:B----4-:R-:W-:Y:S08]  /*195b0*/  HMMA.1688.F32.TF32 R88, R116.reuse, R20, R88 ;  /* 0x000000147458723c */ /* 0x050ff00000081058 */
[C---:B---3--:R-:W-:Y:S08]  /*195c0*/  HMMA.1688.F32.TF32 R80, R116.reuse, R28, R80 ;  /* 0x0000001c7450723c */ /* 0x048ff00000081050 */
[C---:B-----5:R-:W-:Y:S08]  /*195d0*/  HMMA.1688.F32.TF32 R76, R116.reuse, R32, R76 ;  /* 0x00000020744c723c */ /* 0x060ff0000008104c */
[C---:B--2---:R-:W-:Y:S08]  /*195e0*/  HMMA.1688.F32.TF32 R72, R116.reuse, R4, R72 ;  /* 0x000000047448723c */ /* 0x044ff00000081048 */
[C---:B------:R-:W-:Y:S08]  /*195f0*/  HMMA.1688.F32.TF32 R68, R116.reuse, R8, R68 ;  /* 0x000000087444723c */ /* 0x040ff00000081044 */
[C---:B------:R-:W-:Y:S08]  /*19600*/  HMMA.1688.F32.TF32 R84, R116.reuse, R24, R84 ;  /* 0x000000187454723c */ /* 0x040ff00000081054 */
[----:B------:R-:W-:Y:S08]  /*19610*/  HMMA.1688.F32.TF32 R92, R116, R16, R92 ;  /* 0x00000010745c723c */ /* 0x000ff0000008105c */
[C---:B-1----:R-:W-:Y:S08]  /*19620*/  HMMA.1688.F32.TF32 R116, R128.reuse, R24, R124 ;  /* 0x000000188074723c */ /* 0x042ff0000008107c */
[----:B------:R-:W-:Y:S07]  /*19630*/  HMMA.1688.F32.TF32 R124, R128, R16, R240 ;  /* 0x00000010807c723c */ /* 0x000fee00000810f0 */
[----:B------:R-:W-:Y:S01]  /*19640*/  IMAD.MOV.U32 R240, RZ, RZ, R205 ;  /* 0x000000fffff07224 */ /* 0x000fe200078e00cd */
[----:B------:R-:W-:Y:S01]  /*19650*/  MOV R241, R206 ;  /* 0x000000ce00f17202 */ /* 0x000fe20000000f00 */
[----:B------:R-:W2:Y:S01]  /*19660*/  LDL.LU R205, [R1+0x16f0] ;  /* 0x0016f00001cd7983 */ /* 0x000ea20000300800 */
[----:B------:R-:W-:-:S03]  /*19670*/  IMAD.MOV.U32 R242, RZ, RZ, R207 ;  /* 0x000000fffff27224 */ /* 0x000fc600078e00cf */
        /* <DEDUP_REMOVED lines=11> */
[C---:B------:R-:W-:Y:S01]  /*19730*/  HMMA.1688.F32.TF32 R136, R160.reuse, R4, R136 ;  /* 0x00000004a088723c */ /* 0x040fe20000081088 */
[----:B------:R-:W-:Y:S01]  /*19740*/  IMAD.MOV.U32 R2, RZ, RZ, R135 ;  /* 0x000000ffff027224 */ /* 0x000fe200078e0087 */
[----:B------:R-:W3:Y:S06]  /*19750*/  LDL.LU R243, [R1+0x1ac] ;  /* 0x0001ac0001f37983 */ /* 0x000eec0000300800 */
[C---:B------:R-:W-:Y:S01]  /*19760*/  HMMA.1688.F32.TF32 R132, R160.reuse, R8, R236 ;  /* 0x00000008a084723c */ /* 0x040fe200000810ec */
[----:B------:R-:W-:Y:S01]  /*19770*/  IMAD.MOV.U32 R172, RZ, RZ, R192 ;  /* 0x000000ffffac7224 */ /* 0x000fe200078e00c0 */
[----:B------:R-:W-:Y:S01]  /*19780*/  MOV R173, R193 ;  /* 0x000000c100ad7202 */ /* 0x000fe20000000f00 */
[----:B------:R-:W-:Y:S01]  /*19790*/  IMAD.MOV.U32 R174, RZ, RZ, R194 ;  /* 0x000000ffffae7224 */ /* 0x000fe200078e00c2 */
[----:B------:R-:W-:Y:S04]  /*197a0*/  LDS R192, [R3+0x10600] ;  /* 0x0106000003c07984 */ /* 0x000fe80000000800 */
[C---:B------:R-:W-:Y:S01]  /*197b0*/  HMMA.1688.F32.TF32 R140, R160.reuse, R32, R140 ;  /* 0x00000020a08c723c */ /* 0x040fe2000008108c */
[----:B------:R-:W-:Y:S01]  /*197c0*/  IMAD.MOV.U32 R175, RZ, RZ, R195 ;  /* 0x000000ffffaf7224 */ /* 0x000fe200078e00c3 */
[----:B------:R-:W-:Y:S04]  /*197d0*/  LDS R194, [R3+0x12600] ;  /* 0x0126000003c27984 */ /* 0x000fe80000000800 */
[----:B------:R-:W-:Y:S02]  /*197e0*/  LDS R193, [R0+0x10600] ;  /* 0x0106000000c17984 */ /* 0x000fe40000000800 */
[C---:B------:R-:W-:Y:S02]  /*197f0*/  HMMA.1688.F32.TF32 R144, R160.reuse, R28, R144 ;  /* 0x0000001ca090723c */ /* 0x040fe40000081090 */
[----:B------:R-:W4:Y:S04]  /*19800*/  LDS R195, [R0+0x12600] ;  /* 0x0126000000c37984 */ /* 0x000f280000000800 */
[----:B------:R-:W-:Y:S02]  /*19810*/  LDS R236, [R3+0x14200] ;  /* 0x0142000003ec7984 */ /* 0x000fe40000000800 */
[----:B------:R-:W-:Y:S02]  /*19820*/  HMMA.1688.F32.TF32 R148, R160, R24, R148 ;  /* 0x00000018a094723c */ /* 0x000fe40000081094 */
[----:B------:R-:W-:Y:S04]  /*19830*/  LDS R238, [R3+0x16200] ;  /* 0x0162000003ee7984 */ /* 0x000fe80000000800 */
[----:B------:R-:W-:Y:S02]  /*19840*/  LDS R237, [R0+0x14200] ;  /* 0x0142000000ed7984 */ /* 0x000fe40000000800 */
[C---:B-1----:R-:W-:Y:S02]  /*19850*/  HMMA.1688.F32.TF32 R196, R224.reuse, R8, R196 ;  /* 0x00000008e0c4723c */ /* 0x042fe400000810c4 */
[----:B------:R-:W-:Y:S06]  /*19860*/  LDS R239, [R0+0x16200] ;  /* 0x0162000000ef7984 */ /* 0x000fec0000000800 */
[----:B------:R-:W-:Y:S08]  /*19870*/  HMMA.1688.F32.TF32 R200, R224, R4, R200 ;  /* 0x00000004e0c8723c */ /* 0x000ff000000810c8 */
[C---:B------:R-:W-:Y:S08]  /*19880*/  HMMA.1688.F32.TF32 R152, R160.reuse, R20, R152 ;  /* 0x00000014a098723c */ /* 0x040ff00000081098 */
[----:B------:R-:W-:Y:S01]  /*19890*/  HMMA.1688.F32.TF32 R156, R160, R16, R156 ;  /* 0x00000010a09c723c */ /* 0x000fe2000008109c */
        /* <DEDUP_REMOVED lines=8> */
[----:B-1----:R-:W-:Y:S01]  /*19920*/  IMAD.MOV.U32 R196, RZ, RZ, R232 ;  /* 0x000000ffffc47224 */ /* 0x002fe200078e00e8 */
[----:B------:R-:W-:Y:S01]  /*19930*/  HMMA.1688.F32.TF32 R100, R128, R8, R100 ;  /* 0x000000088064723c */ /* 0x000fe20000081064 */
[----:B-----5:R-:W-:Y:S01]  /*19940*/  IMAD.MOV.U32 R197, RZ, RZ, R233 ;  /* 0x000000ffffc57224 */ /* 0x020fe200078e00e9 */
[----:B------:R-:W-:Y:S01]  /*19950*/  MOV R198, R234 ;  /* 0x000000ea00c67202 */ /* 0x000fe20000000f00 */
[----:B------:R-:W-:-:S05]  /*19960*/  IMAD.MOV.U32 R199, RZ, RZ, R235 ;  /* 0x000000ffffc77224 */ /* 0x000fca00078e00eb */
[----:B------:R-:W-:Y:S01]  /*19970*/  HMMA.1688.F32.TF32 R104, R128, R4, R104 ;  /* 0x000000048068723c */ /* 0x000fe20000081068 */
[----:B------:R-:W-:-:S07]  /*19980*/  IMAD.MOV.U32 R200, RZ, RZ, R216 ;  /* 0x000000ffffc87224 */ /* 0x000fce00078e00d8 */
[C---:B------:R-:W-:Y:S08]  /*19990*/  HMMA.1688.F32.TF32 R108, R128.reuse, R32, R108 ;  /* 0x00000020806c723c */ /* 0x040ff0000008106c */
[C---:B------:R-:W-:Y:S08]  /*199a0*/  HMMA.1688.F32.TF32 R112, R128.reuse, R28, R112 ;  /* 0x0000001c8070723c */ /* 0x040ff00000081070 */
[----:B------:R-:W-:Y:S01]  /*199b0*/  HMMA.1688.F32.TF32 R120, R128, R20, R120 ;  /* 0x000000148078723c */ /* 0x000fe20000081078 */
[----:B----4-:R-:W-:-:S07]  /*199c0*/  IMAD.MOV.U32 R201, RZ, RZ, R217 ;  /* 0x000000ffffc97224 */ /* 0x010fce00078e00d9 */
[----:B------:R-:W-:Y:S01]  /*199d0*/  HMMA.1688.F32.TF32 R128, R128, R12, R208 ;  /* 0x0000000c8080723c */ /* 0x000fe200000810d0 */
[----:B------:R-:W-:-:S07]  /*199e0*/  MOV R202, R218 ;  /* 0x000000da00ca7202 */ /* 0x000fce0000000f00 */
[----:B------:R-:W-:Y:S07]  /*199f0*/  HMMA.1688.F32.TF32 R208, R224, R28, R248 ;  /* 0x0000001ce0d0723c */ /* 0x000fee00000810f8 */
[----:B------:R-:W-:Y:S01]  /*19a00*/  IMAD.MOV.U32 R248, RZ, RZ, R220 ;  /* 0x000000fffff87224 */ /* 0x000fe200078e00dc */
[----:B------:R-:W-:Y:S01]  /*19a10*/  MOV R250, R222 ;  /* 0x000000de00fa7202 */ /* 0x000fe20000000f00 */
[----:B------:R-:W-:Y:S02]  /*19a20*/  IMAD.MOV.U32 R249, RZ, RZ, R221 ;  /* 0x000000fffff97224 */ /* 0x000fe400078e00dd */
[----:B------:R-:W-:-:S02]  /*19a30*/  IMAD.MOV.U32 R251, RZ, RZ, R223 ;  /* 0x000000fffffb7224 */ /* 0x000fc400078e00df */
[----:B------:R-:W-:Y:S01]  /*19a40*/  IMAD.MOV.U32 R203, RZ, RZ, R219 ;  /* 0x000000ffffcb7224 */ /* 0x000fe200078e00db */
[----:B--2---:R-:W-:Y:S08]  /*19a50*/  HMMA.1688.F32.TF32 R160, R160, R12, R204 ;  /* 0x0000000ca0a0723c */ /* 0x004ff000000810cc */
[----:B------:R-:W-:Y:S11]  /*19a60*/  HMMA.1688.F32.TF32 R204, R224, R32, R244 ;  /* 0x00000020e0cc723c */ /* 0x000ff600000810f4 */
[----:B------:R-:W-:Y:S11]  /*19a70*/  @!UPT UIADD3 URZ, URZ, URZ, URZ ;  /* 0x0000003f3f3ff290 */ /* 0x000ff6000fffe03f */
[----:B------:R-:W-:Y:S01]  /*19a80*/  @!UPT UIADD3 URZ, URZ, URZ, URZ ;  /* 0x0000003f3f3ff290 */ /* 0x000fe2000fffe03f */
[----:B------:R1:W-:Y:S04]  /*19a90*/  STL [R1+0x15fc], R204 ;  /* 0x0015fccc01007387 */ /* 0x0003e80000100800 */
[----:B------:R2:W-:Y:S04]  /*19aa0*/  STL [R1+0x15f8], R205 ;  /* 0x0015f8cd01007387 */ /* 0x0005e80000100800 */
[----:B------:R4:W-:Y:S04]  /*19ab0*/  STL [R1+0x15f4], R206 ;  /* 0x0015f4ce01007387 */ /* 0x0009e80000100800 */
[----:B------:R5:W-:Y:S04]  /*19ac0*/  STL [R1+0x15f0], R207 ;  /* 0x0015f0cf01007387 */ /* 0x000be80000100800 */
[----:B------:R-:W3:Y:S04]  /*19ad0*/  LDL.LU R232, [R1+0x16e4] ;  /* 0x0016e40001e87983 */ /* 0x000ee80000300800 */
[----:B------:R-:W3:Y:S04]  /*19ae0*/  LDL.LU R233, [R1+0x16e0] ;  /* 0x0016e00001e97983 */ /* 0x000ee80000300800 */
[----:B------:R-:W3:Y:S04]  /*19af0*/  LDL.LU R234, [R1+0x16dc] ;  /* 0x0016dc0001ea7983 */ /* 0x000ee80000300800 */
[----:B------:R-:W3:Y:S04]  /*19b00*/  LDL.LU R235, [R1+0x16d8] ;  /* 0x0016d80001eb7983 */ /* 0x000ee80000300800 */
[----:B------:R-:W3:Y:S04]  /*19b10*/  LDL.LU R220, [R1+0x16d4] ;  /* 0x0016d40001dc7983 */ /* 0x000ee80000300800 */
[----:B------:R-:W3:Y:S04]  /*19b20*/  LDL.LU R221, [R1+0x16d0] ;  /* 0x0016d00001dd7983 */ /* 0x000ee80000300800 */
[----:B------:R-:W3:Y:S04]  /*19b30*/  LDL.LU R222, [R1+0x16cc] ;  /* 0x0016cc0001de7983 */ /* 0x000ee80000300800 */
[----:B------:R-:W3:Y:S01]  /*19b40*/  LDL.LU R223, [R1+0x16c8] ;  /* 0x0016c80001df7983 */ /* 0x000ee20000300800 */
[----:B-1----:R-:W-:-:S03]  /*19b50*/  IMAD.MOV.U32 R204, RZ, RZ, R228 ;  /* 0x000000ffffcc7224 */ /* 0x002fc600078e00e4 */
[----:B------:R-:W3:Y:S01]  /*19b60*/  LDL.LU R216, [R1+0x16c4] ;  /* 0x0016c40001d87983 */ /* 0x000ee20000300800 */
[----:B--2---:R-:W-:-:S03]  /*19b70*/  IMAD.MOV.U32 R205, RZ, RZ, R229 ;  /* 0x000000ffffcd7224 */ /* 0x004fc600078e00e5 */
[----:B------:R-:W3:Y:S01]  /*19b80*/  LDL.LU R217, [R1+0x16c0] ;  /* 0x0016c00001d97983 */ /* 0x000ee20000300800 */
[----:B----4-:R-:W-:-:S03]  /*19b90*/  MOV R206, R230 ;  /* 0x000000e600ce7202 */ /* 0x010fc60000000f00 */
[----:B------:R-:W3:Y:S01]  /*19ba0*/  LDL.LU R218, [R1+0x16bc] ;  /* 0x0016bc0001da7983 */ /* 0x000ee20000300800 */
[----:B-----5:R-:W-:-:S03]  /*19bb0*/  IMAD.MOV.U32 R207, RZ, RZ, R231 ;  /* 0x000000ffffcf7224 */ /* 0x020fc600078e00e7 */
[----:B------:R-:W3:Y:S04]  /*19bc0*/  LDL.LU R219, [R1+0x16b8] ;  /* 0x0016b80001db7983 */ /* 0x000ee80000300800 */
[----:B------:R-:W2:Y:S04]  /*19bd0*/  LDL.LU R228, [R1+0x16b4] ;  /* 0x0016b40001e47983 */ /* 0x000ea80000300800 */
[----:B------:R-:W2:Y:S04]  /*19be0*/  LDL.LU R229, [R1+0x16b0] ;  /* 0x0016b00001e57983 */ /* 0x000ea80000300800 */
[----:B------:R-:W2:Y:S04]  /*19bf0*/  LDL.LU R230, [R1+0x16ac] ;  /* 0x0016ac0001e67983 */ /* 0x000ea80000300800 */
[----:B------:R-:W2:Y:S04]  /*19c00*/  LDL.LU R231, [R1+0x16a8] ;  /* 0x0016a80001e77983 */ /* 0x000ea80000300800 */
[----:B------:R-:W4:Y:S04]  /*19c10*/  LDL.LU R244, [R1+0x150] ;  /* 0x0001500001f47983 */ /* 0x000f280000300800 */
[----:B------:R-:W4:Y:S04]  /*19c20*/  LDL.LU R245, [R1+0x154] ;  /* 0x0001540001f57983 */ /* 0x000f280000300800 */
[----:B------:R-:W4:Y:S04]  /*19c30*/  LDL.LU R246, [R1+0x158] ;  /* 0x0001580001f67983 */ /* 0x000f280000300800 */
[----:B------:R-:W4:Y:S01]  /*19c40*/  LDL.LU R247, [R1+0x15c] ;  /* 0x00015c0001f77983 */ /* 0x000f220000300800 */
[C---:B------:R-:W-:Y:S03]  /*19c50*/  HMMA.1688.F32.TF32 R164, R192.reuse, R8, R212 ;  /* 0x00000008c0a4723c */ /* 0x040fe600000810d4 */
[----:B------:R-:W-:Y:S04]  /*19c60*/  STL [R1+0x160c], R208 ;  /* 0x00160cd001007387 */ /* 0x000fe80000100800 */
[----:B------:R-:W-:Y:S04]  /*19c70*/  STL [R1+0x1608], R209 ;  /* 0x001608d101007387 */ /* 0x000fe80000100800 */
[----:B------:R-:W-:Y:S04]  /*19c80*/  STL [R1+0x1604], R210 ;  /* 0x001604d201007387 */ /* 0x000fe80000100800 */
[----:B------:R-:W-:Y:S01]  /*19c90*/  STL [R1+0x1600], R211 ;  /* 0x001600d301007387 */ /* 0x000fe20000100800 */
[----:B------:R-:W-:Y:S08]  /*19ca0*/  HMMA.1688.F32.TF32 R168, R192, R4, R168 ;  /* 0x00000004c0a8723c */ /* 0x000ff000000810a8 */
[C---:B--2---:R-:W-:Y:S01]  /*19cb0*/  HMMA.1688.F32.TF32 R212, R224.reuse, R24, R228 ;  /* 0x00000018e0d4723c */ /* 0x044fe200000810e4 */
[----:B------:R-:W-:Y:S04]  /*19cc0*/  LDS R228, [R3+0x14000] ;  /* 0x0140000003e47984 */ /* 0x000fe80000000800 */
[----:B------:R-:W-:Y:S04]  /*19cd0*/  LDS R230, [R3+0x16000] ;  /* 0x0160000003e67984 */ /* 0x000fe80000000800 */
[----:B------:R-:W-:Y:S04]  /*19ce0*/  LDS R229, [R0+0x14000] ;  /* 0x0140000000e57984 */ /* 0x000fe80000000800 */
[----:B------:R-:W4:Y:S01]  /*19cf0*/  LDS R231, [R0+0x16000] ;  /* 0x0160000000e77984 */ /* 0x000f220000000800 */
[C---:B---3--:R-:W-:Y:S08]  /*19d00*/  HMMA.1688.F32.TF32 R216, R224.reuse, R20, R216 ;  /* 0x00000014e0d8723c */ /* 0x048ff000000810d8 */
[C---:B------:R-:W-:Y:S08]  /*19d10*/  HMMA.1688.F32.TF32 R220, R224.reuse, R16, R220 ;  /* 0x00000010e0dc723c */ /* 0x040ff000000810dc */
[----:B------:R-:W-:Y:S01]  /*19d20*/  HMMA.1688.F32.TF32 R224, R224, R12, R232 ;  /* 0x0000000ce0e0723c */ /* 0x000fe200000810e8 */
[----:B------:R-:W-:Y:S04]  /*19d30*/  STL [R1+0x161c], R212 ;  /* 0x00161cd401007387 */ /* 0x000fe80000100800 */
[----:B------:R-:W-:Y:S04]  /*19d40*/  STL [R1+0x1618], R213 ;  /* 0x001618d501007387 */ /* 0x000fe80000100800 */
[----:B------:R-:W-:Y:S01]  /*19d50*/  STL [R1+0x1614], R214 ;  /* 0x001614d601007387 */ /* 0x000fe20000100800 */
[----:B----4-:R-:W-:Y:S03]  /*19d60*/  HMMA.1688.F32.TF32 R244, R228, R10, R244 ;  /* 0x0000000ae4f4723c */ /* 0x010fe600000810f4 */
[----:B------:R-:W-:Y:S04]  /*19d70*/  STL [R1+0x1610], R215 ;  /* 0x001610d701007387 */ /* 0x000fe80000100800 */
[----:B------:R-:W-:Y:S04]  /*19d80*/  STL [R1+0x162c], R216 ;  /* 0x00162cd801007387 */ /* 0x000fe80000100800 */
[----:B------:R-:W-:Y:S04]  /*19d90*/  STL [R1+0x1628], R217 ;  /* 0x001628d901007387 */ /* 0x000fe80000100800 */
[----:B------:R-:W-:Y:S04]  /*19da0*/  STL [R1+0x1624], R218 ;  /* 0x001624da01007387 */ /* 0x000fe80000100800 */
[----:B------:R-:W-:Y:S04]  /*19db0*/  STL [R1+0x1620], R219 ;  /* 0x001620db01007387 */ /* 0x000fe80000100800 */
[----:B------:R-:W-:Y:S04]  /*19dc0*/  STL [R1+0x163c], R220 ;  /* 0x00163cdc01007387 */ /* 0x000fe80000100800 */
[----:B------:R1:W-:Y:S04]  /*19dd0*/  STL [R1+0x1638], R221 ;  /* 0x001638dd01007387 */ /* 0x0003e80000100800 */
[----:B------:R2:W-:Y:S01]  /*19de0*/  STL [R1+0x1634], R222 ;  /* 0x001634de01007387 */ /* 0x0005e20000100800 */
[----:B------:R-:W-:-:S03]  /*19df0*/  IMAD.MOV.U32 R9, RZ, RZ, R244 ;  /* 0x000000ffff097224 */ /* 0x000fc600078e00f4 */
[----:B------:R-:W-:Y:S01]  /*19e00*/  STL [R1+0x1630], R223 ;  /* 0x001630df01007387 */ /* 0x000fe20000100800 */
[----:B------:R-:W-:-:S03]  /*19e10*/  IMAD.MOV.U32 R8, RZ, RZ, R245 ;  /* 0x000000ffff087224 */ /* 0x000fc600078e00f5 */
[----:B------:R3:W-:Y:S01]  /*19e20*/  STL [R1+0x164c], R224 ;  /* 0x00164ce001007387 */ /* 0x0007e20000100800 */
[----:B------:R-:W-:-:S03]  /*19e30*/  IMAD.MOV.U32 R244, RZ, RZ, R7 ;  /* 0x000000fffff47224 */ /* 0x000fc600078e0007 */
[----:B------:R4:W-:Y:S01]  /*19e40*/  STL [R1+0x1648], R225 ;  /* 0x001648e101007387 */ /* 0x0009e20000100800 */
[----:B------:R-:W-:Y:S01]  /*19e50*/  MOV R5, R246 ;  /* 0x000000f600057202 */ /* 0x000fe20000000f00 */
[----:B------:R-:W-:Y:S02]  /*19e60*/  IMAD.MOV.U32 R245, RZ, RZ, R34 ;  /* 0x000000fffff57224 */ /* 0x000fe400078e0022 */
[----:B------:R5:W-:Y:S01]  /*19e70*/  STL [R1+0x1644], R226 ;  /* 0x001644e201007387 */ /* 0x000be20000100800 */
[----:B------:R-:W-:-:S03]  /*19e80*/  MOV R246, R35 ;  /* 0x0000002300f67202 */ /* 0x000fc60000000f00 */
[----:B------:R1:W-:Y:S04]  /*19e90*/  STL [R1+0x1640], R227 ;  /* 0x001640e301007387 */ /* 0x0003e80000100800 */
[----:B------:R-:W3:Y:S04]  /*19ea0*/  LDL.LU R7, [R1+0x16a4] ;  /* 0x0016a40001077983 */ /* 0x000ee80000300800 */
[----:B------:R-:W3:Y:S04]  /*19eb0*/  LDL.LU R34, [R1+0x16a0] ;  /* 0x0016a00001227983 */ /* 0x000ee80000300800 */
[----:B------:R-:W3:Y:S01]  /*19ec0*/  LDL.LU R35, [R1+0x169c] ;  /* 0x00169c0001237983 */ /* 0x000ee20000300800 */
[----:B------:R-:W-:-:S02]  /*19ed0*/  IMAD.MOV.U32 R4, RZ, RZ, R247 ;  /* 0x000000ffff047224 */ /* 0x000fc400078e00f7 */
[----:B------:R-:W-:Y:S01]  /*19ee0*/  IMAD.MOV.U32 R247, RZ, RZ, R31 ;  /* 0x000000fffff77224 */ /* 0x000fe200078e001f */
[C---:B------:R-:W-:Y:S01]  /*19ef0*/  HMMA.1688.F32.TF32 R180, R192.reuse, R24, R180 ;  /* 0x00000018c0b4723c */ /* 0x040fe200000810b4 */
[----:B------:R-:W4:Y:S04]  /*19f00*/  LDL.LU R31, [R1+0x1698] ;  /* 0x00169800011f7983 */ /* 0x000f280000300800 */
[----:B------:R-:W-:Y:S03]  /*19f10*/  STL [R1+0x165c], R4 ;  /* 0x00165c0401007387 */ /* 0x000fe60000100800 */
[C---:B------:R-:W-:Y:S01]  /*19f20*/  HMMA.1688.F32.TF32 R184, R192.reuse, R20, R184 ;  /* 0x00000014c0b8723c */ /* 0x040fe200000810b8 */
[----:B------:R-:W-:Y:S04]  /*19f30*/  STL [R1+0x1658], R5 ;  /* 0x0016580501007387 */ /* 0x000fe80000100800 */
[----:B------:R-:W-:Y:S04]  /*19f40*/  STL [R1+0x1654], R8 ;  /* 0x0016540801007387 */ /* 0x000fe80000100800 */
[----:B------:R-:W-:Y:S01]  /*19f50*/  STL [R1+0x1650], R9 ;  /* 0x0016500901007387 */ /* 0x000fe20000100800 */
[----:B-1----:R-:W-:Y:S01]  /*19f60*/  MOV R221, R18 ;  /* 0x0000001200dd7202 */ /* 0x002fe20000000f00 */
[----:B--2---:R-:W-:Y:S01]  /*19f70*/  IMAD.MOV.U32 R222, RZ, RZ, R19 ;  /* 0x000000ffffde7224 */ /* 0x004fe200078e0013 */
[C---:B------:R-:W-:Y:S01]  /*19f80*/  HMMA.1688.F32.TF32 R172, R192.reuse, R32, R172 ;  /* 0x00000020c0ac723c */ /* 0x040fe200000810ac */
[----:B------:R-:W-:Y:S04]  /*19f90*/  LDS R232, [R3+0x14100] ;  /* 0x0141000003e87984 */ /* 0x000fe80000000800 */
[----:B------:R-:W-:Y:S03]  /*19fa0*/  LDS R234, [R3+0x16100] ;  /* 0x0161000003ea7984 */ /* 0x000fe60000000800 */
[----:B------:R-:W-:Y:S01]  /*19fb0*/  HMMA.1688.F32.TF32 R176, R192, R28, R176 ;  /* 0x0000001cc0b0723c */ /* 0x000fe200000810b0 */
[----:B------:R-:W-:Y:S04]  /*19fc0*/  LDS R233, [R0+0x14100] ;  /* 0x0141000000e97984 */ /* 0x000fe80000000800 */
[----:B------:R-:W1:Y:S03]  /*19fd0*/  LDS R235, [R0+0x16100] ;  /* 0x0161000000eb7984 */ /* 0x000e660000000800 */
[C---:B---3--:R-:W-:Y:S11]  /*19fe0*/  HMMA.1688.F32.TF32 R200, R228.reuse, R34, R200 ;  /* 0x00000022e4c8723c */ /* 0x048ff600000810c8 */
[----:B------:R-:W-:Y:S11]  /*19ff0*/  @!UPT UIADD3 URZ, URZ, URZ, URZ ;  /* 0x0000003f3f3ff290 */ /* 0x000ff6000fffe03f */
[----:B------:R-:W-:Y:S02]  /*1a000*/  @!UPT UIADD3 URZ, URZ, URZ, URZ ;  /* 0x0000003f3f3ff290 */ /* 0x000fe4000fffe03f */
[----:B------:R-:W-:Y:S01]  /*1a010*/  IMAD.MOV.U32 R25, RZ, RZ, R200 ;  /* 0x000000ffff197224 */ /* 0x000fe200078e00c8 */
[----:B------:R-:W-:Y:S01]  /*1a020*/  MOV R21, R202 ;  /* 0x000000ca00157202 */ /* 0x000fe20000000f00 */
[----:B------:R-:W-:Y:S02]  /*1a030*/  IMAD.MOV.U32 R24, RZ, RZ, R201 ;  /* 0x000000ffff187224 */ /* 0x000fe400078e00c9 */
[----:B------:R-:W-:Y:S02]  /*1a040*/  IMAD.MOV.U32 R20, RZ, RZ, R203 ;  /* 0x000000ffff147224 */ /* 0x000fe400078e00cb */
[----:B----4-:R-:W-:Y:S01]  /*1a050*/  HMMA.1688.F32.TF32 R200, R228, R30, R248 ;  /* 0x0000001ee4c8723c */ /* 0x010fe200000810f8 */
[----:B------:R-:W2:Y:S04]  /*1a060*/  LDL.LU R248, [R1+0x70] ;  /* 0x0000700001f87983 */ /* 0x000ea80000300800 */
[----:B------:R-:W2:Y:S02]  /*1a070*/  LDL.LU R249, [R1+0x74] ;  /* 0x0000740001f97983 */ /* 0x000ea40000300800 */
[----:B------:R-:W-:-:S02]  /*1a080*/  IMAD.MOV.U32 R250, RZ, RZ, R22 ;  /* 0x000000fffffa7224 */ /* 0x000fc400078e0016 */
[----:B------:R-:W3:Y:S01]  /*1a090*/  LDL.LU R22, [R1+0x1694] ;  /* 0x0016940001167983 */ /* 0x000ee20000300800 */
[----:B------:R-:W-:-:S03]  /*1a0a0*/  IMAD.MOV.U32 R251, RZ, RZ, R23 ;  /* 0x000000fffffb7224 */ /* 0x000fc600078e0017 */
[----:B------:R-:W3:Y:S04]  /*1a0b0*/  LDL.LU R23, [R1+0x1690] ;  /* 0x0016900001177983 */ /* 0x000ee80000300800 */
[----:B------:R-:W4:Y:S04]  /*1a0c0*/  LDL.LU R224, [R1+0x60] ;  /* 0x0000600001e07983 */ /* 0x000f280000300800 */
[----:B------:R-:W4:Y:S04]  /*1a0d0*/  LDL.LU R225, [R1+0x64] ;  /* 0x0000640001e17983 */ /* 0x000f280000300800 */
[----:B-----5:R-:W4:Y:S04]  /*1a0e0*/  LDL.LU R226, [R1+0x68] ;  /* 0x0000680001e27983 */ /* 0x020f280000300800 */
[----:B------:R-:W4:Y:S04]  /*1a0f0*/  LDL.LU R227, [R1+0x6c] ;  /* 0x00006c0001e37983 */ /* 0x000f280000300800 */
[----:B------:R-:W1:Y:S04]  /*1a100*/  LDL.LU R208, [R1+0x50] ;  /* 0x0000500001d07983 */ /* 0x000e680000300800 */
[----:B------:R-:W1:Y:S04]  /*1a110*/  LDL.LU R209, [R1+0x54] ;  /* 0x0000540001d17983 */ /* 0x000e680000300800 */
[----:B------:R-:W1:Y:S04]  /*1a120*/  LDL.LU R210, [R1+0x58] ;  /* 0x0000580001d27983 */ /* 0x000e680000300800 */
[----:B------:R-:W1:Y:S04]  /*1a130*/  LDL.LU R211, [R1+0x5c] ;  /* 0x00005c0001d37983 */ /* 0x000e680000300800 */
[----:B------:R-:W5:Y:S04]  /*1a140*/  LDL.LU R212, [R1+0x40] ;  /* 0x0000400001d47983 */ /* 0x000f680000300800 */
[----:B------:R-:W5:Y:S04]  /*1a150*/  LDL.LU R213, [R1+0x44] ;  /* 0x0000440001d57983 */ /* 0x000f680000300800 */
[----:B------:R-:W5:Y:S04]  /*1a160*/  LDL.LU R214, [R1+0x48] ;  /* 0x0000480001d67983 */ /* 0x000f680000300800 */
[----:B------:R-:W5:Y:S04]  /*1a170*/  LDL.LU R215, [R1+0x4c] ;  /* 0x00004c0001d77983 */ /* 0x000f680000300800 */
[----:B------:R-:W2:Y:S04]  /*1a180*/  LDL.LU R216, [R1+0x30] ;  /* 0x0000300001d87983 */ /* 0x000ea80000300800 */
[----:B------:R-:W2:Y:S04]  /*1a190*/  LDL.LU R217, [R1+0x34] ;  /* 0x0000340001d97983 */ /* 0x000ea80000300800 */
[----:B------:R-:W2:Y:S04]  /*1a1a0*/  LDL.LU R218, [R1+0x38] ;  /* 0x0000380001da7983 */ /* 0x000ea80000300800 */
[----:B------:R-:W2:Y:S04]  /*1a1b0*/  LDL.LU R219, [R1+0x3c] ;  /* 0x00003c0001db7983 */ /* 0x000ea80000300800 */
[----:B------:R-:W2:Y:S04]  /*1a1c0*/  LDL.LU R220, [R1+0x20] ;  /* 0x0000200001dc7983 */ /* 0x000ea80000300800 */
[----:B------:R-:W2:Y:S04]  /*1a1d0*/  LDL.LU R18, [R1+0x168c] ;  /* 0x00168c0001127983 */ /* 0x000ea80000300800 */
[----:B------:R-:W2:Y:S01]  /*1a1e0*/  LDL.LU R19, [R1+0x1688] ;  /* 0x0016880001137983 */ /* 0x000ea20000300800 */
[----:B------:R-:W-:Y:S03]  /*1a1f0*/  HMMA.1688.F32.TF32 R204, R228, R6, R204 ;  /* 0x00000006e4cc723c */ /* 0x000fe600000810cc */
[----:B------:R-:W4:Y:S05]  /*1a200*/  LDL.LU R223, [R1+0x2c] ;  /* 0x00002c0001df7983 */ /* 0x000f2a0000300800 */
[C---:B------:R-:W-:Y:S08]  /*1a210*/  HMMA.1688.F32.TF32 R188, R192.reuse, R16, R188 ;  /* 0x00000010c0bc723c */ /* 0x040ff000000810bc */
[----:B------:R-:W-:Y:S01]  /*1a220*/  HMMA.1688.F32.TF32 R192, R192, R12, R240 ;  /* 0x0000000cc0c0723c */ /* 0x000fe200000810f0 */
[----:B------:R-:W-:Y:S01]  /*1a230*/  IMAD.MOV.U32 R33, RZ, RZ, R200 ;  /* 0x000000ffff217224 */ /* 0x000fe200078e00c8 */
[----:B------:R-:W-:Y:S01]  /*1a240*/  MOV R29, R202 ;  /* 0x000000ca001d7202 */ /* 0x000fe20000000f00 */
[----:B------:R-:W-:Y:S01]  /*1a250*/  IMAD.MOV.U32 R32, RZ, RZ, R201 ;  /* 0x000000ffff207224 */ /* 0x000fe200078e00c9 */
[----:B------:R-:W-:Y:S04]  /*1a260*/  LDS R240, [R3+0x14300] ;  /* 0x0143000003f07984 */ /* 0x000fe80000000800 */
[----:B------:R-:W-:Y:S01]  /*1a270*/  IMAD.MOV.U32 R17, RZ, RZ, R204 ;  /* 0x000000ffff117224 */ /* 0x000fe200078e00cc */
[----:B------:R-:W-:Y:S01]  /*1a280*/  MOV R13, R206 ;  /* 0x000000ce000d7202 */ /* 0x000fe20000000f00 */
[----:B------:R-:W-:Y:S01]  /*1a290*/  IMAD.MOV.U32 R16, RZ, RZ, R205 ;  /* 0x000000ffff107224 */ /* 0x000fe200078e00cd */
[----:B------:R-:W-:Y:S01]  /*1a2a0*/  HMMA.1688.F32.TF32 R36, R236, R10, R36 ;  /* 0x0000000aec24723c */ /* 0x000fe20000081024 */
[----:B------:R-:W-:Y:S01]  /*1a2b0*/  IMAD.MOV.U32 R12, RZ, RZ, R207 ;  /* 0x000000ffff0c7224 */ /* 0x000fe200078e00cf */
[----:B------:R-:W-:Y:S01]  /*1a2c0*/  LDS R242, [R3+0x16300] ;  /* 0x0163000003f27984 */ /* 0x000fe20000000800 */
[----:B------:R-:W-:-:S03]  /*1a2d0*/  IMAD.MOV.U32 R28, RZ, RZ, R203 ;  /* 0x000000ffff1c7224 */ /* 0x000fc600078e00cb */
[----:B------:R-:W-:Y:S02]  /*1a2e0*/  LDS R241, [R0+0x14300] ;  /* 0x0143000000f17984 */ /* 0x000fe40000000800 */
[C---:B------:R-:W-:Y:S02]  /*1a2f0*/  HMMA.1688.F32.TF32 R200, R228.reuse, R26, R196 ;  /* 0x0000001ae4c8723c */ /* 0x040fe400000810c4 */
[----:B------:R-:W1:Y:S11]  /*1a300*/  LDS R243, [R0+0x16300] ;  /* 0x0163000000f37984 */ /* 0x000e760000000800 */
[----:B------:R-:W-:Y:S11]  /*1a310*/  @!UPT UIADD3 URZ, URZ, URZ, URZ ;  /* 0x0000003f3f3ff290 */ /* 0x000ff6000fffe03f */
[----:B------:R-:W-:Y:S01]  /*1a320*/  MOV R196, R200 ;  /* 0x000000c800c47202 */ /* 0x000fe20000000f00 */
[----:B------:R-:W-:Y:S01]  /*1a330*/  IMAD.MOV.U32 R197, RZ, RZ, R201 ;  /* 0x000000ffffc57224 */ /* 0x000fe200078e00c9 */
[----:B---3--:R-:W-:Y:S01]  /*1a340*/  HMMA.1688.F32.TF32 R204, R228, R22, R244 ;  /* 0x00000016e4cc723c */ /* 0x008fe200000810f4 */
[----:B------:R-:W3:Y:S04]  /*1a350*/  LDL.LU R244, [R1+0x10] ;  /* 0x0000100001f47983 */ /* 0x000ee80000300800 */
[----:B------:R-:W3:Y:S02]  /*1a360*/  LDL.LU R245, [R1+0x14] ;  /* 0x0000140001f57983 */ /* 0x000ee40000300800 */
[----:B------:R-:W-:Y:S02]  /*1a370*/  IMAD.MOV.U32 R246, RZ, RZ, R14 ;  /* 0x000000fffff67224 */ /* 0x000fe400078e000e */
[----:B------:R-:W4:Y:S01]  /*1a380*/  LDL.LU R14, [R1+0x1684] ;  /* 0x00168400010e7983 */ /* 0x000f220000300800 */
[----:B------:R-:W-:-:S03]  /*1a390*/  IMAD.MOV.U32 R247, RZ, RZ, R15 ;  /* 0x000000fffff77224 */ /* 0x000fc600078e000f */
[----:B------:R-:W4:Y:S11]  /*1a3a0*/  LDL.LU R15, [R1+0x1680] ;  /* 0x00168000010f7983 */ /* 0x000f360000300800 */
[----:B------:R-:W-:Y:S01]  /*1a3b0*/  MOV R200, R204 ;  /* 0x000000cc00c87202 */ /* 0x000fe20000000f00 */
[----:B------:R-:W-:Y:S01]  /*1a3c0*/  IMAD.MOV.U32 R201, RZ, RZ, R205 ;  /* 0x000000ffffc97224 */ /* 0x000fe200078e00cd */
[----:B--2---:R-:W-:Y:S11]  /*1a3d0*/  HMMA.1688.F32.TF32 R248, R228, R18, R248 ;  /* 0x00000012e4f8723c */ /* 0x004ff600000810f8 */
[----:B------:R-:W-:Y:S11]  /*1a3e0*/  @!UPT UIADD3 URZ, URZ, URZ, URZ ;  /* 0x0000003f3f3ff290 */ /* 0x000ff6000fffe03f */
[----:B------:R-:W-:Y:S02]  /*1a3f0*/  @!UPT UIADD3 URZ, URZ, URZ, URZ ;  /* 0x0000003f3f3ff290 */ /* 0x000fe4000fffe03f */
[----:B------:R-:W-:Y:S01]  /*1a400*/  MOV R204, R248 ;  /* 0x000000f800cc7202 */ /* 0x000fe20000000f00 */
[----:B------:R-:W-:Y:S01]  /*1a410*/  IMAD.MOV.U32 R205, RZ, RZ, R249 ;  /* 0x000000ffffcd7224 */ /* 0x000fe200078e00f9 */
[----:B------:R-:W2:Y:S04]  /*1a420*/  LDL.LU R248, [R1] ;  /* 0x0000000001f87983 */ /* 0x000ea80000300800 */
[----:B------:R-:W2:Y:S01]  /*1a430*/  LDL.LU R249, [R1+0x4] ;  /* 0x0000040001f97983 */ /* 0x000ea20000300800 */
[----:B------:R-:W-:Y:S02]  /*1a440*/  IMAD.MOV.U32 R198, RZ, RZ, R202 ;  /* 0x000000ffffc67224 */ /* 0x000fe400078e00ca */
[----:B------:R-:W-:Y:S02]  /*1a450*/  IMAD.MOV.U32 R199, RZ, RZ, R203 ;  /* 0x000000ffffc77224 */ /* 0x000fe400078e00cb */
[----:B------:R-:W-:-:S02]  /*1a460*/  IMAD.MOV.U32 R202, RZ, RZ, R206 ;  /* 0x000000ffffca7224 */ /* 0x000fc400078e00ce */
[----:B------:R-:W-:Y:S02]  /*1a470*/  IMAD.MOV.U32 R203, RZ, RZ, R207 ;  /* 0x000000ffffcb7224 */ /* 0x000fe400078e00cf */
[----:B------:R-:W-:Y:S01]  /*1a480*/  IMAD.MOV.U32 R206, RZ, RZ, R250 ;  /* 0x000000ffffce7224 */ /* 0x000fe200078e00fa */
[----:B------:R-:W-:Y:S01]  /*1a490*/  MOV R250, R252 ;  /* 0x000000fc00fa7202 */ /* 0x000fe20000000f00 */
[----:B------:R-:W-:Y:S02]  /*1a4a0*/  IMAD.MOV.U32 R207, RZ, RZ, R251 ;  /* 0x000000ffffcf7224 */ /* 0x000fe400078e00fb */
[----:B------:R-:W-:Y:S01]  /*1a4b0*/  IMAD.MOV.U32 R251, RZ, RZ, R2 ;  /* 0x000000fffffb7224 */ /* 0x000fe200078e0002 */
[----:B----4-:R-:W-:Y:S11]  /*1a4c0*/  HMMA.1688.F32.TF32 R224, R228, R14, R224 ;  /* 0x0000000ee4e0723c */ /* 0x010ff600000810e0 */
[----:B------:R-:W-:Y:S11]  /*1a4d0*/  @!UPT UIADD3 URZ, URZ, URZ, URZ ;  /* 0x0000003f3f3ff290 */ /* 0x000ff6000fffe03f */
[----:B------:R-:W-:Y:S02]  /*1a4e0*/  @!UPT UIADD3 URZ, URZ, URZ, URZ ;  /* 0x0000003f3f3ff290 */ /* 0x000fe4000fffe03f */
[----:B------:R-:W-:Y:S01]  /*1a4f0*/  IMAD.MOV.U32 R231, RZ, RZ, R224 ;  /* 0x000000ffffe77224 */ /* 0x000fe200078e00e0 */
[----:B------:R-:W-:Y:S01]  /*1a500*/  MOV R229, R226 ;  /* 0x000000e200e57202 */ /* 0x000fe20000000f00 */
[----:B------:R-:W-:Y:S02]  /*1a510*/  IMAD.MOV.U32 R230, RZ, RZ, R225 ;  /* 0x000000ffffe67224 */ /* 0x000fe400078e00e1 */
[----:B------:R-:W-:Y:S02]  /*1a520*/  IMAD.MOV.U32 R228, RZ, RZ, R227 ;  /* 0x000000ffffe47224 */ /* 0x000fe400078e00e3 */
[C---:B-1----:R-:W-:Y:S11]  /*1a530*/  HMMA.1688.F32.TF32 R224, R232.reuse, R10, R208 ;  /* 0x0000000ae8e0723c */ /* 0x042ff600000810d0 */
[----:B------:R-:W-:Y:S11]  /*1a540*/  @!UPT UIADD3 URZ, URZ, URZ, URZ ;  /* 0x0000003f3f3ff290 */ /* 0x000ff6000fffe03f */
[----:B------:R-:W-:Y:S02]  /*1a550*/  @!UPT UIADD3 URZ, URZ, URZ, URZ ;  /* 0x0000003f3f3ff290 */ /* 0x000fe4000fffe03f */
[----:B------:R-:W-:Y:S01]  /*1a560*/  IMAD.MOV.U32 R208, RZ, RZ, R224 ;  /* 0x000000ffffd07224 */ /* 0x000fe200078e00e0 */
[----:B------:R-:W-:Y:S01]  /*1a570*/  MOV R210, R226 ;  /* 0x000000e200d27202 */ /* 0x000fe20000000f00 */
[----:B------:R-:W-:Y:S02]  /*1a580*/  IMAD.MOV.U32 R209, RZ, RZ, R225 ;  /* 0x000000ffffd17224 */ /* 0x000fe400078e00e1 */
[----:B------:R-:W-:Y:S02]  /*1a590*/  IMAD.MOV.U32 R211, RZ, RZ, R227 ;  /* 0x000000ffffd37224 */ /* 0x000fe400078e00e3 */
[C---:B-----5:R-:W-:Y:S11]  /*1a5a0*/  HMMA.1688.F32.TF32 R224, R232.reuse, R6, R212 ;  /* 0x00000006e8e0723c */ /* 0x060ff600000810d4 */
[----:B------:R-:W-:Y:S11]  /*1a5b0*/  @!UPT UIADD3 URZ, URZ, URZ, URZ ;  /* 0x0000003f3f3ff290 */ /* 0x000ff6000fffe03f */
[----:B------:R-:W-:Y:S02]  /*1a5c0*/  @!UPT UIADD3 URZ, URZ, URZ, URZ ;  /* 0x0000003f3f3ff290 */ /* 0x000fe4000fffe03f */
[----:B------:R-:W-:Y:S01]  /*1a5d0*/  IMAD.MOV.U32 R212, RZ, RZ, R224 ;  /* 0x000000ffffd47224 */ /* 0x000fe200078e00e0 */
[----:B------:R-:W-:Y:S01]  /*1a5e0*/  MOV R214, R226 ;  /* 0x000000e200d67202 */ /* 0x000fe20000000f00 */
[----:B------:R-:W-:Y:S02]  /*1a5f0*/  IMAD.MOV.U32 R213, RZ, RZ, R225 ;  /* 0x000000ffffd57224 */ /* 0x000fe400078e00e1 */
[----:B------:R-:W-:Y:S02]  /*1a600*/  IMAD.MOV.U32 R215, RZ, RZ, R227 ;  /* 0x000000ffffd77224 */ /* 0x000fe400078e00e3 */
[C---:B------:R-:W-:Y:S08]  /*1a610*/  HMMA.1688.F32.TF32 R224, R232.reuse, R34, R216 ;  /* 0x00000022e8e0723c */ /* 0x040ff000000810d8 */
[C---:B---3--:R-:W-:Y:S08]  /*1a620*/  HMMA.1688.F32.TF32 R244, R232.reuse, R26, R244 ;  /* 0x0000001ae8f4723c */ /* 0x048ff000000810f4 */
[----:B--2---:R-:W-:Y:S08]  /*1a630*/  HMMA.1688.F32.TF32 R248, R232, R22, R248 ;  /* 0x00000016e8f8723c */ /* 0x004ff000000810f8 */
[----:B------:R-:W-:Y:S01]  /*1a640*/  IMAD.MOV.U32 R216, RZ, RZ, R224 ;  /* 0x000000ffffd87224 */ /* 0x000fe200078e00e0 */
[----:B------:R-:W-:Y:S01]  /*1a650*/  MOV R218, R226 ;  /* 0x000000e200da7202 */ /* 0x000fe20000000f00 */
[----:B------:R-:W-:-:S02]  /*1a660*/  IMAD.MOV.U32 R217, RZ, RZ, R225 ;  /* 0x000000ffffd97224 */ /* 0x000fc400078e00e1 */
[----:B------:R-:W-:Y:S02]  /*1a670*/  IMAD.MOV.U32 R219, RZ, RZ, R227 ;  /* 0x000000ffffdb7224 */ /* 0x000fe400078e00e3 */
[----:B------:R-:W-:Y:S10]  /*1a680*/  HMMA.1688.F32.TF32 R224, R232, R30, R220 ;  /* 0x0000001ee8e0723c */ /* 0x000ff400000810dc */
[----:B------:R-:W-:Y:S01]  /*1a690*/  MOV R8, R250 ;  /* 0x000000fa00087202 */ /* 0x000fe20000000f00 */
[----:B------:R-:W-:-:S02]  /*1a6a0*/  IMAD.MOV.U32 R9, RZ, RZ, R251 ;  /* 0x000000ffff097224 */ /* 0x000fc400078e00fb */
[----:B------:R-:W-:Y:S02]  /*1a6b0*/  IMAD.MOV.U32 R4, RZ, RZ, R248 ;  /* 0x000000ffff047224 */ /* 0x000fe400078e00f8 */
[----:B------:R-:W-:-:S09]  /*1a6c0*/  IMAD.MOV.U32 R5, RZ, RZ, R249 ;  /* 0x000000ffff057224 */ /* 0x000fd200078e00f9 */
[----:B------:R-:W-:Y:S01]  /*1a6d0*/  MOV R222, R226 ;  /* 0x000000e200de7202 */ /* 0x000fe20000000f00 */
[----:B------:R-:W-:Y:S01]  /*1a6e0*/  IMAD.MOV.U32 R223, RZ, RZ, R227 ;  /* 0x000000ffffdf7224 */ /* 0x000fe200078e00e3 */
[----:B------:R-:W-:Y:S01]  /*1a6f0*/  MOV R226, R246 ;  /* 0x000000f600e27202 */ /* 0x000fe20000000f00 */
[----:B------:R-:W-:Y:S02]  /*1a700*/  IMAD.MOV.U32 R220, RZ, RZ, R224 ;  /* 0x000000ffffdc7224 */ /* 0x000fe400078e00e0 */
[----:B------:R-:W-:Y:S02]  /*1a710*/  IMAD.MOV.U32 R221, RZ, RZ, R225 ;  /* 0x000000ffffdd7224 */ /* 0x000fe400078e00e1 */
[----:B------:R-:W-:Y:S02]  /*1a720*/  IMAD.MOV.U32 R227, RZ, RZ, R247 ;  /* 0x000000ffffe37224 */ /* 0x000fe400078e00f7 */
[----:B------:R-:W-:Y:S01]  /*1a730*/  IMAD.MOV.U32 R224, RZ, RZ, R244 ;  /* 0x000000ffffe07224 */ /* 0x000fe200078e00f4 */
[----:B------:R-:W2:Y:S01]  /*1a740*/  LDL.LU.64 R246, [R1+0x1678] ;  /* 0x0016780001f67983 */ /* 0x000ea20000300a00 */
[----:B------:R-:W-:-:S03]  /*1a750*/  IMAD.MOV.U32 R225, RZ, RZ, R245 ;  /* 0x000000ffffe17224 */ /* 0x000fc600078e00f5 */
[----:B------:R-:W2:Y:S04]  /*1a760*/  LDL.LU.64 R244, [R1+0x1670] ;  /* 0x0016700001f47983 */ /* 0x000ea80000300a00 */
[----:B------:R-:W3:Y:S04]  /*1a770*/  LDL.LU.64 R250, [R1+0x1668] ;  /* 0x0016680001fa7983 */ /* 0x000ee80000300a00 */
[----:B------:R-:W3:Y:S01]  /*1a780*/  LDL.LU.64 R248, [R1+0x1660] ;  /* 0x0016600001f87983 */ /* 0x000ee20000300a00 */
[C---:B--2---:R-:W-:Y:S08]  /*1a790*/  HMMA.1688.F32.TF32 R244, R232.reuse, R14, R244 ;  /* 0x0000000ee8f4723c */ /* 0x044ff000000810f4 */
[----:B---3--:R-:W-:Y:S08]  /*1a7a0*/  HMMA.1688.F32.TF32 R248, R232, R18, R248 ;  /* 0x00000012e8f8723c */ /* 0x008ff000000810f8 */
[C---:B------:R-:W-:Y:S08]  /*1a7b0*/  HMMA.1688.F32.TF32 R232, R236.reuse, R6, R40 ;  /* 0x00000006ece8723c */ /* 0x040ff00000081028 */
[C---:B------:R-:W-:Y:S07]  /*1a7c0*/  HMMA.1688.F32.TF32 R40, R236.reuse, R34, R44 ;  /* 0x00000022ec28723c */ /* 0x040fee000008102c */
[----:B------:R-:W-:Y:S04]  /*1a7d0*/  STL.64 [R1+0x180], R248 ;  /* 0x000180f801007387 */ /* 0x000fe80000100a00 */
[----:B------:R-:W-:Y:S04]  /*1a7e0*/  STL.64 [R1+0x188], R250 ;  /* 0x000188fa01007387 */ /* 0x000fe80000100a00 */
[----:B------:R-:W-:Y:S04]  /*1a7f0*/  STL.64 [R1+0x100], R244 ;  /* 0x000100f401007387 */ /* 0x000fe80000100a00 */
[----:B------:R-:W-:Y:S04]  /*1a800*/  STL.64 [R1+0x108], R246 ;  /* 0x000108f601007387 */ /* 0x000fe80000100a00 */
[----:B------:R-:W-:Y:S04]  /*1a810*/  STL.64 [R1+0xd0], R36 ;  /* 0x0000d02401007387 */ /* 0x000fe80000100a00 */
[----:B------:R1:W-:Y:S02]  /*1a820*/  STL.64 [R1+0xd8], R38 ;  /* 0x0000d82601007387 */ /* 0x0003e40000100a00 */
[C---:B-1----:R-:W-:Y:S02]  /*1a830*/  HMMA.1688.F32.TF32 R36, R236.reuse, R30, R48 ;  /* 0x0000001eec24723c */ /* 0x042fe40000081030 */
[----:B------:R-:W-:Y:S04]  /*1a840*/  STL.64 [R1+0xc0], R232 ;  /* 0x0000c0e801007387 */ /* 0x000fe80000100a00 */
[----:B------:R-:W-:Y:S04]  /*1a850*/  STL.64 [R1+0xc8], R234 ;  /* 0x0000c8ea01007387 */ /* 0x000fe80000100a00 */
[----:B------:R-:W-:Y:S04]  /*1a860*/  STL.64 [R1+0xb0], R40 ;  /* 0x0000b02801007387 */ /* 0x000fe80000100a00 */
[----:B------:R-:W-:Y:S01]  /*1a870*/  STL.64 [R1+0xb8], R42 ;  /* 0x0000b82a01007387 */ /* 0x000fe20000100a00 */
[C---:B------:R-:W-:Y:S03]  /*1a880*/  HMMA.1688.F32.TF32 R44, R236.reuse, R26, R52 ;  /* 0x0000001aec2c723c */ /* 0x040fe60000081034 */
[----:B------:R-:W-:Y:S04]  /*1a890*/  LDS R48, [R3+0x14500] ;  /* 0x0145000003307984 */ /* 0x000fe80000000800 */
[----:B------:R-:W-:Y:S04]  /*1a8a0*/  LDS R50, [R3+0x16500] ;  /* 0x0165000003327984 */ /* 0x000fe80000000800 */
[----:B------:R-:W-:Y:S04]  /*1a8b0*/  STL.64 [R1+0xa0], R36 ;  /* 0x0000a02401007387 */ /* 0x000fe80000100a00 */
[----:B------:R1:W-:Y:S04]  /*1a8c0*/  STL.64 [R1+0xa8], R38 ;  /* 0x0000a82601007387 */ /* 0x0003e80000100a00 */
[----:B------:R-:W-:Y:S04]  /*1a8d0*/  LDS R49, [R0+0x14500] ;  /* 0x0145000000317984 */ /* 0x000fe80000000800 */
[----:B------:R-:W-:Y:S01]  /*1a8e0*/  LDS R51, [R0+0x16500] ;  /* 0x0165000000337984 */ /* 0x000fe20000000800 */
[C---:B-1----:R-:W-:Y:S08]  /*1a8f0*/  HMMA.1688.F32.TF32 R36, R236.reuse, R18, R60 ;  /* 0x00000012ec24723c */ /* 0x042ff0000008103c */
[C---:B------:R-:W-:Y:S11]  /*1a900*/  HMMA.1688.F32.TF32 R40, R236.reuse, R22, R56 ;  /* 0x00000016ec28723c */ /* 0x040ff60000081038 */
[----:B------:R-:W-:Y:S05]  /*1a910*/  @!UPT UIADD3 URZ, URZ, URZ, URZ ;  /* 0x0000003f3f3ff290 */ /* 0x000fea000fffe03f */
[----:B------:R-:W-:Y:S01]  /*1a920*/  IMAD.MOV.U32 R59, RZ, RZ, R36 ;  /* 0x000000ffff3b7224 */ /* 0x000fe200078e0024 */
[----:B------:R-:W-:Y:S01]  /*1a930*/  MOV R57, R38 ;  /* 0x0000002600397202 */ /* 0x000fe20000000f00 */
[----:B------:R-:W-:Y:S02]  /*1a940*/  IMAD.MOV.U32 R58, RZ, RZ, R37 ;  /* 0x000000ffff3a7224 */ /* 0x000fe400078e0025 */
[----:B------:R-:W-:Y:S02]  /*1a950*/  IMAD.MOV.U32 R56, RZ, RZ, R39 ;  /* 0x000000ffff387224 */ /* 0x000fe400078e0027 */
[----:B------:R-:W-:Y:S01]  /*1a960*/  HMMA.1688.F32.TF32 R36, R236, R14, R64 ;  /* 0x0000000eec24723c */ /* 0x000fe20000081040 */
[----:B------:R-:W-:Y:S04]  /*1a970*/  STL.64 [R1+0x90], R44 ;  /* 0x0000902c01007387 */ /* 0x000fe80000100a00 */
[----:B------:R-:W-:Y:S04]  /*1a980*/  STL.64 [R1+0x98], R46 ;  /* 0x0000982e01007387 */ /* 0x000fe80000100a00 */
[----:B------:R-:W-:Y:S04]  /*1a990*/  LDS R44, [R3+0x14400] ;  /* 0x01440000032c7984 */ /* 0x000fe80000000800 */
[----:B------:R-:W-:Y:S04]  /*1a9a0*/  LDS R46, [R3+0x16400] ;  /* 0x01640000032e7984 */ /* 0x000fe80000000800 */
[----:B------:R-:W-:Y:S04]  /*1a9b0*/  LDS R45, [R0+0x14400] ;  /* 0x01440000002d7984 */ /* 0x000fe80000000800 */
[----:B------:R-:W1:Y:S03]  /*1a9c0*/  LDS R47, [R0+0x16400] ;  /* 0x01640000002f7984 */ /* 0x000e660000000800 */
[----:B------:R-:W-:Y:S01]  /*1a9d0*/  IMAD.MOV.U32 R63, RZ, RZ, R36 ;  /* 0x000000ffff3f7224 */ /* 0x000fe200078e0024 */
[----:B------:R-:W-:Y:S01]  /*1a9e0*/  MOV R61, R38 ;  /* 0x00000026003d7202 */ /* 0x000fe20000000f00 */
[----:B------:R-:W-:-:S02]  /*1a9f0*/  IMAD.MOV.U32 R62, RZ, RZ, R37 ;  /* 0x000000ffff3e7224 */ /* 0x000fc400078e0025 */
[----:B------:R-:W-:Y:S02]  /*1aa00*/  IMAD.MOV.U32 R60, RZ, RZ, R39 ;  /* 0x000000ffff3c7224 */ /* 0x000fe400078e0027 */
[C---:B------:R-:W-:Y:S01]  /*1aa10*/  HMMA.1688.F32.TF32 R36, R240.reuse, R6, R72 ;  /* 0x00000006f024723c */ /* 0x040fe20000081048 */
[----:B------:R-:W-:Y:S11]  /*1aa20*/  STL.64 [R1+0x80], R40 ;  /* 0x0000802801007387 */ /* 0x000ff60000100a00 */
[----:B------:R-:W-:Y:S11]  /*1aa30*/  @!UPT UIADD3 URZ, URZ, URZ, URZ ;  /* 0x0000003f3f3ff290 */ /* 0x000ff6000fffe03f */
[----:B------:R-:W-:Y:S01]  /*1aa40*/  @!UPT UIADD3 URZ, URZ, URZ, URZ ;  /* 0x0000003f3f3ff290 */ /* 0x000fe2000fffe03f */
[----:B------:R-:W-:Y:S01]  /*1aa50*/  IMAD.MOV.U32 R67, RZ, RZ, R36 ;  /* 0x000000ffff437224 */ /* 0x000fe200078e0024 */
[----:B------:R-:W-:Y:S01]  /*1aa60*/  MOV R65, R38 ;  /* 0x0000002600417202 */ /* 0x000fe20000000f00 */
[----:B------:R-:W-:Y:S02]  /*1aa70*/  IMAD.MOV.U32 R66, RZ, RZ, R37 ;  /* 0x000000ffff427224 */ /* 0x000fe400078e0025 */
[----:B------:R-:W-:Y:S02]  /*1aa80*/  IMAD.MOV.U32 R64, RZ, RZ, R39 ;  /* 0x000000ffff407224 */ /* 0x000fe400078e0027 */
[C---:B------:R-:W-:Y:S01]  /*1aa90*/  HMMA.1688.F32.TF32 R36, R240.reuse, R34, R76 ;  /* 0x00000022f024723c */ /* 0x040fe2000008104c */
[----:B------:R2:W-:Y:S07]  /*1aaa0*/  STL.64 [R1+0x88], R42 ;  /* 0x0000882a01007387 */ /* 0x0005ee0000100a00 */
[C---:B------:R-:W-:Y:S08]  /*1aab0*/  HMMA.1688.F32.TF32 R236, R240.reuse, R22, R88 ;  /* 0x00000016f0ec723c */ /* 0x040ff00000081058 */
[----:B--2---:R-:W-:Y:S08]  /*1aac0*/  HMMA.1688.F32.TF32 R40, R240, R10, R68 ;  /* 0x0000000af028723c */ /* 0x004ff00000081044 */
[----:B------:R-:W-:Y:S01]  /*1aad0*/  IMAD.MOV.U32 R71, RZ, RZ, R36 ;  /* 0x000000ffff477224 */ /* 0x000fe200078e0024 */
[----:B------:R-:W-:Y:S01]  /*1aae0*/  MOV R69, R38 ;  /* 0x0000002600457202 */ /* 0x000fe20000000f00 */
[----:B------:R-:W-:-:S02]  /*1aaf0*/  IMAD.MOV.U32 R70, RZ, RZ, R37 ;  /* 0x000000ffff467224 */ /* 0x000fc400078e0025 */
[----:B------:R-:W-:Y:S02]  /*1ab00*/  IMAD.MOV.U32 R68, RZ, RZ, R39 ;  /* 0x000000ffff447224 */ /* 0x000fe400078e0027 */
[----:B------:R-:W-:Y:S08]  /*1ab10*/  HMMA.1688.F32.TF32 R36, R240, R30, R80 ;  /* 0x0000001ef024723c */ /* 0x000ff00000081050 */
[C---:B-1----:R-:W-:Y:S08]  /*1ab20*/  HMMA.1688.F32.TF32 R80, R44.reuse, R10, R100 ;  /* 0x0000000a2c50723c */ /* 0x042ff00000081064 */
[----:B------:R-:W-:Y:S01]  /*1ab30*/  HMMA.1688.F32.TF32 R52, R44, R6, R104 ;  /* 0x000000062c34723c */ /* 0x000fe20000081068 */
[----:B------:R-:W-:Y:S04]  /*1ab40*/  STL.64 [R1+0x50], R40 ;  /* 0x0000502801007387 */ /* 0x000fe80000100a00 */
[----:B------:R-:W-:Y:S04]  /*1ab50*/  STL.64 [R1+0x58], R42 ;  /* 0x0000582a01007387 */ /* 0x000fe80000100a00 */
[----:B------:R1:W-:Y:S01]  /*1ab60*/  STL [R1+0x15cc], R236 ;  /* 0x0015ccec01007387 */ /* 0x0003e20000100800 */
[----:B------:R-:W-:Y:S01]  /*1ab70*/  IMAD.MOV.U32 R75, RZ, RZ, R36 ;  /* 0x000000ffff4b7224 */ /* 0x000fe200078e0024 */
[----:B------:R-:W-:Y:S01]  /*1ab80*/  MOV R73, R38 ;  /* 0x0000002600497202 */ /* 0x000fe20000000f00 */
[----:B------:R-:W-:Y:S01]  /*1ab90*/  IMAD.MOV.U32 R74, RZ, RZ, R37 ;  /* 0x000000ffff4a7224 */ /* 0x000fe200078e0025 */
[----:B------:R-:W-:Y:S01]  /*1aba0*/  STL [R1+0x15c8], R237 ;  /* 0x0015c8ed01007387 */ /* 0x000fe20000100800 */
[----:B------:R-:W-:-:S02]  /*1abb0*/  IMAD.MOV.U32 R72, RZ, RZ, R39 ;  /* 0x000000ffff487224 */ /* 0x000fc400078e0027 */
[----:B------:R-:W-:Y:S01]  /*1abc0*/  HMMA.1688.F32.TF32 R36, R240, R26, R84 ;  /* 0x0000001af024723c */ /* 0x000fe20000081054 */
[----:B------:R2:W-:Y:S04]  /*1abd0*/  STL [R1+0x15c4], R238 ;  /* 0x0015c4ee01007387 */ /* 0x0005e80000100800 */
[----:B------:R3:W-:Y:S03]  /*1abe0*/  STL [R1+0x15c0], R239 ;  /* 0x0015c0ef01007387 */ /* 0x0007e60000100800 */
[----:B------:R-:W-:Y:S01]  /*1abf0*/  HMMA.1688.F32.TF32 R84, R44, R34, R108 ;  /* 0x000000222c54723c */ /* 0x000fe2000008106c */
[----:B------:R-:W-:Y:S01]  /*1ac00*/  STL.64 [R1+0x260], R80 ;  /* 0x0002605001007387 */ /* 0x000fe20000100a00 */
[----:B-1----:R-:W-:Y:S01]  /*1ac10*/  IMAD.MOV.U32 R236, RZ, RZ, R52 ;  /* 0x000000ffffec7224 */ /* 0x002fe200078e0034 */
[----:B--2---:R-:W-:-:S02]  /*1ac20*/  MOV R238, R54 ;  /* 0x0000003600ee7202 */ /* 0x004fc40000000f00 */
[----:B------:R1:W-:Y:S01]  /*1ac30*/  STL.64 [R1+0x268], R82 ;  /* 0x0002685201007387 */ /* 0x0003e20000100a00 */
[----:B------:R-:W-:Y:S02]  /*1ac40*/  IMAD.MOV.U32 R237, RZ, RZ, R53 ;  /* 0x000000ffffed7224 */ /* 0x000fe400078e0035 */
[----:B---3--:R-:W-:Y:S01]  /*1ac50*/  IMAD.MOV.U32 R239, RZ, RZ, R55 ;  /* 0x000000ffffef7224 */ /* 0x008fe200078e0037 */
[----:B------:R-:W-:Y:S01]  /*1ac60*/  LDS R40, [R3+0x14600] ;  /* 0x0146000003287984 */ /* 0x000fe20000000800 */
[C---:B------:R-:W-:Y:S03]  /*1ac70*/  HMMA.1688.F32.TF32 R52, R44.reuse, R26, R116 ;  /* 0x0000001a2c34723c */ /* 0x040fe60000081074 */
[----:B------:R-:W-:Y:S04]  /*1ac80*/  LDS R42, [R3+0x16600] ;  /* 0x01660000032a7984 */ /* 0x000fe80000000800 */
[----:B------:R-:W-:Y:S01]  /*1ac90*/  LDS R41, [R0+0x14600] ;  /* 0x0146000000297984 */ /* 0x000fe20000000800 */
[----:B-1----:R-:W-:Y:S03]  /*1aca0*/  HMMA.1688.F32.TF32 R80, R44, R30, R112 ;  /* 0x0000001e2c50723c */ /* 0x002fe60000081070 */
[----:B------:R-:W1:Y:S04]  /*1acb0*/  LDS R43, [R0+0x16600] ;  /* 0x01660000002b7984 */ /* 0x000e680000000800 */
[----:B------:R-:W-:Y:S04]  /*1acc0*/  STL.64 [R1+0x240], R84 ;  /* 0x0002405401007387 */ /* 0x000fe80000100a00 */
[----:B------:R2:W-:Y:S01]  /*1acd0*/  STL.64 [R1+0x248], R86 ;  /* 0x0002485601007387 */ /* 0x0005e20000100a00 */
[----:B------:R-:W-:Y:S01]  /*1ace0*/  IMAD.MOV.U32 R88, RZ, RZ, R224 ;  /* 0x000000ffff587224 */ /* 0x000fe200078e00e0 */
[----:B------:R-:W-:Y:S01]  /*1acf0*/  MOV R90, R226 ;  /* 0x000000e2005a7202 */ /* 0x000fe20000000f00 */
[----:B------:R-:W-:Y:S01]  /*1ad00*/  IMAD.MOV.U32 R89, RZ, RZ, R225 ;  /* 0x000000ffff597224 */ /* 0x000fe200078e00e1 */
[----:B------:R-:W-:Y:S01]  /*1ad10*/  HMMA.1688.F32.TF32 R232, R240, R18, R92 ;  /* 0x00000012f0e8723c */ /* 0x000fe2000008105c */
[----:B------:R-:W-:-:S02]  /*1ad20*/  IMAD.MOV.U32 R91, RZ, RZ, R227 ;  /* 0x000000ffff5b7224 */ /* 0x000fc400078e00e3 */
[----:B------:R-:W-:Y:S01]  /*1ad30*/  IMAD.MOV.U32 R100, RZ, RZ, R212 ;  /* 0x000000ffff647224 */ /* 0x000fe200078e00d4 */
[----:B------:R-:W-:Y:S01]  /*1ad40*/  MOV R102, R214 ;  /* 0x000000d600667202 */ /* 0x000fe20000000f00 */
[----:B------:R-:W-:Y:S02]  /*1ad50*/  IMAD.MOV.U32 R101, RZ, RZ, R213 ;  /* 0x000000ffff657224 */ /* 0x000fe400078e00d5 */
[----:B------:R-:W-:Y:S01]  /*1ad60*/  IMAD.MOV.U32 R103, RZ, RZ, R215 ;  /* 0x000000ffff677224 */ /* 0x000fe200078e00d7 */
[C---:B--2---:R-:W-:Y:S01]  /*1ad70*/  HMMA.1688.F32.TF32 R84, R44.reuse, R22, R120 ;  /* 0x000000162c54723c */ /* 0x044fe20000081078 */
[----:B------:R-:W-:Y:S04]  /*1ad80*/  STL.64 [R1+0x230], R80 ;  /* 0x0002305001007387 */ /* 0x000fe80000100a00 */
[----:B------:R2:W-:Y:S04]  /*1ad90*/  STL.64 [R1+0x238], R82 ;  /* 0x0002385201007387 */ /* 0x0005e80000100a00 */
[----:B------:R-:W-:Y:S04]  /*1ada0*/  STL.64 [R1+0x220], R52 ;  /* 0x0002203401007387 */ /* 0x000fe80000100a00 */
[----:B------:R3:W-:Y:S01]  /*1adb0*/  STL.64 [R1+0x228], R54 ;  /* 0x0002283601007387 */ /* 0x0007e20000100a00 */
[----:B--2---:R-:W-:Y:S01]  /*1adc0*/  HMMA.1688.F32.TF32 R80, R44, R18, R124 ;  /* 0x000000122c50723c */ /* 0x004fe2000008107c */
[----:B------:R-:W-:Y:S01]  /*1add0*/  IMAD.MOV.U32 R104, RZ, RZ, R208 ;  /* 0x000000ffff687224 */ /* 0x000fe200078e00d0 */
[----:B------:R-:W-:Y:S01]  /*1ade0*/  MOV R106, R210 ;  /* 0x000000d2006a7202 */ /* 0x000fe20000000f00 */
[----:B------:R-:W-:-:S02]  /*1adf0*/  IMAD.MOV.U32 R105, RZ, RZ, R209 ;  /* 0x000000ffff697224 */ /* 0x000fc400078e00d1 */
[----:B------:R-:W-:Y:S01]  /*1ae00*/  IMAD.MOV.U32 R107, RZ, RZ, R211 ;  /* 0x000000ffff6b7224 */ /* 0x000fe200078e00d3 */
[----:B------:R-:W-:Y:S01]  /*1ae10*/  MOV R77, R38 ;  /* 0x00000026004d7202 */ /* 0x000fe20000000f00 */
[----:B------:R-:W-:Y:S01]  /*1ae20*/  IMAD.MOV.U32 R79, RZ, RZ, R36 ;  /* 0x000000ffff4f7224 */ /* 0x000fe200078e0024 */
[----:B---3--:R-:W-:Y:S01]  /*1ae30*/  HMMA.1688.F32.TF32 R52, R44, R14, R128 ;  /* 0x0000000e2c34723c */ /* 0x008fe20000081080 */
[----:B------:R-:W-:Y:S01]  /*1ae40*/  STL.64 [R1+0x210], R84 ;  /* 0x0002105401007387 */ /* 0x000fe20000100a00 */
[----:B------:R-:W-:Y:S01]  /*1ae50*/  IMAD.MOV.U32 R92, RZ, RZ, R220 ;  /* 0x000000ffff5c7224 */ /* 0x000fe200078e00dc */
[----:B------:R-:W-:Y:S01]  /*1ae60*/  MOV R94, R222 ;  /* 0x000000de005e7202 */ /* 0x000fe20000000f00 */
[----:B------:R-:W-:Y:S02]  /*1ae70*/  IMAD.MOV.U32 R93, RZ, RZ, R221 ;  /* 0x000000ffff5d7224 */ /* 0x000fe400078e00dd */
[----:B------:R-:W-:Y:S02]  /*1ae80*/  IMAD.MOV.U32 R78, RZ, RZ, R37 ;  /* 0x000000ffff4e7224 */ /* 0x000fe400078e0025 */
[----:B------:R-:W-:Y:S01]  /*1ae90*/  IMAD.MOV.U32 R76, RZ, RZ, R39 ;  /* 0x000000ffff4c7224 */ /* 0x000fe200078e0027 */
[----:B------:R-:W-:Y:S01]  /*1aea0*/  HMMA.1688.F32.TF32 R44, R48, R10, R132 ;  /* 0x0000000a302c723c */ /* 0x000fe20000081084 */
[----:B------:R-:W-:Y:S01]  /*1aeb0*/  STL.64 [R1+0x218], R86 ;  /* 0x0002185601007387 */ /* 0x000fe20000100a00 */
[----:B------:R-:W-:Y:S01]  /*1aec0*/  IMAD.MOV.U32 R95, RZ, RZ, R223 ;  /* 0x000000ffff5f7224 */ /* 0x000fe200078e00df */
[----:B------:R-:W-:Y:S01]  /*1aed0*/  MOV R250, R13 ;  /* 0x0000000d00fa7202 */ /* 0x000fe20000000f00 */
[----:B------:R-:W-:-:S02]  /*1aee0*/  IMAD.MOV.U32 R251, RZ, RZ, R12 ;  /* 0x000000fffffb7224 */ /* 0x000fc400078e000c */
[----:B------:R-:W-:Y:S01]  /*1aef0*/  IMAD.MOV.U32 R248, RZ, RZ, R17 ;  /* 0x000000fffff87224 */ /* 0x000fe200078e0011 */
[----:B------:R-:W-:Y:S04]  /*1af00*/  STL.64 [R1+0x200], R80 ;  /* 0x0002005001007387 */ /* 0x000fe80000100a00 */
[----:B------:R2:W-:Y:S04]  /*1af10*/  STL.64 [R1+0x208], R82 ;  /* 0x0002085201007387 */ /* 0x0005e80000100a00 */
[----:B------:R-:W-:Y:S04]  /*1af20*/  STL.64 [R1+0x170], R52 ;  /* 0x0001703401007387 */ /* 0x000fe80000100a00 */
[----:B------:R3:W-:Y:S01]  /*1af30*/  STL.64 [R1+0x178], R54 ;  /* 0x0001783601007387 */ /* 0x0007e20000100a00 */
[C---:B--2---:R-:W-:Y:S03]  /*1af40*/  HMMA.1688.F32.TF32 R80, R48.reuse, R6, R136 ;  /* 0x000000063050723c */ /* 0x044fe60000081088 */
[----:B------:R-:W-:Y:S04]  /*1af50*/  STL.64 [R1+0x160], R44 ;  /* 0x0001602c01007387 */ /* 0x000fe80000100a00 */
[----:B------:R2:W-:Y:S01]  /*1af60*/  STL.64 [R1+0x168], R46 ;  /* 0x0001682e01007387 */ /* 0x0005e20000100a00 */
[C---:B---3--:R-:W-:Y:S01]  /*1af70*/  HMMA.1688.F32.TF32 R52, R48.reuse, R34, R140 ;  /* 0x000000223034723c */ /* 0x048fe2000008108c */
[----:B------:R-:W-:Y:S01]  /*1af80*/  IMAD.MOV.U32 R249, RZ, RZ, R16 ;  /* 0x000000fffff97224 */ /* 0x000fe200078e0010 */
[----:B------:R-:W-:Y:S01]  /*1af90*/  MOV R246, R21 ;  /* 0x0000001500f67202 */ /* 0x000fe20000000f00 */
[----:B------:R-:W-:Y:S01]  /*1afa0*/  IMAD.MOV.U32 R247, RZ, RZ, R20 ;  /* 0x000000fffff77224 */ /* 0x000fe200078e0014 */
[----:B------:R-:W-:Y:S01]  /*1afb0*/  MOV R110, R229 ;  /* 0x000000e5006e7202 */ /* 0x000fe20000000f00 */
[----:B------:R-:W-:Y:S01]  /*1afc0*/  IMAD.MOV.U32 R244, RZ, RZ, R25 ;  /* 0x000000fffff47224 */ /* 0x000fe200078e0019 */
[----:B------:R-:W-:Y:S02]  /*1afd0*/  LDS R116, [R3+0x18300] ;  /* 0x0183000003747984 */ /* 0x000fe40000000800 */
[C---:B--2---:R-:W-:Y:S01]  /*1afe0*/  HMMA.1688.F32.TF32 R44, R48.reuse, R30, R144 ;  /* 0x0000001e302c723c */ /* 0x044fe20000081090 */
[----:B------:R-:W-:Y:S01]  /*1aff0*/  IMAD.MOV.U32 R245, RZ, RZ, R24 ;  /* 0x000000fffff57224 */ /* 0x000fe200078e0018 */
[----:B------:R-:W-:Y:S05]  /*1b000*/  LDS R118, [R3+0x1a300] ;  /* 0x01a3000003767984 */ /* 0x000fea0000000800 */
[----:B------:R-:W-:Y:S04]  /*1b010*/  STL.64 [R1+0x150], R80 ;  /* 0x0001505001007387 */ /* 0x000fe80000100a00 */
[----:B------:R-:W-:Y:S04]  /*1b020*/  STL.64 [R1+0x158], R82 ;  /* 0x0001585201007387 */ /* 0x000fe80000100a00 */
[----:B------:R-:W-:Y:S01]  /*1b030*/  STL.64 [R1+0x140], R52 ;  /* 0x0001403401007387 */ /* 0x000fe20000100a00 */
[----:B------:R-:W-:Y:S03]  /*1b040*/  HMMA.1688.F32.TF32 R132, R48, R18, R156 ;  /* 0x000000123084723c */ /* 0x000fe6000008109c */
[----:B------:R2:W-:Y:S01]  /*1b050*/  STL.64 [R1+0x148], R54 ;  /* 0x0001483601007387 */ /* 0x0005e20000100a00 */
[----:B------:R-:W-:-:S02]  /*1b060*/  IMAD.MOV.U32 R108, RZ, RZ, R231 ;  /* 0x000000ffff6c7224 */ /* 0x000fc400078e00e7 */
[----:B------:R-:W-:Y:S01]  /*1b070*/  IMAD.MOV.U32 R109, RZ, RZ, R230 ;  /* 0x000000ffff6d7224 */ /* 0x000fe200078e00e6 */
[----:B------:R-:W-:Y:S01]  /*1b080*/  LDS R117, [R0+0x18300] ;  /* 0x0183000000757984 */ /* 0x000fe20000000800 */
[----:B------:R-:W-:-:S03]  /*1b090*/  IMAD.MOV.U32 R252, RZ, RZ, R46 ;  /* 0x000000fffffc7224 */ /* 0x000fc600078e002e */
[----:B------:R3:W-:Y:S01]  /*1b0a0*/  STL.64 [R1+0x130], R44 ;  /* 0x0001302c01007387 */ /* 0x0007e20000100a00 */
[----:B------:R-:W-:Y:S01]  /*1b0b0*/  IMAD.MOV.U32 R2, RZ, RZ, R47 ;  /* 0x000000ffff027224 */ /* 0x000fe200078e002f */
[----:B--2---:R-:W-:Y:S01]  /*1b0c0*/  HMMA.1688.F32.TF32 R52, R48, R26, R148 ;  /* 0x0000001a3034723c */ /* 0x004fe20000081094 */
[----:B------:R-:W-:Y:S01]  /*1b0d0*/  IMAD.MOV.U32 R111, RZ, RZ, R228 ;  /* 0x000000ffff6f7224 */ /* 0x000fe200078e00e4 */
[----:B------:R-:W-:Y:S06]  /*1b0e0*/  LDS R119, [R0+0x1a300] ;  /* 0x01a3000000777984 */ /* 0x000fec0000000800 */
[----:B------:R-:W-:Y:S01]  /*1b0f0*/  HMMA.1688.F32.TF32 R240, R240, R14, R96 ;  /* 0x0000000ef0f0723c */ /* 0x000fe20000081060 */
[----:B------:R-:W-:Y:S01]  /*1b100*/  IMAD.MOV.U32 R112, RZ, RZ, R204 ;  /* 0x000000ffff707224 */ /* 0x000fe200078e00cc */
[----:B------:R-:W-:Y:S01]  /*1b110*/  MOV R114, R206 ;  /* 0x000000ce00727202 */ /* 0x000fe20000000f00 */
[----:B------:R-:W-:-:S02]  /*1b120*/  IMAD.MOV.U32 R113, RZ, RZ, R205 ;  /* 0x000000ffff717224 */ /* 0x000fc400078e00cd */
[----:B------:R-:W-:Y:S02]  /*1b130*/  IMAD.MOV.U32 R115, RZ, RZ, R207 ;  /* 0x000000ffff737224 */ /* 0x000fe400078e00cf */
[----:B------:R-:W-:Y:S01]  /*1b140*/  IMAD.MOV.U32 R124, RZ, RZ, R200 ;  /* 0x000000ffff7c7224 */ /* 0x000fe200078e00c8 */
[----:B---3--:R-:W-:Y:S01]  /*1b150*/  HMMA.1688.F32.TF32 R44, R48, R22, R152 ;  /* 0x00000016302c723c */ /* 0x008fe20000081098 */
[----:B------:R-:W-:Y:S04]  /*1b160*/  STL [R1+0x15bc], R2 ;  /* 0x0015bc0201007387 */ /* 0x000fe80000100800 */
[----:B------:R-:W-:Y:S04]  /*1b170*/  STL [R1+0x15b8], R252 ;  /* 0x0015b8fc01007387 */ /* 0x000fe80000100800 */
[----:B------:R-:W-:Y:S01]  /*1b180*/  STL.64 [R1+0x120], R52 ;  /* 0x0001203401007387 */ /* 0x000fe20000100a00 */
[C---:B-1----:R-:W-:Y:S03]  /*1b190*/  HMMA.1688.F32.TF32 R140, R40.reuse, R10, R164 ;  /* 0x0000000a288c723c */ /* 0x042fe600000810a4 */
[----:B------:R-:W-:Y:S04]  /*1b1a0*/  STL.64 [R1+0x128], R54 ;  /* 0x0001283601007387 */ /* 0x000fe80000100a00 */
[----:B------:R-:W-:Y:S01]  /*1b1b0*/  STL.64 [R1+0x1550], R134 ;  /* 0x0015508601007387 */ /* 0x000fe20000100a00 */
[C---:B------:R-:W-:Y:S01]  /*1b1c0*/  HMMA.1688.F32.TF32 R144, R40.reuse, R6, R168 ;  /* 0x000000062890723c */ /* 0x040fe200000810a8 */
[----:B------:R-:W-:Y:S01]  /*1b1d0*/  IMAD.MOV.U32 R125, RZ, RZ, R201 ;  /* 0x000000ffff7d7224 */ /* 0x000fe200078e00c9 */
[----:B------:R-:W-:Y:S01]  /*1b1e0*/  MOV R126, R202 ;  /* 0x000000ca007e7202 */ /* 0x000fe20000000f00 */
[----:B------:R-:W-:Y:S01]  /*1b1f0*/  IMAD.MOV.U32 R127, RZ, RZ, R203 ;  /* 0x000000ffff7f7224 */ /* 0x000fe200078e00cb */
[----:B------:R-:W-:Y:S04]  /*1b200*/  LDS R36, [R3+0x14700] ;  /* 0x0147000003247984 */ /* 0x000fe80000000800 */
[----:B------:R-:W-:Y:S04]  /*1b210*/  STL.64 [R1+0x110], R44 ;  /* 0x0001102c01007387 */ /* 0x000fe80000100a00 */
[----:B------:R1:W-:Y:S01]  /*1b220*/  STL.64 [R1+0x118], R46 ;  /* 0x0001182e01007387 */ /* 0x0003e20000100a00 */
[C---:B------:R-:W-:Y:S01]  /*1b230*/  HMMA.1688.F32.TF32 R148, R40.reuse, R34, R172 ;  /* 0x000000222894723c */ /* 0x040fe200000810ac */
[----:B------:R-:W-:Y:S01]  /*1b240*/  IMAD.MOV.U32 R128, RZ, RZ, R196 ;  /* 0x000000ffff807224 */ /* 0x000fe200078e00c4 */
[----:B------:R-:W-:Y:S01]  /*1b250*/  MOV R130, R198 ;  /* 0x000000c600827202 */ /* 0x000fe20000000f00 */
[----:B------:R-:W-:Y:S01]  /*1b260*/  IMAD.MOV.U32 R129, RZ, RZ, R197 ;  /* 0x000000ffff817224 */ /* 0x000fe200078e00c5 */
[----:B------:R-:W-:Y:S04]  /*1b270*/  LDS R38, [R3+0x16700] ;  /* 0x0167000003267984 */ /* 0x000fe80000000800 */
[----:B------:R-:W-:Y:S01]  /*1b280*/  HMMA.1688.F32.TF32 R152, R40, R30, R176 ;  /* 0x0000001e2898723c */ /* 0x000fe200000810b0 */
[----:B------:R-:W-:Y:S01]  /*1b290*/  IMAD.MOV.U32 R131, RZ, RZ, R199 ;  /* 0x000000ffff837224 */ /* 0x000fe200078e00c7 */
[----:B------:R-:W-:Y:S01]  /*1b2a0*/  LDS R37, [R0+0x14700] ;  /* 0x0147000000257984 */ /* 0x000fe20000000800 */
[----:B------:R-:W-:-:S03]  /*1b2b0*/  IMAD.MOV.U32 R120, RZ, RZ, R33 ;  /* 0x000000ffff787224 */ /* 0x000fc600078e0021 */
[----:B------:R-:W2:Y:S02]  /*1b2c0*/  LDS R39, [R0+0x16700] ;  /* 0x0167000000277984 */ /* 0x000ea40000000800 */
[----:B-1----:R-:W-:Y:S02]  /*1b2d0*/  HMMA.1688.F32.TF32 R44, R48, R14, R160 ;  /* 0x0000000e302c723c */ /* 0x002fe400000810a0 */
[----:B------:R-:W-:Y:S04]  /*1b2e0*/  STL.64 [R1+0x1548], R132 ;  /* 0x0015488401007387 */ /* 0x000fe80000100a00 */
[----:B------:R-:W-:Y:S02]  /*1b2f0*/  STL.64 [R1+0x1560], R142 ;  /* 0x0015608e01007387 */ /* 0x000fe40000100a00 */
[C---:B------:R-:W-:Y:S01]  /*1b300*/  HMMA.1688.F32.TF32 R156, R40.reuse, R26, R180 ;  /* 0x0000001a289c723c */ /* 0x040fe200000810b4 */
[----:B------:R-:W-:Y:S01]  /*1b310*/  IMAD.MOV.U32 R80, RZ, RZ, R4 ;  /* 0x000000ffff507224 */ /* 0x000fe200078e0004 */
[----:B------:R-:W-:Y:S01]  /*1b320*/  MOV R82, R8 ;  /* 0x0000000800527202 */ /* 0x000fe20000000f00 */
[----:B------:R-:W-:Y:S01]  /*1b330*/  IMAD.MOV.U32 R81, RZ, RZ, R5 ;  /* 0x000000ffff517224 */ /* 0x000fe200078e0005 */
[----:B------:R-:W-:Y:S01]  /*1b340*/  MOV R122, R29 ;  /* 0x0000001d007a7202 */ /* 0x000fe20000000f00 */
[----:B------:R-:W-:Y:S01]  /*1b350*/  IMAD.MOV.U32 R83, RZ, RZ, R9 ;  /* 0x000000ffff537224 */ /* 0x000fe200078e0009 */
[----:B------:R-:W-:Y:S02]  /*1b360*/  LDS R84, [R3+0x18200] ;  /* 0x0182000003547984 */ /* 0x000fe40000000800 */
[C---:B------:R-:W-:Y:S01]  /*1b370*/  HMMA.1688.F32.TF32 R160, R40.reuse, R22, R184 ;  /* 0x0000001628a0723c */ /* 0x040fe200000810b8 */
[----:B------:R-:W-:Y:S01]  /*1b380*/  IMAD.MOV.U32 R96, RZ, RZ, R216 ;  /* 0x000000ffff607224 */ /* 0x000fe200078e00d8 */
[----:B------:R-:W-:Y:S01]  /*1b390*/  MOV R98, R218 ;  /* 0x000000da00627202 */ /* 0x000fe20000000f00 */
[----:B------:R-:W-:Y:S01]  /*1b3a0*/  IMAD.MOV.U32 R97, RZ, RZ, R217 ;  /* 0x000000ffff617224 */ /* 0x000fe200078e00d9 */
[----:B------:R-:W-:Y:S04]  /*1b3b0*/  LDS R52, [R3+0x18100] ;  /* 0x0181000003347984 */ /* 0x000fe80000000800 */
[----:B------:R-:W-:Y:S01]  /*1b3c0*/  STL.64 [R1+0xf0], R44 ;  /* 0x0000f02c01007387 */ /* 0x000fe20000100a00 */
[----:B------:R-:W-:Y:S03]  /*1b3d0*/  HMMA.1688.F32.TF32 R164, R40, R18, R188 ;  /* 0x0000001228a4723c */ /* 0x000fe600000810bc */
[----:B------:R1:W-:Y:S01]  /*1b3e0*/  STL.64 [R1+0xf8], R46 ;  /* 0x0000f82e01007387 */ /* 0x0003e20000100a00 */
[----:B------:R-:W-:-:S03]  /*1b3f0*/  IMAD.MOV.U32 R99, RZ, RZ, R219 ;  /* 0x000000ffff637224 */ /* 0x000fc600078e00db */
[----:B------:R-:W-:Y:S04]  /*1b400*/  LDS R54, [R3+0x1a100] ;  /* 0x01a1000003367984 */ /* 0x000fe80000000800 */
[----:B------:R-:W-:Y:S01]  /*1b410*/  LDS R53, [R0+0x18100] ;  /* 0x0181000000357984 */ /* 0x000fe20000000800 */
[----:B-1----:R-:W-:Y:S03]  /*1b420*/  HMMA.1688.F32.TF32 R44, R40, R14, R192 ;  /* 0x0000000e282c723c */ /* 0x002fe600000810c0 */
[----:B------:R-:W-:Y:S04]  /*1b430*/  STL.64 [R1+0x1558], R140 ;  /* 0x0015588c01007387 */ /* 0x000fe80000100a00 */
[----:B------:R-:W-:Y:S04]  /*1b440*/  STL.64 [R1+0x1570], R146 ;  /* 0x0015709201007387 */ /* 0x000fe80000100a00 */
[----:B------:R-:W-:Y:S04]  /*1b450*/  STL.64 [R1+0x1568], R144 ;  /* 0x0015689001007387 */ /* 0x000fe80000100a00 */
[----:B------:R-:W-:Y:S04]  /*1b460*/  STL.64 [R1+0x1580], R150 ;  /* 0x0015809601007387 */ /* 0x000fe80000100a00 */
[----:B------:R-:W-:Y:S04]  /*1b470*/  STL.64 [R1+0x1578], R148 ;  /* 0x0015789401007387 */ /* 0x000fe80000100a00 */
[----:B------:R-:W-:Y:S04]  /*1b480*/  STL.64 [R1+0x1590], R154 ;  /* 0x0015909a01007387 */ /* 0x000fe80000100a00 */
[----:B------:R-:W-:Y:S04]  /*1b490*/  STL.64 [R1+0x1588], R152 ;  /* 0x0015889801007387 */ /* 0x000fe80000100a00 */
[----:B------:R-:W-:Y:S04]  /*1b4a0*/  STL [R1+0x1544], R159 ;  /* 0x0015449f01007387 */ /* 0x000fe80000100800 */
[----:B------:R-:W-:Y:S04]  /*1b4b0*/  STL.64 [R1+0x15a0], R162 ;  /* 0x0015a0a201007387 */ /* 0x000fe80000100a00 */
[----:B------:R-:W-:Y:S04]  /*1b4c0*/  STL.64 [R1+0x1598], R160 ;  /* 0x001598a001007387 */ /* 0x000fe80000100a00 */
[----:B------:R-:W-:Y:S04]  /*1b4d0*/  STL [R1+0x1540], R167 ;  /* 0x001540a701007387 */ /* 0x000fe80000100800 */
[----:B------:R1:W-:Y:S04]  /*1b4e0*/  STL.64 [R1+0xe0], R44 ;  /* 0x0000e02c01007387 */ /* 0x0003e80000100a00 */
[----:B------:R-:W3:Y:S04]  /*1b4f0*/  LDL.LU R4, [R1+0x165c] ;  /* 0x00165c0001047983 */ /* 0x000ee80000300800 */
[----:B------:R-:W4:Y:S04]  /*1b500*/  LDL.LU R5, [R1+0x1658] ;  /* 0x0016580001057983 */ /* 0x000f280000300800 */
[----:B------:R-:W1:Y:S04]  /*1b510*/  LDL.LU R8, [R1+0x1654] ;  /* 0x0016540001087983 */ /* 0x000e680000300800 */
[----:B------:R-:W5:Y:S04]  /*1b520*/  LDL.LU R9, [R1+0x1650] ;  /* 0x0016500001097983 */ /* 0x000f680000300800 */
        /* <DEDUP_REMOVED lines=8> */
[----:B------:R-:W3:Y:S04]  /*1b5b0*/  LDL.LU R216, [R1+0x162c] ;  /* 0x00162c0001d87983 */ /* 0x000ee80000300800 */
        /* <DEDUP_REMOVED lines=23> */
[----:B------:R-:W3:Y:S04]  /*1b730*/  LDL R33, [R1+0x390] ;  /* 0x0003900001217983 */ /* 0x000ee80000100800 */
[----:B------:R-:W-:Y:S04]  /*1b740*/  LDS R192, [R3+0x18000] ;  /* 0x0180000003c07984 */ /* 0x000fe80000000800 */
[----:B------:R-:W-:Y:S04]  /*1b750*/  LDS R194, [R3+0x1a000] ;  /* 0x01a0000003c27984 */ /* 0x000fe80000000800 */
[----:B------:R-:W-:Y:S04]  /*1b760*/  LDS R193, [R0+0x18000] ;  /* 0x0180000000c17984 */ /* 0x000fe80000000800 */
[----:B------:R-:W-:Y:S04]  /*1b770*/  LDS R195, [R0+0x1a000] ;  /* 0x01a0000000c37984 */ /* 0x000fe80000000800 */
[----:B------:R-:W-:Y:S01]  /*1b780*/  LDS R55, [R0+0x1a100] ;  /* 0x01a1000000377984 */ /* 0x000fe20000000800 */
[----:B------:R-:W-:Y:S01]  /*1b790*/  MOV R2, R46 ;  /* 0x0000002e00027202 */ /* 0x000fe20000000f00 */
[----:B------:R-:W-:-:S02]  /*1b7a0*/  IMAD.MOV.U32 R252, RZ, RZ, R47 ;  /* 0x000000fffffc7224 */ /* 0x000fc400078e002f */
[----:B------:R-:W-:Y:S01]  /*1b7b0*/  IMAD.MOV.U32 R123, RZ, RZ, R28 ;  /* 0x000000ffff7b7224 */ /* 0x000fe200078e001c */
[----:B------:R-:W-:Y:S01]  /*1b7c0*/  LDS R86, [R3+0x1a200] ;  /* 0x01a2000003567984 */ /* 0x000fe20000000800 */
[----:B------:R-:W-:Y:S02]  /*1b7d0*/  IMAD.MOV.U32 R121, RZ, RZ, R32 ;  /* 0x000000ffff797224 */ /* 0x000fe400078e0020 */
[----:B------:R-:W-:Y:S01]  /*1b7e0*/  IMAD.MOV.U32 R134, RZ, RZ, R238 ;  /* 0x000000ffff867224 */ /* 0x000fe200078e00ee */
[----:B------:R-:W-:Y:S01]  /*1b7f0*/  LDS R85, [R0+0x18200] ;  /* 0x0182000000557984 */ /* 0x000fe20000000800 */
[----:B------:R-:W-:-:S03]  /*1b800*/  IMAD.MOV.U32 R135, RZ, RZ, R239 ;  /* 0x000000ffff877224 */ /* 0x000fc600078e00ef */
[----:B------:R-:W-:Y:S04]  /*1b810*/  LDS R87, [R0+0x1a200] ;  /* 0x01a2000000577984 */ /* 0x000fe80000000800 */
[----:B------:R-:W-:Y:S04]  /*1b820*/  LDS R136, [R3+0x18500] ;  /* 0x0185000003887984 */ /* 0x000fe80000000800 */
[----:B------:R-:W-:Y:S04]  /*1b830*/  LDS R138, [R3+0x1a500] ;  /* 0x01a50000038a7984 */ /* 0x000fe80000000800 */
[----:B------:R-:W-:Y:S04]  /*1b840*/  LDS R137, [R0+0x18500] ;  /* 0x0185000000897984 */ /* 0x000fe80000000800 */
[----:B------:R-:W-:Y:S04]  /*1b850*/  LDS R139, [R0+0x1a500] ;  /* 0x01a50000008b7984 */ /* 0x000fe80000000800 */
[----:B------:R-:W-:Y:S04]  /*1b860*/  LDS R168, [R3+0x18600] ;  /* 0x0186000003a87984 */ /* 0x000fe80000000800 */
[----:B------:R-:W-:Y:S04]  /*1b870*/  LDS R170, [R3+0x1a600] ;  /* 0x01a6000003aa7984 */ /* 0x000fe80000000800 */
[----:B------:R-:W-:Y:S04]  /*1b880*/  LDS R169, [R0+0x18600] ;  /* 0x0186000000a97984 */ /* 0x000fe80000000800 */
[----:B------:R-:W-:Y:S01]  /*1b890*/  LDS R171, [R0+0x1a600] ;  /* 0x01a6000000ab7984 */ /* 0x000fe20000000800 */
[----:B-1----:R-:W-:-:S02]  /*1b8a0*/  IMAD.MOV.U32 R45, RZ, RZ, R8 ;  /* 0x000000ffff2d7224 */ /* 0x002fc400078e0008 */
[----:B-----5:R-:W-:Y:S01]  /*1b8b0*/  IMAD.MOV.U32 R44, RZ, RZ, R9 ;  /* 0x000000ffff2c7224 */ /* 0x020fe200078e0009 */
[----:B--2---:R-:W-:Y:S01]  /*1b8c0*/  HMMA.1688.F32.TF32 R220, R36, R18, R220 ;  /* 0x0000001224dc723c */ /* 0x004fe200000810dc */
[----:B----4-:R-:W-:Y:S01]  /*1b8d0*/  MOV R46, R5 ;  /* 0x00000005002e7202 */ /* 0x010fe20000000f00 */
[----:B---3--:R-:W-:-:S06]  /*1b8e0*/  IMAD.MOV.U32 R47, RZ, RZ, R4 ;  /* 0x000000ffff2f7224 */ /* 0x008fcc00078e0004 */
[C---:B------:R-:W-:Y:S08]  /*1b8f0*/  HMMA.1688.F32.TF32 R216, R36.reuse, R22, R216 ;  /* 0x0000001624d8723c */ /* 0x040ff000000810d8 */
[C---:B------:R-:W-:Y:S08]  /*1b900*/  HMMA.1688.F32.TF32 R180, R36.reuse, R34, R204 ;  /* 0x0000002224b4723c */ /* 0x040ff000000810cc */
[C---:B------:R-:W-:Y:S08]  /*1b910*/  HMMA.1688.F32.TF32 R204, R36.reuse, R14, R224 ;  /* 0x0000000e24cc723c */ /* 0x040ff000000810e0 */
[C---:B------:R-:W-:Y:S01]  /*1b920*/  HMMA.1688.F32.TF32 R172, R36.reuse, R10, R196 ;  /* 0x0000000a24ac723c */ /* 0x040fe200000810c4 */
[----:B------:R-:W1:Y:S04]  /*1b930*/  LDSM.16.M88.4 R12, [R33+0x80080] ;  /* 0x08008000210c783b */ /* 0x000e680000000200 */
[----:B------:R-:W2:Y:S04]  /*1b940*/  LDSM.16.M88.4 R16, [R33+0x82080] ;  /* 0x082080002110783b */ /* 0x000ea80000000200 */
[----:B------:R-:W3:Y:S04]  /*1b950*/  LDSM.16.M88.4 R8, [R33+0x88080] ;  /* 0x088080002108783b */ /* 0x000ee80000000200 */
[----:B------:R-:W4:Y:S01]  /*1b960*/  LDSM.16.M88.4 R20, [R33+0x86080] ;  /* 0x086080002114783b */ /* 0x000f220000000200 */
[----:B------:R-:W-:Y:S03]  /*1b970*/  HMMA.1688.F32.TF32 R208, R36, R30, R208 ;  /* 0x0000001e24d0723c */ /* 0x000fe600000810d0 */
[----:B------:R-:W5:Y:S04]  /*1b980*/  LDSM.16.M88.4 R224, [R33+0x8c080] ;  /* 0x08c0800021e0783b */ /* 0x000f680000000200 */
[----:B------:R-:W-:Y:S01]  /*1b990*/  LDSM.16.M88.4 R228, [R33+0x8e080] ;  /* 0x08e0800021e4783b */ /* 0x000fe20000000200 */
[C---:B-1----:R-:W-:Y:S08]  /*1b9a0*/  HMMA.1688.F32.TF32 R28, R192.reuse, R12, R44 ;  /* 0x0000000cc01c723c */ /* 0x042ff0000008102c */
[----:B--2---:R-:W-:Y:S08]  /*1b9b0*/  HMMA.1688.F32.TF32 R248, R192, R16, R248 ;  /* 0x00000010c0f8723c */ /* 0x004ff000000810f8 */
[----:B---3--:R-:W-:Y:S01]  /*1b9c0*/  HMMA.1688.F32.TF32 R40, R52, R8, R88 ;  /* 0x000000083428723c */ /* 0x008fe20000081058 */
[----:B------:R-:W-:Y:S04]  /*1b9d0*/  STL.64 [R1+0x15b0], R174 ;  /* 0x0015b0ae01007387 */ /* 0x000fe80000100a00 */
[----:B------:R-:W-:Y:S04]  /*1b9e0*/  STL.64 [R1+0x15a8], R172 ;  /* 0x0015a8ac01007387 */ /* 0x000fe80000100a00 */
[----:B------:R-:W-:Y:S01]  /*1b9f0*/  STL.64 [R1+0x8], R30 ;  /* 0x0000081e01007387 */ /* 0x000fe20000100a00 */
[C---:B------:R-:W-:Y:S03]  /*1ba00*/  HMMA.1688.F32.TF32 R176, R36.reuse, R6, R200 ;  /* 0x0000000624b0723c */ /* 0x040fe600000810c8 */
[----:B------:R-:W1:Y:S04]  /*1ba10*/  LDSM.16.M88.4 R4, [R33+0x8a080] ;  /* 0x08a080002104783b */ /* 0x000e680000000200 */
[----:B------:R-:W-:Y:S01]  /*1ba20*/  STL.64 [R1+0x1538], R250 ;  /* 0x001538fa01007387 */ /* 0x000fe20000100a00 */
[----:B------:R-:W-:Y:S03]  /*1ba30*/  HMMA.1688.F32.TF32 R212, R36, R26, R212 ;  /* 0x0000001a24d4723c */ /* 0x000fe600000810d4 */
[----:B------:R-:W-:Y:S04]  /*1ba40*/  STL.64 [R1+0x1530], R248 ;  /* 0x001530f801007387 */ /* 0x000fe80000100a00 */
[----:B------:R-:W-:Y:S01]  /*1ba50*/  STL [R1+0x1500], R40 ;  /* 0x0015002801007387 */ /* 0x000fe20000100800 */
[----:B----4-:R-:W-:Y:S03]  /*1ba60*/  HMMA.1688.F32.TF32 R36, R52, R20, R92 ;  /* 0x000000143424723c */ /* 0x010fe6000008105c */
[----:B------:R-:W-:Y:S04]  /*1ba70*/  STL [R1+0x14fc], R41 ;  /* 0x0014fc2901007387 */ /* 0x000fe80000100800 */
[----:B------:R-:W-:Y:S01]  /*1ba80*/  STL [R1+0x14f8], R42 ;  /* 0x0014f82a01007387 */ /* 0x000fe20000100800 */
[----:B------:R-:W-:-:S02]  /*1ba90*/  IMAD.MOV.U32 R95, RZ, RZ, R64 ;  /* 0x000000ffff5f7224 */ /* 0x000fc400078e0040 */
[----:B------:R-:W-:Y:S01]  /*1baa0*/  IMAD.MOV.U32 R94, RZ, RZ, R65 ;  /* 0x000000ffff5e7224 */ /* 0x000fe200078e0041 */
[----:B------:R-:W-:Y:S01]  /*1bab0*/  STL [R1+0x14f4], R43 ;  /* 0x0014f42b01007387 */ /* 0x000fe20000100800 */
[----:B------:R-:W-:Y:S01]  /*1bac0*/  IMAD.MOV.U32 R93, RZ, RZ, R66 ;  /* 0x000000ffff5d7224 */ /* 0x000fe200078e0042 */
[----:B------:R-:W-:Y:S02]  /*1bad0*/  MOV R92, R67 ;  /* 0x00000043005c7202 */ /* 0x000fe40000000f00 */
[----:B------:R-:W2:Y:S01]  /*1bae0*/  LDL.LU R64, [R1+0xb0] ;  /* 0x0000b00001407983 */ /* 0x000ea20000300800 */
[C---:B------:R-:W-:Y:S03]  /*1baf0*/  HMMA.1688.F32.TF32 R184, R192.reuse, R8, R128 ;  /* 0x00000008c0b8723c */ /* 0x040fe60000081080 */
[----:B------:R-:W2:Y:S04]  /*1bb00*/  LDL.LU R65, [R1+0xb4] ;  /* 0x0000b40001417983 */ /* 0x000ea80000300800 */
[----:B------:R-:W2:Y:S04]  /*1bb10*/  LDL.LU R66, [R1+0xb8] ;  /* 0x0000b80001427983 */ /* 0x000ea80000300800 */
[----:B------:R-:W2:Y:S01]  /*1bb20*/  LDL.LU R67, [R1+0xbc] ;  /* 0x0000bc0001437983 */ /* 0x000ea20000300800 */
[C---:B-----5:R-:W-:Y:S03]  /*1bb30*/  HMMA.1688.F32.TF32 R188, R192.reuse, R224, R112 ;  /* 0x000000e0c0bc723c */ /* 0x060fe60000081070 */
[----:B------:R-:W3:Y:S04]  /*1bb40*/  LDL.LU R128, [R1+0x180] ;  /* 0x0001800001807983 */ /* 0x000ee80000300800 */
[----:B------:R-:W3:Y:S04]  /*1bb50*/  LDL.LU R129, [R1+0x184] ;  /* 0x0001840001817983 */ /* 0x000ee80000300800 */
[----:B------:R-:W3:Y:S04]  /*1bb60*/  LDL.LU R130, [R1+0x188] ;  /* 0x0001880001827983 */ /* 0x000ee80000300800 */
[----:B------:R-:W3:Y:S04]  /*1bb70*/  LDL.LU R131, [R1+0x18c] ;  /* 0x00018c0001837983 */ /* 0x000ee80000300800 */
[----:B------:R-:W4:Y:S04]  /*1bb80*/  LDL.LU R112, [R1+0x100] ;  /* 0x0001000001707983 */ /* 0x000f280000300800 */
[----:B------:R-:W4:Y:S04]  /*1bb90*/  LDL.LU R113, [R1+0x104] ;  /* 0x0001040001717983 */ /* 0x000f280000300800 */
[----:B------:R-:W4:Y:S04]  /*1bba0*/  LDL.LU R114, [R1+0x108] ;  /* 0x0001080001727983 */ /* 0x000f280000300800 */
[----:B------:R-:W4:Y:S04]  /*1bbb0*/  LDL.LU R115, [R1+0x10c] ;  /* 0x00010c0001737983 */ /* 0x000f280000300800 */
[----:B------:R-:W5:Y:S01]  /*1bbc0*/  LDSM.16.M88.4 R24, [R33+0x84080] ;  /* 0x084080002118783b */ /* 0x000f620000000200 */
[----:B------:R-:W-:Y:S01]  /*1bbd0*/  HMMA.1688.F32.TF32 R120, R192, R20, R120 ;  /* 0x00000014c078723c */ /* 0x000fe20000081078 */
[----:B------:R-:W-:-:S02]  /*1bbe0*/  IMAD.MOV.U32 R159, RZ, RZ, R28 ;  /* 0x000000ffff9f7224 */ /* 0x000fc400078e001c */
[----:B------:R-:W-:Y:S01]  /*1bbf0*/  IMAD.MOV.U32 R167, RZ, RZ, R29 ;  /* 0x000000ffffa77224 */ /* 0x000fe200078e001d */
[----:B------:R-:W-:Y:S01]  /*1bc00*/  MOV R132, R236 ;  /* 0x000000ec00847202 */ /* 0x000fe20000000f00 */
[----:B------:R-:W-:Y:S01]  /*1bc10*/  IMAD.MOV.U32 R133, RZ, RZ, R237 ;  /* 0x000000ffff857224 */ /* 0x000fe200078e00ed */
[----:B------:R-:W-:Y:S02]  /*1bc20*/  LDS R200, [R3+0x18700] ;  /* 0x0187000003c87984 */ /* 0x000fe40000000800 */
[-C--:B-1----:R-:W-:Y:S02]  /*1bc30*/  HMMA.1688.F32.TF32 R124, R192, R4.reuse, R124 ;  /* 0x00000004c07c723c */ /* 0x082fe4000008107c */
[----:B------:R-:W-:Y:S04]  /*1bc40*/  LDS R202, [R3+0x1a700] ;  /* 0x01a7000003ca7984 */ /* 0x000fe80000000800 */
[----:B------:R-:W-:Y:S02]  /*1bc50*/  LDS R201, [R0+0x18700] ;  /* 0x0187000000c97984 */ /* 0x000fe40000000800 */
[----:B------:R-:W-:Y:S02]  /*1bc60*/  HMMA.1688.F32.TF32 R44, R52, R4, R80 ;  /* 0x00000004342c723c */ /* 0x000fe40000081050 */
[----:B------:R-:W-:Y:S05]  /*1bc70*/  LDS R203, [R0+0x1a700] ;  /* 0x01a7000000cb7984 */ /* 0x000fea0000000800 */
[----:B------:R-:W-:-:S02]  /*1bc80*/  IMAD.MOV.U32 R83, RZ, RZ, R56 ;  /* 0x000000ffff537224 */ /* 0x000fc400078e0038 */
[----:B------:R-:W-:Y:S01]  /*1bc90*/  IMAD.MOV.U32 R82, RZ, RZ, R57 ;  /* 0x000000ffff527224 */ /* 0x000fe200078e0039 */
[----:B------:R-:W-:Y:S01]  /*1bca0*/  HMMA.1688.F32.TF32 R196, R52, R12, R104 ;  /* 0x0000000c34c4723c */ /* 0x000fe20000081068 */
[----:B------:R-:W-:Y:S01]  /*1bcb0*/  IMAD.MOV.U32 R81, RZ, RZ, R58 ;  /* 0x000000ffff517224 */ /* 0x000fe200078e003a */
[----:B------:R-:W-:-:S06]  /*1bcc0*/  MOV R80, R59 ;  /* 0x0000003b00507202 */ /* 0x000fcc0000000f00 */
[C---:B-----5:R-:W-:Y:S08]  /*1bcd0*/  HMMA.1688.F32.TF32 R244, R192.reuse, R24, R244 ;  /* 0x00000018c0f4723c */ /* 0x060ff000000810f4 */
[----:B------:R-:W-:Y:S07]  /*1bce0*/  HMMA.1688.F32.TF32 R192, R192, R228, R108 ;  /* 0x000000e4c0c0723c */ /* 0x000fee000008106c */
[----:B------:R-:W-:-:S02]  /*1bcf0*/  IMAD.MOV.U32 R111, RZ, RZ, R60 ;  /* 0x000000ffff6f7224 */ /* 0x000fc400078e003c */
[----:B------:R-:W-:Y:S01]  /*1bd00*/  IMAD.MOV.U32 R110, RZ, RZ, R61 ;  /* 0x000000ffff6e7224 */ /* 0x000fe200078e003d */
[----:B------:R-:W5:Y:S01]  /*1bd10*/  LDL.LU R60, [R1+0xc0] ;  /* 0x0000c000013c7983 */ /* 0x000f620000300800 */
[----:B------:R-:W-:Y:S01]  /*1bd20*/  IMAD.MOV.U32 R109, RZ, RZ, R62 ;  /* 0x000000ffff6d7224 */ /* 0x000fe200078e003e */
[----:B------:R-:W-:Y:S02]  /*1bd30*/  MOV R108, R63 ;  /* 0x0000003f006c7202 */ /* 0x000fe40000000f00 */
[----:B------:R-:W5:Y:S04]  /*1bd40*/  LDL.LU R61, [R1+0xc4] ;  /* 0x0000c400013d7983 */ /* 0x000f680000300800 */
[----:B------:R-:W5:Y:S04]  /*1bd50*/  LDL.LU R62, [R1+0xc8] ;  /* 0x0000c800013e7983 */ /* 0x000f680000300800 */
[----:B------:R-:W5:Y:S01]  /*1bd60*/  LDL.LU R63, [R1+0xcc] ;  /* 0x0000cc00013f7983 */ /* 0x000f620000300800 */
[----:B------:R-:W-:-:S03]  /*1bd70*/  IMAD.MOV.U32 R107, RZ, RZ, R76 ;  /* 0x000000ffff6b7224 */ /* 0x000fc600078e004c */
[----:B------:R-:W2:Y:S01]  /*1bd80*/  LDL.LU R56, [R1+0xd0] ;  /* 0x0000d00001387983 */ /* 0x000ea20000300800 */
[----:B------:R-:W-:Y:S03]  /*1bd90*/  HMMA.1688.F32.TF32 R28, R52, R16, R100 ;  /* 0x00000010341c723c */ /* 0x000fe60000081064 */
[----:B------:R-:W2:Y:S01]  /*1bda0*/  LDL.LU R57, [R1+0xd4] ;  /* 0x0000d40001397983 */ /* 0x000ea20000300800 */
[----:B------:R-:W-:-:S03]  /*1bdb0*/  IMAD.MOV.U32 R106, RZ, RZ, R77 ;  /* 0x000000ffff6a7224 */ /* 0x000fc600078e004d */
[----:B------:R-:W2:Y:S01]  /*1bdc0*/  LDL.LU R58, [R1+0xd8] ;  /* 0x0000d800013a7983 */ /* 0x000ea20000300800 */
[----:B------:R-:W-:Y:S01]  /*1bdd0*/  HMMA.1688.F32.TF32 R32, R52, R24, R96 ;  /* 0x000000183420723c */ /* 0x000fe20000081060 */
[----:B------:R-:W-:Y:S02]  /*1bde0*/  IMAD.MOV.U32 R105, RZ, RZ, R78 ;  /* 0x000000ffff697224 */ /* 0x000fe400078e004e */
[----:B------:R-:W2:Y:S01]  /*1bdf0*/  LDL.LU R59, [R1+0xdc] ;  /* 0x0000dc00013b7983 */ /* 0x000ea20000300800 */
[----:B------:R-:W-:-:S03]  /*1be00*/  MOV R104, R79 ;  /* 0x0000004f00687202 */ /* 0x000fc60000000f00 */
[----:B------:R-:W2:Y:S01]  /*1be10*/  LDL.LU R76, [R1+0x80] ;  /* 0x00008000014c7983 */ /* 0x000ea20000300800 */
[----:B------:R-:W-:-:S03]  /*1be20*/  IMAD.MOV.U32 R99, RZ, RZ, R68 ;  /* 0x000000ffff637224 */ /* 0x000fc600078e0044 */
[----:B------:R-:W2:Y:S01]  /*1be30*/  LDL.LU R77, [R1+0x84] ;  /* 0x00008400014d7983 */ /* 0x000ea20000300800 */
[----:B------:R-:W-:-:S03]  /*1be40*/  IMAD.MOV.U32 R98, RZ, RZ, R69 ;  /* 0x000000ffff627224 */ /* 0x000fc600078e0045 */
[----:B------:R-:W2:Y:S01]  /*1be50*/  LDL.LU R78, [R1+0x88] ;  /* 0x00008800014e7983 */ /* 0x000ea20000300800 */
[----:B------:R-:W-:-:S03]  /*1be60*/  IMAD.MOV.U32 R97, RZ, RZ, R70 ;  /* 0x000000ffff617224 */ /* 0x000fc600078e0046 */
        /* <DEDUP_REMOVED lines=18> */
[----:B------:R-:W-:Y:S04]  /*1bf90*/  STL [R1+0x1510], R44 ;  /* 0x0015102c01007387 */ /* 0x000fe80000100800 */
[----:B------:R-:W-:Y:S04]  /*1bfa0*/  STL [R1+0x150c], R45 ;  /* 0x00150c2d01007387 */ /* 0x000fe80000100800 */
[----:B------:R-:W-:Y:S04]  /*1bfb0*/  STL [R1+0x1508], R46 ;  /* 0x0015082e01007387 */ /* 0x000fe80000100800 */
[----:B------:R-:W-:Y:S01]  /*1bfc0*/  STL [R1+0x1504], R47 ;  /* 0x0015042f01007387 */ /* 0x000fe20000100800 */
[C---:B---3--:R-:W-:Y:S03]  /*1bfd0*/  HMMA.1688.F32.TF32 R48, R52.reuse, R224, R128 ;  /* 0x000000e03430723c */ /* 0x048fe60000081080 */
[----:B------:R-:W-:Y:S04]  /*1bfe0*/  LDS R128, [R3+0x18400] ;  /* 0x0184000003807984 */ /* 0x000fe80000000800 */
[----:B------:R-:W-:Y:S04]  /*1bff0*/  LDS R130, [R3+0x1a400] ;  /* 0x01a4000003827984 */ /* 0x000fe80000000800 */
[----:B------:R-:W-:Y:S04]  /*1c000*/  LDS R129, [R0+0x18400] ;  /* 0x0184000000817984 */ /* 0x000fe80000000800 */
[----:B------:R-:W1:Y:S01]  /*1c010*/  LDS R131, [R0+0x1a400] ;  /* 0x01a4000000837984 */ /* 0x000e620000000800 */
[----:B----4-:R-:W-:Y:S07]  /*1c020*/  HMMA.1688.F32.TF32 R52, R52, R228, R112 ;  /* 0x000000e43434723c */ /* 0x010fee0000081070 */
[----:B------:R-:W-:Y:S04]  /*1c030*/  STL [R1+0x151c], R48 ;  /* 0x00151c3001007387 */ /* 0x000fe80000100800 */
[----:B------:R-:W-:Y:S04]  /*1c040*/  STL [R1+0x1518], R49 ;  /* 0x0015183101007387 */ /* 0x000fe80000100800 */
[----:B------:R-:W-:Y:S04]  /*1c050*/  STL [R1+0x1514], R50 ;  /* 0x0015143201007387 */ /* 0x000fe80000100800 */
[----:B------:R3:W-:Y:S04]  /*1c060*/  STL [R1+0x14f0], R51 ;  /* 0x0014f03301007387 */ /* 0x0007e80000100800 */
[----:B------:R-:W-:Y:S04]  /*1c070*/  STL [R1+0x152c], R52 ;  /* 0x00152c3401007387 */ /* 0x000fe80000100800 */
[----:B------:R-:W-:Y:S04]  /*1c080*/  STL [R1+0x1528], R53 ;  /* 0x0015283501007387 */ /* 0x000fe80000100800 */
[----:B------:R-:W-:Y:S04]  /*1c090*/  STL [R1+0x1524], R54 ;  /* 0x0015243601007387 */ /* 0x000fe80000100800 */
[----:B------:R-:W-:Y:S04]  /*1c0a0*/  STL [R1+0x1520], R55 ;  /* 0x0015203701007387 */ /* 0x000fe80000100800 */
[----:B------:R-:W3:Y:S04]  /*1c0b0*/  LDL.LU R140, [R1+0x260] ;  /* 0x00026000018c7983 */ /* 0x000ee80000300800 */
[----:B------:R-:W3:Y:S04]  /*1c0c0*/  LDL.LU R141, [R1+0x264] ;  /* 0x00026400018d7983 */ /* 0x000ee80000300800 */
[----:B------:R-:W3:Y:S04]  /*1c0d0*/  LDL.LU R142, [R1+0x268] ;  /* 0x00026800018e7983 */ /* 0x000ee80000300800 */
[----:B------:R-:W3:Y:S04]  /*1c0e0*/  LDL.LU R143, [R1+0x26c] ;  /* 0x00026c00018f7983 */ /* 0x000ee80000300800 */
[----:B------:R-:W4:Y:S04]  /*1c0f0*/  LDL.LU R236, [R1+0x15cc] ;  /* 0x0015cc0001ec7983 */ /* 0x000f280000300800 */
[----:B------:R-:W4:Y:S04]  /*1c100*/  LDL.LU R237, [R1+0x15c8] ;  /* 0x0015c80001ed7983 */ /* 0x000f280000300800 */
[----:B------:R-:W4:Y:S04]  /*1c110*/  LDL.LU R238, [R1+0x15c4] ;  /* 0x0015c40001ee7983 */ /* 0x000f280000300800 */
[----:B------:R-:W4:Y:S01]  /*1c120*/  LDL.LU R239, [R1+0x15c0] ;  /* 0x0015c00001ef7983 */ /* 0x000f220000300800 */
[----:B-1----:R-:W-:Y:S08]  /*1c130*/  HMMA.1688.F32.TF32 R44, R128, R16, R132 ;  /* 0x00000010802c723c */ /* 0x002ff00000081084 */
[----:B------:R-:W-:Y:S08]  /*1c140*/  HMMA.1688.F32.TF32 R112, R116, R224, R232 ;  /* 0x000000e07470723c */ /* 0x000ff000000810e8 */
[C---:B-----5:R-:W-:Y:S08]  /*1c150*/  HMMA.1688.F32.TF32 R60, R84.reuse, R16, R60 ;  /* 0x00000010543c723c */ /* 0x060ff0000008103c */
[C---:B--2---:R-:W-:Y:S08]  /*1c160*/  HMMA.1688.F32.TF32 R56, R84.reuse, R12, R56 ;  /* 0x0000000c5438723c */ /* 0x044ff00000081038 */
[C---:B------:R-:W-:Y:S08]  /*1c170*/  HMMA.1688.F32.TF32 R64, R84.reuse, R24, R64 ;  /* 0x000000185440723c */ /* 0x040ff00000081040 */
[C---:B------:R-:W-:Y:S08]  /*1c180*/  HMMA.1688.F32.TF32 R76, R84.reuse, R4, R76 ;  /* 0x00000004544c723c */ /* 0x040ff0000008104c */
[C---:B------:R-:W-:Y:S08]  /*1c190*/  HMMA.1688.F32.TF32 R80, R84.reuse, R224, R80 ;  /* 0x000000e05450723c */ /* 0x040ff00000081050 */
[----:B------:R-:W-:Y:S08]  /*1c1a0*/  HMMA.1688.F32.TF32 R68, R84, R20, R68 ;  /* 0x000000145444723c */ /* 0x000ff00000081044 */
[----:B------:R-:W-:Y:S08]  /*1c1b0*/  HMMA.1688.F32.TF32 R92, R116, R16, R92 ;  /* 0x00000010745c723c */ /* 0x000ff0000008105c */
[C---:B------:R-:W-:Y:S08]  /*1c1c0*/  HMMA.1688.F32.TF32 R72, R84.reuse, R8, R72 ;  /* 0x000000085448723c */ /* 0x040ff00000081048 */
[----:B------:R-:W-:Y:S08]  /*1c1d0*/  HMMA.1688.F32.TF32 R84, R84, R228, R108 ;  /* 0x000000e45454723c */ /* 0x000ff0000008106c */
[C---:B------:R-:W-:Y:S08]  /*1c1e0*/  HMMA.1688.F32.TF32 R88, R116.reuse, R12, R88 ;  /* 0x0000000c7458723c */ /* 0x040ff00000081058 */
[C---:B------:R-:W-:Y:S08]  /*1c1f0*/  HMMA.1688.F32.TF32 R96, R116.reuse, R24, R96 ;  /* 0x000000187460723c */ /* 0x040ff00000081060 */
[C---:B------:R-:W-:Y:S08]  /*1c200*/  HMMA.1688.F32.TF32 R100, R116.reuse, R20, R100 ;  /* 0x000000147464723c */ /* 0x040ff00000081064 */
[----:B------:R-:W-:Y:S01]  /*1c210*/  HMMA.1688.F32.TF32 R104, R116, R8, R104 ;  /* 0x000000087468723c */ /* 0x000fe20000081068 */
[----:B------:R-:W-:Y:S01]  /*1c220*/  MOV R41, R44 ;  /* 0x0000002c00297202 */ /* 0x000fe20000000f00 */
[----:B------:R-:W-:-:S02]  /*1c230*/  IMAD.MOV.U32 R42, RZ, RZ, R45 ;  /* 0x000000ffff2a7224 */ /* 0x000fc400078e002d */
[----:B------:R-:W-:-:S04]  /*1c240*/  IMAD.MOV.U32 R43, RZ, RZ, R46 ;  /* 0x000000ffff2b7224 */ /* 0x000fc800078e002e */
[----:B---3--:R-:W-:Y:S08]  /*1c250*/  HMMA.1688.F32.TF32 R48, R128, R12, R140 ;  /* 0x0000000c8030723c */ /* 0x008ff0000008108c */
[C---:B----4-:R-:W-:Y:S11]  /*1c260*/  HMMA.1688.F32.TF32 R108, R116.reuse, R4, R236 ;  /* 0x00000004746c723c */ /* 0x050ff600000810ec */
[----:B------:R-:W-:Y:S04]  /*1c270*/  @!UPT UIADD3 URZ, URZ, URZ, URZ ;  /* 0x0000003f3f3ff290 */ /* 0x000fe8000fffe03f */
[----:B------:R-:W-:Y:S04]  /*1c280*/  STL.64 [R1+0xd0], R48 ;  /* 0x0000d03001007387 */ /* 0x000fe80000100a00 */
[----:B------:R1:W-:Y:S01]  /*1c290*/  STL.64 [R1+0xd8], R50 ;  /* 0x0000d83201007387 */ /* 0x0003e20000100a00 */
[----:B------:R-:W-:Y:S03]  /*1c2a0*/  HMMA.1688.F32.TF32 R116, R116, R228, R240 ;  /* 0x000000e47474723c */ /* 0x000fe600000810f0 */
        /* <DEDUP_REMOVED lines=8> */
[----:B------:R-:W4:Y:S04]  /*1c330*/  LDL.LU R132, [R1+0x140] ;  /* 0x0001400001847983 */ /* 0x000f280000300800 */
[----:B------:R-:W4:Y:S04]  /*1c340*/  LDL.LU R133, [R1+0x144] ;  /* 0x0001440001857983 */ /* 0x000f280000300800 */
[----:B------:R-:W4:Y:S01]  /*1c350*/  LDL.LU R134, [R1+0x148] ;  /* 0x0001480001867983 */ /* 0x000f220000300800 */
[----:B-1----:R-:W-:-:S03]  /*1c360*/  IMAD.MOV.U32 R51, RZ, RZ, R47 ;  /* 0x000000ffff337224 */ /* 0x002fc600078e002f */
[----:B------:R-:W4:Y:S04]  /*1c370*/  LDL.LU R135, [R1+0x14c] ;  /* 0x00014c0001877983 */ /* 0x000f280000300800 */
        /* <DEDUP_REMOVED lines=35> */
[----:B------:R-:W4:Y:S01]  /*1c5b0*/  LDL.LU R251, [R1+0xfc] ;  /* 0x0000fc0001fb7983 */ /* 0x000f220000300800 */
[C---:B-----5:R-:W-:Y:S08]  /*1c5c0*/  HMMA.1688.F32.TF32 R236, R128.reuse, R24, R44 ;  /* 0x0000001880ec723c */ /* 0x060ff0000008102c */
[C---:B--2---:R-:W-:Y:S11]  /*1c5d0*/  HMMA.1688.F32.TF32 R52, R128.reuse, R20, R52 ;  /* 0x000000148034723c */ /* 0x044ff60000081034 */
[----:B------:R-:W-:Y:S05]  /*1c5e0*/  @!UPT UIADD3 URZ, URZ, URZ, URZ ;  /* 0x0000003f3f3ff290 */ /* 0x000fea000fffe03f */
[----:B------:R-:W-:Y:S01]  /*1c5f0*/  MOV R45, R236 ;  /* 0x000000ec002d7202 */ /* 0x000fe20000000f00 */
[----:B------:R-:W-:Y:S01]  /*1c600*/  IMAD.MOV.U32 R46, RZ, RZ, R237 ;  /* 0x000000ffff2e7224 */ /* 0x000fe200078e00ed */
[----:B------:R-:W2:Y:S01]  /*1c610*/  LDL.LU R236, [R1+0xe0] ;  /* 0x0000e00001ec7983 */ /* 0x000ea20000300800 */
[C---:B---3--:R-:W-:Y:S08]  /*1c620*/  HMMA.1688.F32.TF32 R152, R128.reuse, R224, R152 ;  /* 0x000000e08098723c */ /* 0x048ff00000081098 */
[C---:B----4-:R-:W-:Y:S08]  /*1c630*/  HMMA.1688.F32.TF32 R172, R128.reuse, R8, R172 ;  /* 0x0000000880ac723c */ /* 0x050ff000000810ac */
[C---:B------:R-:W-:Y:S01]  /*1c640*/  HMMA.1688.F32.TF32 R160, R128.reuse, R4, R160 ;  /* 0x0000000480a0723c */ /* 0x040fe200000810a0 */
[----:B------:R-:W-:Y:S01]  /*1c650*/  IMAD.MOV.U32 R47, RZ, RZ, R238 ;  /* 0x000000ffff2f7224 */ /* 0x000fe200078e00ee */
[----:B------:R-:W2:Y:S06]  /*1c660*/  LDL.LU R237, [R1+0xe4] ;  /* 0x0000e40001ed7983 */ /* 0x000eac0000300800 */
[----:B------:R-:W-:Y:S01]  /*1c670*/  HMMA.1688.F32.TF32 R128, R128, R228, R148 ;  /* 0x000000e48080723c */ /* 0x000fe20000081094 */
[----:B------:R-:W-:Y:S01]  /*1c680*/  IMAD.MOV.U32 R40, RZ, RZ, R239 ;  /* 0x000000ffff287224 */ /* 0x000fe200078e00ef */
[----:B------:R-:W-:Y:S01]  /*1c690*/  MOV R238, R2 ;  /* 0x0000000200ee7202 */ /* 0x000fe20000000f00 */
[----:B------:R-:W-:Y:S01]  /*1c6a0*/  IMAD.MOV.U32 R239, RZ, RZ, R252 ;  /* 0x000000ffffef7224 */ /* 0x000fe200078e00fc */
[----:B------:R-:W3:Y:S01]  /*1c6b0*/  LDL.LU R2, [R1+0x15bc] ;  /* 0x0015bc0001027983 */ /* 0x000ee20000300800 */
[----:B------:R-:W-:Y:S01]  /*1c6c0*/  MOV R50, R54 ;  /* 0x0000003600327202 */ /* 0x000fe20000000f00 */
[----:B------:R-:W-:-:S02]  /*1c6d0*/  IMAD.MOV.U32 R44, RZ, RZ, R55 ;  /* 0x000000ffff2c7224 */ /* 0x000fc400078e0037 */
[----:B------:R-:W-:Y:S01]  /*1c6e0*/  MOV R54, R174 ;  /* 0x000000ae00367202 */ /* 0x000fe20000000f00 */
[----:B------:R-:W4:Y:S01]  /*1c6f0*/  LDL.LU R252, [R1+0x15b8] ;  /* 0x0015b80001fc7983 */ /* 0x000f220000300800 */
[----:B------:R-:W-:Y:S02]  /*1c700*/  IMAD.MOV.U32 R48, RZ, RZ, R52 ;  /* 0x000000ffff307224 */ /* 0x000fe400078e0034 */
[----:B------:R-:W-:Y:S02]  /*1c710*/  IMAD.MOV.U32 R49, RZ, RZ, R53 ;  /* 0x000000ffff317224 */ /* 0x000fe400078e0035 */
[----:B------:R-:W-:Y:S02]  /*1c720*/  IMAD.MOV.U32 R55, RZ, RZ, R175 ;  /* 0x000000ffff377224 */ /* 0x000fe400078e00af */
[----:B------:R-:W-:Y:S01]  /*1c730*/  IMAD.MOV.U32 R52, RZ, RZ, R172 ;  /* 0x000000ffff347224 */ /* 0x000fe200078e00ac */
[----:B------:R-:W5:Y:S01]  /*1c740*/  LDL.LU.64 R174, [R1+0x15b0] ;  /* 0x0015b00001ae7983 */ /* 0x000f620000300a00 */
[----:B------:R-:W-:-:S03]  /*1c750*/  IMAD.MOV.U32 R53, RZ, RZ, R173 ;  /* 0x000000ffff357224 */ /* 0x000fc600078e00ad */
[----:B------:R-:W5:Y:S04]  /*1c760*/  LDL.LU.64 R172, [R1+0x15a8] ;  /* 0x0015a80001ac7983 */ /* 0x000f680000300a00 */
[----:B------:R-:W-:Y:S04]  /*1c770*/  STL.64 [R1+0x80], R160 ;  /* 0x000080a001007387 */ /* 0x000fe80000100a00 */
[----:B------:R1:W-:Y:S04]  /*1c780*/  STL.64 [R1+0x88], R162 ;  /* 0x000088a201007387 */ /* 0x0003e80000100a00 */
[----:B-1----:R-:W2:Y:S04]  /*1c790*/  LDL.LU.64 R162, [R1+0x15a0] ;  /* 0x0015a00001a27983 */ /* 0x002ea80000300a00 */
[----:B------:R-:W2:Y:S04]  /*1c7a0*/  LDL.LU.64 R160, [R1+0x1598] ;  /* 0x0015980001a07983 */ /* 0x000ea80000300a00 */
[----:B------:R-:W-:Y:S04]  /*1c7b0*/  STL.64 [R1+0x70], R152 ;  /* 0x0000709801007387 */ /* 0x000fe80000100a00 */
[----:B------:R1:W-:Y:S04]  /*1c7c0*/  STL.64 [R1+0x78], R154 ;  /* 0x0000789a01007387 */ /* 0x0003e80000100a00 */
[----:B-1----:R-:W2:Y:S04]  /*1c7d0*/  LDL.LU.64 R154, [R1+0x1590] ;  /* 0x00159000019a7983 */ /* 0x002ea80000300a00 */
[----:B------:R-:W2:Y:S04]  /*1c7e0*/  LDL.LU.64 R152, [R1+0x1588] ;  /* 0x0015880001987983 */ /* 0x000ea80000300a00 */
[----:B------:R-:W2:Y:S04]  /*1c7f0*/  LDL.LU.64 R150, [R1+0x1580] ;  /* 0x0015800001967983 */ /* 0x000ea80000300a00 */
[----:B------:R-:W2:Y:S04]  /*1c800*/  LDL.LU.64 R148, [R1+0x1578] ;  /* 0x0015780001947983 */ /* 0x000ea80000300a00 */
[----:B------:R1:W-:Y:S04]  /*1c810*/  STL.64 [R1+0x60], R128 ;  /* 0x0000608001007387 */ /* 0x0003e80000100a00 */
[----:B------:R-:W-:Y:S04]  /*1c820*/  STL.64 [R1+0x68], R130 ;  /* 0x0000688201007387 */ /* 0x000fe80000100a00 */
[----:B-1----:R-:W2:Y:S04]  /*1c830*/  LDL.LU R128, [R1+0x130] ;  /* 0x0001300001807983 */ /* 0x002ea80000300800 */
[----:B------:R-:W2:Y:S01]  /*1c840*/  LDL.LU R129, [R1+0x134] ;  /* 0x0001340001817983 */ /* 0x000ea20000300800 */
[C---:B------:R-:W-:Y:S08]  /*1c850*/  HMMA.1688.F32.TF32 R144, R136.reuse, R12, R144 ;  /* 0x0000000c8890723c */ /* 0x040ff00000081090 */
[C---:B------:R-:W-:Y:S08]  /*1c860*/  HMMA.1688.F32.TF32 R140, R136.reuse, R16, R140 ;  /* 0x00000010888c723c */ /* 0x040ff0000008108c */
[----:B------:R-:W-:Y:S07]  /*1c870*/  HMMA.1688.F32.TF32 R132, R136, R24, R132 ;  /* 0x000000188884723c */ /* 0x000fee0000081084 */
[----:B------:R-:W-:Y:S04]  /*1c880*/  STL.64 [R1+0x50], R144 ;  /* 0x0000509001007387 */ /* 0x000fe80000100a00 */
[----:B------:R1:W-:Y:S04]  /*1c890*/  STL.64 [R1+0x58], R146 ;  /* 0x0000589201007387 */ /* 0x0003e80000100a00 */
[----:B-1----:R-:W5:Y:S04]  /*1c8a0*/  LDL.LU.64 R146, [R1+0x1570] ;  /* 0x0015700001927983 */ /* 0x002f680000300a00 */
[----:B------:R-:W5:Y:S04]  /*1c8b0*/  LDL.LU.64 R144, [R1+0x1568] ;  /* 0x0015680001907983 */ /* 0x000f680000300a00 */
[----:B------:R-:W-:Y:S04]  /*1c8c0*/  STL.64 [R1+0x40], R140 ;  /* 0x0000408c01007387 */ /* 0x000fe80000100a00 */
[----:B------:R1:W-:Y:S04]  /*1c8d0*/  STL.64 [R1+0x48], R142 ;  /* 0x0000488e01007387 */ /* 0x0003e80000100a00 */
[----:B-1----:R-:W5:Y:S04]  /*1c8e0*/  LDL.LU.64 R142, [R1+0x1560] ;  /* 0x00156000018e7983 */ /* 0x002f680000300a00 */
[----:B------:R-:W5:Y:S04]  /*1c8f0*/  LDL.LU.64 R140, [R1+0x1558] ;  /* 0x00155800018c7983 */ /* 0x000f680000300a00 */
[----:B------:R-:W-:Y:S04]  /*1c900*/  STL.64 [R1+0x30], R132 ;  /* 0x0000308401007387 */ /* 0x000fe80000100a00 */
[----:B------:R1:W-:Y:S04]  /*1c910*/  STL.64 [R1+0x38], R134 ;  /* 0x0000388601007387 */ /* 0x0003e80000100a00 */
[----:B-1----:R-:W5:Y:S04]  /*1c920*/  LDL.LU.64 R134, [R1+0x1550] ;  /* 0x0015500001867983 */ /* 0x002f680000300a00 */
[----:B------:R-:W5:Y:S01]  /*1c930*/  LDL.LU.64 R132, [R1+0x1548] ;  /* 0x0015480001847983 */ /* 0x000f620000300a00 */
[----:B---3--:R-:W-:-:S02]  /*1c940*/  IMAD.MOV.U32 R131, RZ, RZ, R2 ;  /* 0x000000ffff837224 */ /* 0x008fc400078e0002 */
[----:B----4-:R-:W-:-:S07]  /*1c950*/  IMAD.MOV.U32 R130, RZ, RZ, R252 ;  /* 0x000000ffff827224 */ /* 0x010fce00078e00fc */
[C---:B--2---:R-:W-:Y:S11]  /*1c960*/  HMMA.1688.F32.TF32 R128, R136.reuse, R20, R128 ;  /* 0x000000148880723c */ /* 0x044ff60000081080 */
[----:B------:R-:W-:Y:S11]  /*1c970*/  @!UPT UIADD3 URZ, URZ, URZ, URZ ;  /* 0x0000003f3f3ff290 */ /* 0x000ff6000fffe03f */
[----:B------:R-:W-:Y:S01]  /*1c980*/  @!UPT UIADD3 URZ, URZ, URZ, URZ ;  /* 0x0000003f3f3ff290 */ /* 0x000fe2000fffe03f */
[----:B------:R-:W-:Y:S04]  /*1c990*/  STL.64 [R1+0x20], R128 ;  /* 0x0000208001007387 */ /* 0x000fe80000100a00 */
[----:B------:R1:W-:Y:S02]  /*1c9a0*/  STL.64 [R1+0x28], R130 ;  /* 0x0000288201007387 */ /* 0x0003e40000100a00 */
[C---:B-1----:R-:W-:Y:S11]  /*1c9b0*/  HMMA.1688.F32.TF32 R128, R136.reuse, R8, R240 ;  /* 0x000000088880723c */ /* 0x042ff600000810f0 */
[----:B------:R-:W-:Y:S11]  /*1c9c0*/  @!UPT UIADD3 URZ, URZ, URZ, URZ ;  /* 0x0000003f3f3ff290 */ /* 0x000ff6000fffe03f */
[----:B------:R-:W-:Y:S01]  /*1c9d0*/  @!UPT UIADD3 URZ, URZ, URZ, URZ ;  /* 0x0000003f3f3ff290 */ /* 0x000fe2000fffe03f */
[----:B------:R1:W-:Y:S01]  /*1c9e0*/  STL.64 [R1+0x10], R128 ;  /* 0x0000108001007387 */ /* 0x0003e20000100a00 */
[----:B------:R-:W-:Y:S01]  /*1c9f0*/  MOV R252, R130 ;  /* 0x0000008200fc7202 */ /* 0x000fe20000000f00 */
[----:B------:R-:W-:Y:S02]  /*1ca00*/  IMAD.MOV.U32 R2, RZ, RZ, R131 ;  /* 0x000000ffff027224 */ /* 0x000fe400078e0083 */
[C---:B-1----:R-:W-:Y:S08]  /*1ca10*/  HMMA.1688.F32.TF32 R128, R136.reuse, R4, R232 ;  /* 0x000000048880723c */ /* 0x042ff000000810e8 */
[C---:B-----5:R-:W-:Y:S08]  /*1ca20*/  HMMA.1688.F32.TF32 R132, R136.reuse, R224, R132 ;  /* 0x000000e08884723c */ /* 0x060ff00000081084 */
[----:B------:R-:W-:Y:S07]  /*1ca30*/  HMMA.1688.F32.TF32 R136, R136, R228, R248 ;  /* 0x000000e48888723c */ /* 0x000fee00000810f8 */
[----:B------:R-:W-:-:S02]  /*1ca40*/  IMAD.MOV.U32 R248, RZ, RZ, R159 ;  /* 0x000000fffff87224 */ /* 0x000fc400078e009f */
[----:B------:R-:W2:Y:S01]  /*1ca50*/  LDL.LU R159, [R1+0x1544] ;  /* 0x00154400019f7983 */ /* 0x000ea20000300800 */
[----:B------:R-:W-:-:S03]  /*1ca60*/  IMAD.MOV.U32 R249, RZ, RZ, R167 ;  /* 0x000000fffff97224 */ /* 0x000fc600078e00a7 */
[----:B------:R-:W3:Y:S04]  /*1ca70*/  LDL.LU R167, [R1+0x1540] ;  /* 0x0015400001a77983 */ /* 0x000ee80000300800 */
[----:B------:R-:W4:Y:S04]  /*1ca80*/  LDL.LU R250, [R1+0x8] ;  /* 0x0000080001fa7983 */ /* 0x000f280000300800 */
[----:B------:R-:W4:Y:S01]  /*1ca90*/  LDL.LU R251, [R1+0xc] ;  /* 0x00000c0001fb7983 */ /* 0x000f220000300800 */
        /* <DEDUP_REMOVED lines=9> */
[C---:B------:R-:W-:Y:S01]  /*1cb30*/  HMMA.1688.F32.TF32 R232, R200.reuse, R8, R212 ;  /* 0x00000008c8e8723c */ /* 0x040fe200000810d4 */
[----:B------:R-:W-:Y:S04]  /*1cb40*/  LDS R212, [R3+0x1c100] ;  /* 0x01c1000003d47984 */ /* 0x000fe80000000800 */
[----:B------:R-:W-:Y:S03]  /*1cb50*/  LDS R214, [R3+0x1e100] ;  /* 0x01e1000003d67984 */ /* 0x000fe60000000800 */
[C---:B------:R-:W-:Y:S01]  /*1cb60*/  HMMA.1688.F32.TF32 R240, R200.reuse, R224, R220 ;  /* 0x000000e0c8f0723c */ /* 0x040fe200000810dc */
[----:B------:R-:W-:Y:S04]  /*1cb70*/  LDS R213, [R0+0x1c100] ;  /* 0x01c1000000d57984 */ /* 0x000fe80000000800 */
[----:B------:R-:W1:Y:S03]  /*1cb80*/  LDS R215, [R0+0x1e100] ;  /* 0x01e1000000d77984 */ /* 0x000e660000000800 */
[----:B------:R-:W-:Y:S01]  /*1cb90*/  HMMA.1688.F32.TF32 R204, R200, R228, R204 ;  /* 0x000000e4c8cc723c */ /* 0x000fe200000810cc */
[----:B------:R-:W-:Y:S04]  /*1cba0*/  LDS R220, [R3+0x1c300] ;  /* 0x01c3000003dc7984 */ /* 0x000fe80000000800 */
[----:B------:R-:W-:Y:S04]  /*1cbb0*/  LDS R222, [R3+0x1e300] ;  /* 0x01e3000003de7984 */ /* 0x000fe80000000800 */
[----:B------:R-:W-:Y:S04]  /*1cbc0*/  LDS R221, [R0+0x1c300] ;  /* 0x01c3000000dd7984 */ /* 0x000fe80000000800 */
[----:B------:R-:W-:Y:S01]  /*1cbd0*/  LDS R223, [R0+0x1e300] ;  /* 0x01e3000000df7984 */ /* 0x000fe20000000800 */
[C---:B--2---:R-:W-:Y:S08]  /*1cbe0*/  HMMA.1688.F32.TF32 R156, R168.reuse, R8, R156 ;  /* 0x00000008a89c723c */ /* 0x044ff0000008109c */
[C---:B---3--:R-:W-:Y:S08]  /*1cbf0*/  HMMA.1688.F32.TF32 R164, R168.reuse, R224, R164 ;  /* 0x000000e0a8a4723c */ /* 0x048ff000000810a4 */
[----:B------:R-:W-:Y:S08]  /*1cc00*/  HMMA.1688.F32.TF32 R168, R168, R228, R236 ;  /* 0x000000e4a8a8723c */ /* 0x000ff000000810ec */
[----:B------:R-:W-:Y:S01]  /*1cc10*/  HMMA.1688.F32.TF32 R236, R200, R4, R216 ;  /* 0x00000004c8ec723c */ /* 0x000fe200000810d8 */
[----:B------:R-:W-:Y:S04]  /*1cc20*/  LDS R200, [R3+0x1c000] ;  /* 0x01c0000003c87984 */ /* 0x000fe80000000800 */
[----:B------:R-:W-:Y:S04]  /*1cc30*/  LDS R202, [R3+0x1e000] ;  /* 0x01e0000003ca7984 */ /* 0x000fe80000000800 */
[----:B------:R-:W-:Y:S04]  /*1cc40*/  LDS R201, [R0+0x1c000] ;  /* 0x01c0000000c97984 */ /* 0x000fe80000000800 */
[----:B------:R-:W4:Y:S01]  /*1cc50*/  LDS R203, [R0+0x1e000] ;  /* 0x01e0000000cb7984 */ /* 0x000f220000000800 */
[----:B-1----:R-:W-:Y:S03]  /*1cc60*/  HMMA.1688.F32.TF32 R32, R212, R26, R32 ;  /* 0x0000001ad420723c */ /* 0x002fe60000081020 */
[----:B------:R-:W-:Y:S04]  /*1cc70*/  LDS R216, [R3+0x1c200] ;  /* 0x01c2000003d87984 */ /* 0x000fe80000000800 */
[----:B------:R-:W-:Y:S04]  /*1cc80*/  LDS R218, [R3+0x1e200] ;  /* 0x01e2000003da7984 */ /* 0x000fe80000000800 */
[----:B------:R-:W-:Y:S04]  /*1cc90*/  LDS R217, [R0+0x1c200] ;  /* 0x01c2000000d97984 */ /* 0x000fe80000000800 */
[----:B------:R-:W1:Y:S01]  /*1cca0*/  LDS R219, [R0+0x1e200] ;  /* 0x01e2000000db7984 */ /* 0x000e620000000800 */
[C---:B----4-:R-:W-:Y:S11]  /*1ccb0*/  HMMA.1688.F32.TF32 R248, R200.reuse, R14, R248 ;  /* 0x0000000ec8f8723c */ /* 0x050ff600000810f8 */
[----:B------:R-:W-:Y:S11]  /*1ccc0*/  @!UPT UIADD3 URZ, URZ, URZ, URZ ;  /* 0x0000003f3f3ff290 */ /* 0x000ff6000fffe03f */
[----:B------:R-:W-:Y:S01]  /*1ccd0*/  @!UPT UIADD3 URZ, URZ, URZ, URZ ;  /* 0x0000003f3f3ff290 */ /* 0x000fe2000fffe03f */
[----:B------:R-:W-:Y:S04]  /*1cce0*/  STL.64 [R1+0x2d0], R248 ;  /* 0x0002d0f801007387 */ /* 0x000fe80000100a00 */
[----:B------:R2:W-:Y:S04]  /*1ccf0*/  STL.64 [R1+0x2d8], R250 ;  /* 0x0002d8fa01007387 */ /* 0x0005e80000100a00 */
[----:B--2---:R-:W2:Y:S04]  /*1cd00*/  LDL.LU.64 R250, [R1+0x1538] ;  /* 0x0015380001fa7983 */ /* 0x004ea80000300a00 */
[----:B------:R-:W2:Y:S01]  /*1cd10*/  LDL.LU.64 R248, [R1+0x1530] ;  /* 0x0015300001f87983 */ /* 0x000ea20000300a00 */
[C---:B------:R-:W-:Y:S08]  /*1cd20*/  HMMA.1688.F32.TF32 R244, R200.reuse, R26, R244 ;  /* 0x0000001ac8f4723c */ /* 0x040ff000000810f4 */
[C---:B------:R-:W-:Y:S08]  /*1cd30*/  HMMA.1688.F32.TF32 R120, R200.reuse, R22, R120 ;  /* 0x00000016c878723c */ /* 0x040ff00000081078 */
[C---:B------:R-:W-:Y:S08]  /*1cd40*/  HMMA.1688.F32.TF32 R184, R200.reuse, R10, R184 ;  /* 0x0000000ac8b8723c */ /* 0x040ff000000810b8 */
[C---:B------:R-:W-:Y:S08]  /*1cd50*/  HMMA.1688.F32.TF32 R124, R200.reuse, R6, R124 ;  /* 0x00000006c87c723c */ /* 0x040ff0000008107c */
[C---:B--2---:R-:W-:Y:S11]  /*1cd60*/  HMMA.1688.F32.TF32 R248, R200.reuse, R18, R248 ;  /* 0x00000012c8f8723c */ /* 0x044ff600000810f8 */
[----:B------:R-:W-:Y:S11]  /*1cd70*/  @!UPT UIADD3 URZ, URZ, URZ, URZ ;  /* 0x0000003f3f3ff290 */ /* 0x000ff6000fffe03f */
[----:B------:R-:W-:Y:S01]  /*1cd80*/  @!UPT UIADD3 URZ, URZ, URZ, URZ ;  /* 0x0000003f3f3ff290 */ /* 0x000fe2000fffe03f */
[----:B------:R-:W-:Y:S04]  /*1cd90*/  STL.64 [R1+0x2c0], R248 ;  /* 0x0002c0f801007387 */ /* 0x000fe80000100a00 */
[----:B------:R-:W-:Y:S04]  /*1cda0*/  STL.64 [R1+0x2c8], R250 ;  /* 0x0002c8fa01007387 */ /* 0x000fe80000100a00 */
[----:B------:R-:W-:Y:S04]  /*1cdb0*/  STL.64 [R1+0x2b0], R244 ;  /* 0x0002b0f401007387 */ /* 0x000fe80000100a00 */
[----:B------:R-:W-:Y:S04]  /*1cdc0*/  STL.64 [R1+0x2b8], R246 ;  /* 0x0002b8f601007387 */ /* 0x000fe80000100a00 */
[----:B------:R-:W-:Y:S04]  /*1cdd0*/  STL.64 [R1+0x2a0], R120 ;  /* 0x0002a07801007387 */ /* 0x000fe80000100a00 */
[----:B------:R2:W-:Y:S02]  /*1cde0*/  STL.64 [R1+0x2a8], R122 ;  /* 0x0002a87a01007387 */ /* 0x0005e40000100a00 */
[C---:B--2---:R-:W-:Y:S02]  /*1cdf0*/  HMMA.1688.F32.TF32 R120, R200.reuse, R226, R188 ;  /* 0x000000e2c878723c */ /* 0x044fe400000810bc */
[----:B------:R-:W-:Y:S04]  /*1ce00*/  STL.64 [R1+0x290], R184 ;  /* 0x000290b801007387 */ /* 0x000fe80000100a00 */
[----:B------:R2:W-:Y:S04]  /*1ce10*/  STL.64 [R1+0x298], R186 ;  /* 0x000298ba01007387 */ /* 0x0005e80000100a00 */
[----:B------:R-:W-:Y:S04]  /*1ce20*/  STL.64 [R1+0x280], R124 ;  /* 0x0002807c01007387 */ /* 0x000fe80000100a00 */
[----:B------:R3:W-:Y:S01]  /*1ce30*/  STL.64 [R1+0x288], R126 ;  /* 0x0002887e01007387 */ /* 0x0007e20000100a00 */
[----:B--2---:R-:W-:Y:S08]  /*1ce40*/  HMMA.1688.F32.TF32 R184, R200, R230, R192 ;  /* 0x000000e6c8b8723c */ /* 0x004ff000000810c0 */
[----:B------:R-:W-:Y:S01]  /*1ce50*/  STL.64 [R1+0x270], R120 ;  /* 0x0002707801007387 */ /* 0x000fe20000100a00 */
[C---:B---3--:R-:W-:Y:S03]  /*1ce60*/  HMMA.1688.F32.TF32 R124, R212.reuse, R14, R196 ;  /* 0x0000000ed47c723c */ /* 0x048fe600000810c4 */
[----:B------:R2:W-:Y:S05]  /*1ce70*/  STL.64 [R1+0x278], R122 ;  /* 0x0002787a01007387 */ /* 0x0005ea0000100a00 */
[C---:B--2---:R-:W-:Y:S08]  /*1ce80*/  HMMA.1688.F32.TF32 R120, R212.reuse, R18, R28 ;  /* 0x00000012d478723c */ /* 0x044ff0000008101c */
[----:B------:R-:W-:Y:S01]  /*1ce90*/  HMMA.1688.F32.TF32 R28, R212, R22, R36 ;  /* 0x00000016d41c723c */ /* 0x000fe20000081024 */
[----:B------:R2:W-:Y:S04]  /*1cea0*/  STL.64 [R1+0x200], R184 ;  /* 0x000200b801007387 */ /* 0x0005e80000100a00 */
[----:B------:R3:W-:Y:S04]  /*1ceb0*/  STL.64 [R1+0x208], R186 ;  /* 0x000208ba01007387 */ /* 0x0007e80000100a00 */
[----:B------:R-:W-:Y:S04]  /*1cec0*/  STL.64 [R1+0x1f0], R124 ;  /* 0x0001f07c01007387 */ /* 0x000fe80000100a00 */
[----:B------:R-:W-:Y:S01]  /*1ced0*/  STL.64 [R1+0x1f8], R126 ;  /* 0x0001f87e01007387 */ /* 0x000fe20000100a00 */
[----:B--2---:R-:W-:-:S03]  /*1cee0*/  MOV R184, R52 ;  /* 0x0000003400b87202 */ /* 0x004fc60000000f00 */
[----:B------:R-:W-:Y:S04]  /*1cef0*/  STL.64 [R1+0x1e0], R120 ;  /* 0x0001e07801007387 */ /* 0x000fe80000100a00 */
[----:B------:R2:W-:Y:S04]  /*1cf00*/  STL.64 [R1+0x1e8], R122 ;  /* 0x0001e87a01007387 */ /* 0x0005e80000100a00 */
[----:B------:R-:W-:Y:S01]  /*1cf10*/  STL.64 [R1+0x1d0], R32 ;  /* 0x0001d02001007387 */ /* 0x000fe20000100a00 */
[----:B------:R-:W-:-:S03]  /*1cf20*/  IMAD.MOV.U32 R185, RZ, RZ, R53 ;  /* 0x000000ffffb97224 */ /* 0x000fc600078e0035 */
[----:B------:R-:W-:Y:S01]  /*1cf30*/  STL.64 [R1+0x1d8], R34 ;  /* 0x0001d82201007387 */ /* 0x000fe20000100a00 */
[----:B---3--:R-:W-:-:S03]  /*1cf40*/  IMAD.MOV.U32 R186, RZ, RZ, R54 ;  /* 0x000000ffffba7224 */ /* 0x008fc600078e0036 */
[----:B------:R-:W2:Y:S01]  /*1cf50*/  LDL.LU R52, [R1+0x152c] ;  /* 0x00152c0001347983 */ /* 0x000ea20000300800 */
[----:B------:R-:W-:-:S03]  /*1cf60*/  IMAD.MOV.U32 R187, RZ, RZ, R55 ;  /* 0x000000ffffbb7224 */ /* 0x000fc600078e0037 */
[----:B------:R-:W-:Y:S01]  /*1cf70*/  STL.64 [R1], R28 ;  /* 0x0000001c01007387 */ /* 0x000fe20000100a00 */
[----:B------:R-:W-:-:S03]  /*1cf80*/  MOV R188, R48 ;  /* 0x0000003000bc7202 */ /* 0x000fc60000000f00 */
[----:B------:R-:W-:Y:S01]  /*1cf90*/  STL.64 [R1+0x8], R30 ;  /* 0x0000081e01007387 */ /* 0x000fe20000100a00 */
[----:B------:R-:W-:-:S03]  /*1cfa0*/  IMAD.MOV.U32 R189, RZ, RZ, R49 ;  /* 0x000000ffffbd7224 */ /* 0x000fc600078e0031 */
[----:B------:R-:W2:Y:S01]  /*1cfb0*/  LDL.LU R53, [R1+0x1528] ;  /* 0x0015280001357983 */ /* 0x000ea20000300800 */
[----:B------:R-:W-:-:S03]  /*1cfc0*/  IMAD.MOV.U32 R190, RZ, RZ, R50 ;  /* 0x000000ffffbe7224 */ /* 0x000fc600078e0032 */
[----:B------:R-:W2:Y:S01]  /*1cfd0*/  LDL.LU R54, [R1+0x1524] ;  /* 0x0015240001367983 */ /* 0x000ea20000300800 */
[----:B------:R-:W-:-:S03]  /*1cfe0*/  IMAD.MOV.U32 R191, RZ, RZ, R44 ;  /* 0x000000ffffbf7224 */ /* 0x000fc600078e002c */
[----:B------:R-:W2:Y:S01]  /*1cff0*/  LDL.LU R55, [R1+0x1520] ;  /* 0x0015200001377983 */ /* 0x000ea20000300800 */
[----:B------:R-:W-:-:S03]  /*1d000*/  MOV R244, R45 ;  /* 0x0000002d00f47202 */ /* 0x000fc60000000f00 */
[----:B------:R-:W3:Y:S01]  /*1d010*/  LDL.LU R48, [R1+0x151c] ;  /* 0x00151c0001307983 */ /* 0x000ee20000300800 */
[----:B------:R-:W-:-:S03]  /*1d020*/  IMAD.MOV.U32 R245, RZ, RZ, R46 ;  /* 0x000000fffff57224 */ /* 0x000fc600078e002e */
[----:B------:R-:W3:Y:S01]  /*1d030*/  LDL.LU R49, [R1+0x1518] ;  /* 0x0015180001317983 */ /* 0x000ee20000300800 */
[----:B------:R-:W-:-:S03]  /*1d040*/  IMAD.MOV.U32 R246, RZ, RZ, R47 ;  /* 0x000000fffff67224 */ /* 0x000fc600078e002f */
[----:B------:R-:W3:Y:S01]  /*1d050*/  LDL.LU R50, [R1+0x1514] ;  /* 0x0015140001327983 */ /* 0x000ee20000300800 */
[----:B------:R-:W-:-:S03]  /*1d060*/  IMAD.MOV.U32 R247, RZ, RZ, R40 ;  /* 0x000000fffff77224 */ /* 0x000fc600078e0028 */
[----:B------:R-:W4:Y:S01]  /*1d070*/  LDL.LU R44, [R1+0x1510] ;  /* 0x00151000012c7983 */ /* 0x000f220000300800 */
[----:B------:R-:W-:-:S03]  /*1d080*/  MOV R192, R41 ;  /* 0x0000002900c07202 */ /* 0x000fc60000000f00 */
[----:B------:R-:W4:Y:S01]  /*1d090*/  LDL.LU R45, [R1+0x150c] ;  /* 0x00150c00012d7983 */ /* 0x000f220000300800 */
[----:B------:R-:W-:-:S03]  /*1d0a0*/  IMAD.MOV.U32 R193, RZ, RZ, R42 ;  /* 0x000000ffffc17224 */ /* 0x000fc600078e002a */
[----:B------:R-:W4:Y:S01]  /*1d0b0*/  LDL.LU R46, [R1+0x1508] ;  /* 0x00150800012e7983 */ /* 0x000f220000300800 */
[----:B------:R-:W-:-:S03]  /*1d0c0*/  IMAD.MOV.U32 R194, RZ, RZ, R43 ;  /* 0x000000ffffc27224 */ /* 0x000fc600078e002b */
[----:B------:R-:W4:Y:S04]  /*1d0d0*/  LDL.LU R47, [R1+0x1504] ;  /* 0x00150400012f7983 */ /* 0x000f280000300800 */
[----:B------:R-:W5:Y:S04]  /*1d0e0*/  LDL.LU R40, [R1+0x1500] ;  /* 0x0015000001287983 */ /* 0x000f680000300800 */
[----:B------:R-:W5:Y:S04]  /*1d0f0*/  LDL.LU R41, [R1+0x14fc] ;  /* 0x0014fc0001297983 */ /* 0x000f680000300800 */
[----:B------:R-:W5:Y:S04]  /*1d100*/  LDL.LU R42, [R1+0x14f8] ;  /* 0x0014f800012a7983 */ /* 0x000f680000300800 */
[----:B------:R-:W5:Y:S01]  /*1d110*/  LDL.LU R43, [R1+0x14f4] ;  /* 0x0014f400012b7983 */ /* 0x000f620000300800 */
[----:B------:R-:W-:-:S03]  /*1d120*/  IMAD.MOV.U32 R195, RZ, RZ, R51 ;  /* 0x000000ffffc37224 */ /* 0x000fc600078e0033 */
[----:B------:R-:W3:Y:S04]  /*1d130*/  LDL.LU R51, [R1+0x14f0] ;  /* 0x0014f00001337983 */ /* 0x000ee80000300800 */
[----:B------:R-:W3:Y:S04]  /*1d140*/  LDL.LU R200, [R1+0xd0] ;  /* 0x0000d00001c87983 */ /* 0x000ee80000300800 */
[----:B------:R-:W3:Y:S04]  /*1d150*/  LDL.LU R201, [R1+0xd4] ;  /* 0x0000d40001c97983 */ /* 0x000ee80000300800 */
[----:B------:R-:W3:Y:S04]  /*1d160*/  LDL.LU R202, [R1+0xd8] ;  /* 0x0000d80001ca7983 */ /* 0x000ee80000300800 */
[----:B------:R-:W3:Y:S04]  /*1d170*/  LDL.LU R203, [R1+0xdc] ;  /* 0x0000dc0001cb7983 */ /* 0x000ee80000300800 */
[----:B------:R-:W-:Y:S04]  /*1d180*/  LDS R36, [R3+0x1c400] ;  /* 0x01c4000003247984 */ /* 0x000fe80000000800 */
[----:B------:R-:W-:Y:S04]  /*1d190*/  LDS R38, [R3+0x1e400] ;  /* 0x01e4000003267984 */ /* 0x000fe80000000800 */
[----:B------:R-:W-:Y:S04]  /*1d1a0*/  LDS R37, [R0+0x1c400] ;  /* 0x01c4000000257984 */ /* 0x000fe80000000800 */
[----:B------:R-:W1:Y:S04]  /*1d1b0*/  LDS R39, [R0+0x1e400] ;  /* 0x01e4000000277984 */ /* 0x000e680000000800 */
        /* <DEDUP_REMOVED lines=8> */
[----:B--2---:R-:W-:Y:S08]  /*1d240*/  HMMA.1688.F32.TF32 R120, R212, R230, R52 ;  /* 0x000000e6d478723c */ /* 0x004ff00000081034 */
[----:B-1----:R-:W-:Y:S08]  /*1d250*/  HMMA.1688.F32.TF32 R52, R216, R22, R68 ;  /* 0x00000016d834723c */ /* 0x002ff00000081044 */
[----:B----4-:R-:W-:Y:S08]  /*1d260*/  HMMA.1688.F32.TF32 R124, R212, R6, R44 ;  /* 0x00000006d47c723c */ /* 0x010ff0000008102c */
[----:B------:R-:W-:Y:S08]  /*1d270*/  HMMA.1688.F32.TF32 R44, R216, R18, R60 ;  /* 0x00000012d82c723c */ /* 0x000ff0000008103c */
[----:B-----5:R-:W-:Y:S08]  /*1d280*/  HMMA.1688.F32.TF32 R196, R212, R10, R40 ;  /* 0x0000000ad4c4723c */ /* 0x020ff00000081028 */
[----:B------:R-:W-:Y:S08]  /*1d290*/  HMMA.1688.F32.TF32 R40, R216, R14, R56 ;  /* 0x0000000ed828723c */ /* 0x000ff00000081038 */
[----:B---3--:R-:W-:Y:S08]  /*1d2a0*/  HMMA.1688.F32.TF32 R248, R212, R226, R48 ;  /* 0x000000e2d4f8723c */ /* 0x008ff00000081030 */
[C---:B------:R-:W-:Y:S01]  /*1d2b0*/  HMMA.1688.F32.TF32 R48, R216.reuse, R26, R64 ;  /* 0x0000001ad830723c */ /* 0x040fe20000081040 */
[----:B------:R-:W-:Y:S07]  /*1d2c0*/  STL [R1+0x14e4], R120 ;  /* 0x0014e47801007387 */ /* 0x000fee0000100800 */
[C---:B------:R-:W-:Y:S01]  /*1d2d0*/  HMMA.1688.F32.TF32 R56, R216.reuse, R10, R72 ;  /* 0x0000000ad838723c */ /* 0x040fe20000081048 */
[----:B------:R-:W-:Y:S04]  /*1d2e0*/  STL [R1+0x14e0], R121 ;  /* 0x0014e07901007387 */ /* 0x000fe80000100800 */
[----:B------:R-:W-:Y:S03]  /*1d2f0*/  STL [R1+0x14dc], R122 ;  /* 0x0014dc7a01007387 */ /* 0x000fe60000100800 */
[C---:B------:R-:W-:Y:S01]  /*1d300*/  HMMA.1688.F32.TF32 R60, R216.reuse, R6, R76 ;  /* 0x00000006d83c723c */ /* 0x040fe2000008104c */
[----:B------:R-:W-:Y:S04]  /*1d310*/  STL [R1+0x14d8], R123 ;  /* 0x0014d87b01007387 */ /* 0x000fe80000100800 */
[----:B------:R-:W-:Y:S03]  /*1d320*/  STL [R1+0x14c8], R40 ;  /* 0x0014c82801007387 */ /* 0x000fe60000100800 */
[C---:B------:R-:W-:Y:S01]  /*1d330*/  HMMA.1688.F32.TF32 R64, R216.reuse, R226, R80 ;  /* 0x000000e2d840723c */ /* 0x040fe20000081050 */
[----:B------:R-:W-:Y:S04]  /*1d340*/  STL [R1+0x14c4], R41 ;  /* 0x0014c42901007387 */ /* 0x000fe80000100800 */
[----:B------:R-:W-:Y:S04]  /*1d350*/  STL [R1+0x14c0], R42 ;  /* 0x0014c02a01007387 */ /* 0x000fe80000100800 */
[----:B------:R1:W-:Y:S01]  /*1d360*/  STL [R1+0x14bc], R43 ;  /* 0x0014bc2b01007387 */ /* 0x0003e20000100800 */
[----:B------:R-:W-:Y:S03]  /*1d370*/  HMMA.1688.F32.TF32 R68, R216, R230, R84 ;  /* 0x000000e6d844723c */ /* 0x000fe60000081054 */
[----:B------:R-:W-:Y:S04]  /*1d380*/  STL [R1+0x1478], R44 ;  /* 0x0014782c01007387 */ /* 0x000fe80000100800 */
[----:B------:R-:W-:Y:S01]  /*1d390*/  STL [R1+0x1474], R45 ;  /* 0x0014742d01007387 */ /* 0x000fe20000100800 */
[C---:B------:R-:W-:Y:S03]  /*1d3a0*/  HMMA.1688.F32.TF32 R72, R220.reuse, R14, R88 ;  /* 0x0000000edc48723c */ /* 0x040fe60000081058 */
[----:B------:R-:W-:Y:S04]  /*1d3b0*/  STL [R1+0x1470], R46 ;  /* 0x0014702e01007387 */ /* 0x000fe80000100800 */
[----:B------:R2:W-:Y:S04]  /*1d3c0*/  STL [R1+0x146c], R47 ;  /* 0x00146c2f01007387 */ /* 0x0005e80000100800 */
[----:B------:R-:W-:Y:S04]  /*1d3d0*/  STL [R1+0x1464], R48 ;  /* 0x0014643001007387 */ /* 0x000fe80000100800 */
[----:B------:R-:W-:Y:S01]  /*1d3e0*/  STL [R1+0x1460], R49 ;  /* 0x0014603101007387 */ /* 0x000fe20000100800 */
[-C--:B------:R-:W-:Y:S03]  /*1d3f0*/  HMMA.1688.F32.TF32 R76, R220, R18.reuse, R92 ;  /* 0x00000012dc4c723c */ /* 0x080fe6000008105c */
[----:B------:R-:W-:Y:S04]  /*1d400*/  STL [R1+0x145c], R50 ;  /* 0x00145c3201007387 */ /* 0x000fe80000100800 */
[----:B------:R-:W-:Y:S01]  /*1d410*/  STL [R1+0x1458], R51 ;  /* 0x0014583301007387 */ /* 0x000fe20000100800 */
[C---:B-1----:R-:W-:Y:S03]  /*1d420*/  HMMA.1688.F32.TF32 R40, R36.reuse, R18, R192 ;  /* 0x000000122428723c */ /* 0x042fe600000810c0 */
[----:B------:R1:W-:Y:S04]  /*1d430*/  STL [R1+0x1454], R52 ;  /* 0x0014543401007387 */ /* 0x0003e80000100800 */
[----:B------:R3:W-:Y:S01]  /*1d440*/  STL [R1+0x1450], R53 ;  /* 0x0014503501007387 */ /* 0x0007e20000100800 */
[----:B--2---:R-:W-:Y:S03]  /*1d450*/  HMMA.1688.F32.TF32 R44, R36, R14, R200 ;  /* 0x0000000e242c723c */ /* 0x004fe600000810c8 */
[----:B------:R2:W-:Y:S04]  /*1d460*/  STL [R1+0x144c], R54 ;  /* 0x00144c3601007387 */ /* 0x0005e80000100800 */
        /* <DEDUP_REMOVED lines=20> */
[----:B-1----:R-:W-:-:S03]  /*1d5b0*/  MOV R52, R40 ;  /* 0x0000002800347202 */ /* 0x002fc60000000f00 */
[----:B------:R-:W-:Y:S01]  /*1d5c0*/  STL [R1+0x14b8], R75 ;  /* 0x0014b84b01007387 */ /* 0x000fe20000100800 */
[----:B---3--:R-:W-:-:S03]  /*1d5d0*/  IMAD.MOV.U32 R53, RZ, RZ, R41 ;  /* 0x000000ffff357224 */ /* 0x008fc600078e0029 */
[----:B------:R-:W-:Y:S01]  /*1d5e0*/  STL [R1+0x14ec], R78 ;  /* 0x0014ec4e01007387 */ /* 0x000fe20000100800 */
[----:B--2---:R-:W-:Y:S02]  /*1d5f0*/  IMAD.MOV.U32 R54, RZ, RZ, R42 ;  /* 0x000000ffff367224 */ /* 0x004fe400078e002a */
[----:B----4-:R-:W-:Y:S01]  /*1d600*/  IMAD.MOV.U32 R55, RZ, RZ, R43 ;  /* 0x000000ffff377224 */ /* 0x010fe200078e002b */
[----:B------:R-:W-:Y:S01]  /*1d610*/  STL [R1+0x14e8], R79 ;  /* 0x0014e84f01007387 */ /* 0x000fe20000100800 */
[----:B------:R-:W-:Y:S03]  /*1d620*/  HMMA.1688.F32.TF32 R40, R36, R26, R244 ;  /* 0x0000001a2428723c */ /* 0x000fe600000810f4 */
[----:B------:R1:W-:Y:S04]  /*1d630*/  STL.64 [R1+0x260], R44 ;  /* 0x0002602c01007387 */ /* 0x0003e80000100a00 */
[----:B------:R2:W-:Y:S04]  /*1d640*/  STL.64 [R1+0x268], R46 ;  /* 0x0002682e01007387 */ /* 0x0005e80000100a00 */
        /* <DEDUP_REMOVED lines=20> */
[C---:B------:R-:W-:Y:S08]  /*1d790*/  HMMA.1688.F32.TF32 R84, R220.reuse, R22, R100 ;  /* 0x00000016dc54723c */ /* 0x040ff00000081064 */
[----:B------:R-:W-:Y:S08]  /*1d7a0*/  HMMA.1688.F32.TF32 R100, R220, R230, R116 ;  /* 0x000000e6dc64723c */ /* 0x000ff00000081074 */
[----:B------:R-:W-:Y:S01]  /*1d7b0*/  HMMA.1688.F32.TF32 R116, R36, R22, R188 ;  /* 0x000000162474723c */ /* 0x000fe200000810bc */
[----:B------:R-:W5:Y:S04]  /*1d7c0*/  LDL.LU R188, [R1+0x30] ;  /* 0x0000300001bc7983 */ /* 0x000f680000300800 */
[----:B------:R-:W5:Y:S04]  /*1d7d0*/  LDL.LU R189, [R1+0x34] ;  /* 0x0000340001bd7983 */ /* 0x000f680000300800 */
[----:B------:R-:W5:Y:S04]  /*1d7e0*/  LDL.LU R190, [R1+0x38] ;  /* 0x0000380001be7983 */ /* 0x000f680000300800 */
[----:B------:R-:W5:Y:S01]  /*1d7f0*/  LDL.LU R191, [R1+0x3c] ;  /* 0x00003c0001bf7983 */ /* 0x000f620000300800 */
[----:B------:R-:W-:Y:S01]  /*1d800*/  MOV R48, R40 ;  /* 0x0000002800307202 */ /* 0x000fe20000000f00 */
[----:B------:R-:W-:-:S02]  /*1d810*/  IMAD.MOV.U32 R49, RZ, RZ, R41 ;  /* 0x000000ffff317224 */ /* 0x000fc400078e0029 */
[----:B------:R-:W-:Y:S02]  /*1d820*/  IMAD.MOV.U32 R50, RZ, RZ, R42 ;  /* 0x000000ffff327224 */ /* 0x000fe400078e002a */
[----:B------:R-:W-:Y:S02]  /*1d830*/  IMAD.MOV.U32 R51, RZ, RZ, R43 ;  /* 0x000000ffff337224 */ /* 0x000fe400078e002b */
[----:B------:R-:W-:Y:S01]  /*1d840*/  HMMA.1688.F32.TF32 R40, R36, R10, R184 ;  /* 0x0000000a2428723c */ /* 0x000fe200000810b8 */
[----:B------:R-:W5:Y:S04]  /*1d850*/  LDL.LU R184, [R1+0x20] ;  /* 0x0000200001b87983 */ /* 0x000f680000300800 */
[----:B------:R-:W5:Y:S04]  /*1d860*/  LDL.LU R185, [R1+0x24] ;  /* 0x0000240001b97983 */ /* 0x000f680000300800 */
[----:B------:R-:W5:Y:S04]  /*1d870*/  LDL.LU R186, [R1+0x28] ;  /* 0x0000280001ba7983 */ /* 0x000f680000300800 */
[----:B------:R-:W5:Y:S11]  /*1d880*/  LDL.LU R187, [R1+0x2c] ;  /* 0x00002c0001bb7983 */ /* 0x000f760000300800 */
[----:B-1----:R-:W-:Y:S01]  /*1d890*/  MOV R45, R40 ;  /* 0x00000028002d7202 */ /* 0x002fe20000000f00 */
[----:B--2---:R-:W-:-:S02]  /*1d8a0*/  IMAD.MOV.U32 R46, RZ, RZ, R41 ;  /* 0x000000ffff2e7224 */ /* 0x004fc400078e0029 */
[----:B------:R-:W-:Y:S02]  /*1d8b0*/  IMAD.MOV.U32 R47, RZ, RZ, R42 ;  /* 0x000000ffff2f7224 */ /* 0x000fe400078e002a */
[----:B------:R-:W-:Y:S01]  /*1d8c0*/  IMAD.MOV.U32 R59, RZ, RZ, R43 ;  /* 0x000000ffff3b7224 */ /* 0x000fe200078e002b */
[----:B------:R-:W-:Y:S01]  /*1d8d0*/  HMMA.1688.F32.TF32 R88, R220, R10, R104 ;  /* 0x0000000adc58723c */ /* 0x000fe20000081068 */
[----:B------:R-:W-:Y:S04]  /*1d8e0*/  LDS R104, [R3+0x1c500] ;  /* 0x01c5000003687984 */ /* 0x000fe80000000800 */
[----:B------:R-:W-:Y:S04]  /*1d8f0*/  LDS R106, [R3+0x1e500] ;  /* 0x01e50000036a7984 */ /* 0x000fe80000000800 */
[----:B------:R-:W-:Y:S04]  /*1d900*/  LDS R105, [R0+0x1c500] ;  /* 0x01c5000000697984 */ /* 0x000fe80000000800 */
[----:B------:R-:W1:Y:S01]  /*1d910*/  LDS R107, [R0+0x1e500] ;  /* 0x01e50000006b7984 */ /* 0x000e620000000800 */
[C---:B---3--:R-:W-:Y:S03]  /*1d920*/  HMMA.1688.F32.TF32 R40, R36.reuse, R6, R244 ;  /* 0x000000062428723c */ /* 0x048fe600000810f4 */
[----:B------:R-:W2:Y:S04]  /*1d930*/  LDL.LU R244, [R1+0x10] ;  /* 0x0000100001f47983 */ /* 0x000ea80000300800 */
[----:B------:R-:W2:Y:S11]  /*1d940*/  LDL.LU R245, [R1+0x14] ;  /* 0x0000140001f57983 */ /* 0x000eb60000300800 */
[----:B------:R-:W-:Y:S06]  /*1d950*/  @!UPT UIADD3 URZ, URZ, URZ, URZ ;  /* 0x0000003f3f3ff290 */ /* 0x000fec000fffe03f */
[----:B------:R-:W-:Y:S01]  /*1d960*/  MOV R56, R40 ;  /* 0x0000002800387202 */ /* 0x000fe20000000f00 */
[----:B------:R-:W-:Y:S02]  /*1d970*/  IMAD.MOV.U32 R57, RZ, RZ, R41 ;  /* 0x000000ffff397224 */ /* 0x000fe400078e0029 */
[----:B------:R-:W-:Y:S02]  /*1d980*/  IMAD.MOV.U32 R58, RZ, RZ, R42 ;  /* 0x000000ffff3a7224 */ /* 0x000fe400078e002a */
[----:B------:R-:W-:Y:S02]  /*1d990*/  IMAD.MOV.U32 R44, RZ, RZ, R43 ;  /* 0x000000ffff2c7224 */ /* 0x000fe400078e002b */
[C---:B----4-:R-:W-:Y:S08]  /*1d9a0*/  HMMA.1688.F32.TF32 R40, R36.reuse, R226, R120 ;  /* 0x000000e22428723c */ /* 0x050ff00000081078 */
[----:B-----5:R-:W-:Y:S11]  /*1d9b0*/  HMMA.1688.F32.TF32 R36, R36, R230, R212 ;  /* 0x000000e62424723c */ /* 0x020ff600000810d4 */
        /* <DEDUP_REMOVED lines=13> */
[C---:B------:R-:W-:Y:S01]  /*1da90*/  HMMA.1688.F32.TF32 R36, R104.reuse, R18, R192 ;  /* 0x000000126824723c */ /* 0x040fe200000810c0 */
[----:B------:R-:W-:Y:S01]  /*1daa0*/  MOV R62, R42 ;  /* 0x0000002a003e7202 */ /* 0x000fe20000000f00 */
[----:B------:R-:W-:Y:S11]  /*1dab0*/  IMAD.MOV.U32 R63, RZ, RZ, R43 ;  /* 0x000000ffff3f7224 */ /* 0x000ff600078e002b */
[----:B------:R-:W-:Y:S11]  /*1dac0*/  @!UPT UIADD3 URZ, URZ, URZ, URZ ;  /* 0x0000003f3f3ff290 */ /* 0x000ff6000fffe03f */
        /* <DEDUP_REMOVED lines=12> */
[----:B------:R-:W-:Y:S11]  /*1db90*/  HMMA.1688.F32.TF32 R36, R104, R22, R184 ;  /* 0x000000166824723c */ /* 0x000ff600000810b8 */
[----:B------:R-:W-:Y:S11]  /*1dba0*/  @!UPT UIADD3 URZ, URZ, URZ, URZ ;  /* 0x0000003f3f3ff290 */ /* 0x000ff6000fffe03f */
[----:B------:R-:W-:Y:S02]  /*1dbb0*/  @!UPT UIADD3 URZ, URZ, URZ, URZ ;  /* 0x0000003f3f3ff290 */ /* 0x000fe4000fffe03f */
[----:B------:R-:W-:Y:S01]  /*1dbc0*/  IMAD.MOV.U32 R4, RZ, RZ, R36 ;  /* 0x000000ffff047224 */ /* 0x000fe200078e0024 */
[----:B------:R-:W-:Y:S01]  /*1dbd0*/  MOV R79, R38 ;  /* 0x00000026004f7202 */ /* 0x000fe20000000f00 */
[----:B------:R-:W-:Y:S02]  /*1dbe0*/  IMAD.MOV.U32 R78, RZ, RZ, R37 ;  /* 0x000000ffff4e7224 */ /* 0x000fe400078e0025 */
[----:B------:R-:W-:Y:S01]  /*1dbf0*/  IMAD.MOV.U32 R120, RZ, RZ, R39 ;  /* 0x000000ffff787224 */ /* 0x000fe200078e0027 */
[----:B------:R-:W-:Y:S08]  /*1dc00*/  HMMA.1688.F32.TF32 R92, R220, R6, R108 ;  /* 0x00000006dc5c723c */ /* 0x000ff0000008106c */
[C---:B--2---:R-:W-:Y:S11]  /*1dc10*/  HMMA.1688.F32.TF32 R36, R104.reuse, R10, R244 ;  /* 0x0000000a6824723c */ /* 0x044ff600000810f4 */
[----:B------:R-:W-:Y:S11]  /*1dc20*/  @!UPT UIADD3 URZ, URZ, URZ, URZ ;  /* 0x0000003f3f3ff290 */ /* 0x000ff6000fffe03f */
[----:B------:R-:W-:Y:S02]  /*1dc30*/  @!UPT UIADD3 URZ, URZ, URZ, URZ ;  /* 0x0000003f3f3ff290 */ /* 0x000fe4000fffe03f */
[----:B------:R-:W-:Y:S01]  /*1dc40*/  IMAD.MOV.U32 R17, RZ, RZ, R38 ;  /* 0x000000ffff117224 */ /* 0x000fe200078e0026 */
[----:B------:R-:W-:Y:S01]  /*1dc50*/  MOV R13, R36 ;  /* 0x00000024000d7202 */ /* 0x000fe20000000f00 */
[----:B------:R-:W-:Y:S02]  /*1dc60*/  IMAD.MOV.U32 R16, RZ, RZ, R39 ;  /* 0x000000ffff107224 */ /* 0x000fe400078e0027 */
[----:B------:R-:W-:Y:S02]  /*1dc70*/  IMAD.MOV.U32 R12, RZ, RZ, R37 ;  /* 0x000000ffff0c7224 */ /* 0x000fe400078e0025 */
[C---:B------:R-:W-:Y:S11]  /*1dc80*/  HMMA.1688.F32.TF32 R36, R104.reuse, R6, R128 ;  /* 0x000000066824723c */ /* 0x040ff60000081080 */
        /* <DEDUP_REMOVED lines=13> */
[----:B------:R-:W-:Y:S01]  /*1dd60*/  HMMA.1688.F32.TF32 R36, R104, R230, R136 ;  /* 0x000000e66824723c */ /* 0x000fe20000081088 */
[----:B------:R-:W2:Y:S11]  /*1dd70*/  LDL R139, [R1+0x3a0] ;  /* 0x0003a000018b7983 */ /* 0x000eb60000100800 */
[----:B------:R-:W-:Y:S11]  /*1dd80*/  @!UPT UIADD3 URZ, URZ, URZ, URZ ;  /* 0x0000003f3f3ff290 */ /* 0x000ff6000fffe03f */
[----:B------:R-:W-:Y:S01]  /*1dd90*/  @!UPT UIADD3 URZ, URZ, URZ, URZ ;  /* 0x0000003f3f3ff290 */ /* 0x000fe2000fffe03f */
[----:B------:R-:W-:Y:S01]  /*1dda0*/  IMAD.MOV.U32 R107, RZ, RZ, R36 ;  /* 0x000000ffff6b7224 */ /* 0x000fe200078e0024 */
[----:B------:R-:W-:Y:S01]  /*1ddb0*/  MOV R105, R38 ;  /* 0x0000002600697202 */ /* 0x000fe20000000f00 */
[----:B------:R-:W-:Y:S02]  /*1ddc0*/  IMAD.MOV.U32 R106, RZ, RZ, R37 ;  /* 0x000000ffff6a7224 */ /* 0x000fe400078e0025 */
[----:B------:R-:W-:Y:S02]  /*1ddd0*/  IMAD.MOV.U32 R104, RZ, RZ, R39 ;  /* 0x000000ffff687224 */ /* 0x000fe400078e0027 */
[C---:B------:R-:W-:Y:S01]  /*1dde0*/  HMMA.1688.F32.TF32 R36, R32.reuse, R14, R140 ;  /* 0x0000000e2024723c */ /* 0x040fe2000008108c */
[----:B------:R-:W-:Y:S02]  /*1ddf0*/  IMAD.MOV.U32 R60, RZ, RZ, R40 ;  /* 0x000000ffff3c7224 */ /* 0x000fe400078e0028 */
[----:B------:R-:W-:Y:S11]  /*1de00*/  IMAD.MOV.U32 R61, RZ, RZ, R41 ;  /* 0x000000ffff3d7224 */ /* 0x000ff600078e0029 */
[----:B------:R-:W-:Y:S10]  /*1de10*/  @!UPT UIADD3 URZ, URZ, URZ, URZ ;  /* 0x0000003f3f3ff290 */ /* 0x000ff4000fffe03f */
        /* <DEDUP_REMOVED lines=12> */
[----:B------:R-:W-:Y:S01]  /*1dee0*/  MOV R132, R5 ;  /* 0x0000000500847202 */ /* 0x000fe20000000f00 */
[----:B------:R-:W-:-:S06]  /*1def0*/  IMAD.MOV.U32 R130, RZ, RZ, R4 ;  /* 0x000000ffff827224 */ /* 0x000fcc00078e0004 */
[----:B------:R-:W-:Y:S11]  /*1df00*/  HMMA.1688.F32.TF32 R244, R28, R26, R180 ;  /* 0x0000001a1cf4723c */ /* 0x000ff600000810b4 */
[----:B------:R-:W-:Y:S05]  /*1df10*/  @!UPT UIADD3 URZ, URZ, URZ, URZ ;  /* 0x0000003f3f3ff290 */ /* 0x000fea000fffe03f */
[----:B------:R-:W-:Y:S01]  /*1df20*/  IMAD.MOV.U32 R151, RZ, RZ, R37 ;  /* 0x000000ffff977224 */ /* 0x000fe200078e0025 */
[----:B------:R-:W-:Y:S01]  /*1df30*/  MOV R149, R38 ;  /* 0x0000002600957202 */ /* 0x000fe20000000f00 */
[----:B------:R-:W-:Y:S02]  /*1df40*/  IMAD.MOV.U32 R150, RZ, RZ, R36 ;  /* 0x000000ffff967224 */ /* 0x000fe400078e0024 */
[----:B------:R-:W-:Y:S02]  /*1df50*/  IMAD.MOV.U32 R148, RZ, RZ, R39 ;  /* 0x000000ffff947224 */ /* 0x000fe400078e0027 */
[----:B------:R-:W-:Y:S01]  /*1df60*/  HMMA.1688.F32.TF32 R36, R32, R22, R152 ;  /* 0x000000162024723c */ /* 0x000fe20000081098 */
[----:B------:R-:W-:Y:S02]  /*1df70*/  IMAD.MOV.U32 R131, RZ, RZ, R9 ;  /* 0x000000ffff837224 */ /* 0x000fe400078e0009 */
[----:B------:R-:W-:-:S05]  /*1df80*/  IMAD.MOV.U32 R133, RZ, RZ, R8 ;  /* 0x000000ffff857224 */ /* 0x000fca00078e0008 */
[----:B------:R-:W-:Y:S01]  /*1df90*/  HMMA.1688.F32.TF32 R80, R220, R26, R96 ;  /* 0x0000001adc50723c */ /* 0x000fe20000081060 */
[----:B------:R-:W-:Y:S01]  /*1dfa0*/  MOV R134, R13 ;  /* 0x0000000d00867202 */ /* 0x000fe20000000f00 */
[----:B------:R-:W-:-:S06]  /*1dfb0*/  IMAD.MOV.U32 R135, RZ, RZ, R12 ;  /* 0x000000ffff877224 */ /* 0x000fcc00078e000c */
[----:B------:R-:W-:Y:S01]  /*1dfc0*/  HMMA.1688.F32.TF32 R212, R28, R22, R208 ;  /* 0x000000161cd4723c */ /* 0x000fe200000810d0 */
[----:B------:R-:W-:-:S07]  /*1dfd0*/  IMAD.MOV.U32 R128, RZ, RZ, R17 ;  /* 0x000000ffff807224 */ /* 0x000fce00078e0011 */
[----:B------:R-:W-:Y:S01]  /*1dfe0*/  HMMA.1688.F32.TF32 R96, R220, R226, R112 ;  /* 0x000000e2dc60723c */ /* 0x000fe20000081070 */
[----:B------:R-:W-:Y:S01]  /*1dff0*/  IMAD.MOV.U32 R155, RZ, RZ, R36 ;  /* 0x000000ffff9b7224 */ /* 0x000fe200078e0024 */
[----:B------:R-:W-:Y:S01]  /*1e000*/  MOV R153, R38 ;  /* 0x0000002600997202 */ /* 0x000fe20000000f00 */
[----:B------:R-:W-:-:S05]  /*1e010*/  IMAD.MOV.U32 R154, RZ, RZ, R37 ;  /* 0x000000ffff9a7224 */ /* 0x000fca00078e0025 */
[----:B------:R-:W-:Y:S01]  /*1e020*/  HMMA.1688.F32.TF32 R188, R32, R6, R160 ;  /* 0x0000000620bc723c */ /* 0x000fe200000810a0 */
[----:B------:R-:W-:Y:S02]  /*1e030*/  IMAD.MOV.U32 R152, RZ, RZ, R39 ;  /* 0x000000ffff987224 */ /* 0x000fe400078e0027 */
[----:B------:R-:W-:-:S05]  /*1e040*/  IMAD.MOV.U32 R129, RZ, RZ, R16 ;  /* 0x000000ffff817224 */ /* 0x000fca00078e0010 */
[-C--:B------:R-:W-:Y:S08]  /*1e050*/  HMMA.1688.F32.TF32 R184, R32, R10.reuse, R156 ;  /* 0x0000000a20b8723c */ /* 0x080ff0000008109c */
[C---:B------:R-:W-:Y:S08]  /*1e060*/  HMMA.1688.F32.TF32 R216, R28.reuse, R10, R232 ;  /* 0x0000000a1cd8723c */ /* 0x040ff000000810e8 */
[----:B------:R-:W-:Y:S08]  /*1e070*/  HMMA.1688.F32.TF32 R200, R28, R14, R172 ;  /* 0x0000000e1cc8723c */ /* 0x000ff000000810ac */
[----:B------:R-:W-:Y:S01]  /*1e080*/  HMMA.1688.F32.TF32 R192, R32, R226, R164 ;  /* 0x000000e220c0723c */ /* 0x000fe200000810a4 */
[----:B------:R-:W-:Y:S04]  /*1e090*/  STL [R1+0x13b4], R244 ;  /* 0x0013b4f401007387 */ /* 0x000fe80000100800 */
[----:B------:R-:W-:Y:S03]  /*1e0a0*/  LDS R112, [R3+0x20000] ;  /* 0x0200000003707984 */ /* 0x000fe60000000800 */
[----:B------:R-:W-:Y:S01]  /*1e0b0*/  HMMA.1688.F32.TF32 R220, R28, R6, R236 ;  /* 0x000000061cdc723c */ /* 0x000fe200000810ec */
[----:B------:R-:W-:Y:S04]  /*1e0c0*/  LDS R114, [R3+0x22000] ;  /* 0x0220000003727984 */ /* 0x000fe80000000800 */
[----:B------:R-:W-:Y:S03]  /*1e0d0*/  LDS R113, [R0+0x20000] ;  /* 0x0200000000717984 */ /* 0x000fe60000000800 */
[----:B------:R-:W-:Y:S01]  /*1e0e0*/  HMMA.1688.F32.TF32 R36, R32, R230, R168 ;  /* 0x000000e62024723c */ /* 0x000fe200000810a8 */
[----:B------:R-:W-:Y:S04]  /*1e0f0*/  LDS R115, [R0+0x22000] ;  /* 0x0220000000737984 */ /* 0x000fe80000000800 */
[----:B--2---:R-:W-:Y:S04]  /*1e100*/  LDSM.16.M88.4 R20, [R139+0x88100] ;  /* 0x088100008b14783b */ /* 0x004fe80000000200 */
[----:B------:R-:W1:Y:S01]  /*1e110*/  LDSM.16.M88.4 R4, [R139+0x80100] ;  /* 0x080100008b04783b */ /* 0x000e620000000200 */
[C---:B------:R-:W-:Y:S03]  /*1e120*/  HMMA.1688.F32.TF32 R32, R28.reuse, R18, R176 ;  /* 0x000000121c20723c */ /* 0x040fe600000810b0 */
[----:B------:R-:W2:Y:S04]  /*1e130*/  LDSM.16.M88.4 R8, [R139+0x82100] ;  /* 0x082100008b08783b */ /* 0x000ea80000000200 */
[----:B------:R-:W3:Y:S01]  /*1e140*/  LDSM.16.M88.4 R12, [R139+0x84100] ;  /* 0x084100008b0c783b */ /* 0x000ee20000000200 */
[C---:B------:R-:W-:Y:S03]  /*1e150*/  HMMA.1688.F32.TF32 R224, R28.reuse, R226, R240 ;  /* 0x000000e21ce0723c */ /* 0x040fe600000810f0 */
[----:B------:R-:W4:Y:S04]  /*1e160*/  LDSM.16.M88.4 R16, [R139+0x86100] ;  /* 0x086100008b10783b */ /* 0x000f280000000200 */
[----:B------:R-:W5:Y:S01]  /*1e170*/  LDSM.16.M88.4 R24, [R139+0x8a100] ;  /* 0x08a100008b18783b */ /* 0x000f620000000200 */
[----:B------:R-:W-:Y:S03]  /*1e180*/  HMMA.1688.F32.TF32 R228, R28, R230, R204 ;  /* 0x000000e61ce4723c */ /* 0x000fe600000810cc */
[----:B------:R-:W1:Y:S04]  /*1e190*/  LDSM.16.M88.4 R28, [R139+0x8c100] ;  /* 0x08c100008b1c783b */ /* 0x000e680000000200 */
        /* <DEDUP_REMOVED lines=23> */
[----:B-1----:R-:W-:Y:S04]  /*1e310*/  STL [R1+0x140c], R6 ;  /* 0x00140c0601007387 */ /* 0x002fe80000100800 */
[----:B------:R-:W-:Y:S04]  /*1e320*/  STL [R1+0x1408], R7 ;  /* 0x0014080701007387 */ /* 0x000fe80000100800 */
[----:B--2---:R-:W-:Y:S04]  /*1e330*/  STL [R1+0x1414], R10 ;  /* 0x0014140a01007387 */ /* 0x004fe80000100800 */
[----:B------:R-:W-:Y:S04]  /*1e340*/  STL [R1+0x1410], R11 ;  /* 0x0014100b01007387 */ /* 0x000fe80000100800 */
[----:B---3--:R-:W-:Y:S04]  /*1e350*/  STL [R1+0x141c], R14 ;  /* 0x00141c0e01007387 */ /* 0x008fe80000100800 */
[----:B------:R-:W-:Y:S04]  /*1e360*/  STL [R1+0x1418], R15 ;  /* 0x0014180f01007387 */ /* 0x000fe80000100800 */
[----:B----4-:R-:W-:Y:S04]  /*1e370*/  STL [R1+0x1424], R18 ;  /* 0x0014241201007387 */ /* 0x010fe80000100800 */
[----:B------:R-:W-:Y:S04]  /*1e380*/  STL [R1+0x1420], R19 ;  /* 0x0014201301007387 */ /* 0x000fe80000100800 */
[----:B------:R-:W-:Y:S04]  /*1e390*/  STL [R1+0x142c], R22 ;  /* 0x00142c1601007387 */ /* 0x000fe80000100800 */
[----:B------:R-:W-:Y:S04]  /*1e3a0*/  STL [R1+0x1428], R23 ;  /* 0x0014281701007387 */ /* 0x000fe80000100800 */
[----:B-----5:R-:W-:Y:S04]  /*1e3b0*/  STL [R1+0x1434], R26 ;  /* 0x0014341a01007387 */ /* 0x020fe80000100800 */
[----:B------:R-:W-:Y:S04]  /*1e3c0*/  STL [R1+0x1430], R27 ;  /* 0x0014301b01007387 */ /* 0x000fe80000100800 */
[----:B------:R-:W-:Y:S04]  /*1e3d0*/  STL [R1+0x143c], R30 ;  /* 0x00143c1e01007387 */ /* 0x000fe80000100800 */
[----:B------:R-:W-:Y:S04]  /*1e3e0*/  STL [R1+0x1438], R31 ;  /* 0x0014381f01007387 */ /* 0x000fe80000100800 */
        /* <DEDUP_REMOVED lines=12> */
[----:B------:R-:W-:Y:S01]  /*1e4b0*/  IMAD.MOV.U32 R165, RZ, RZ, R32 ;  /* 0x000000ffffa57224 */ /* 0x000fe200078e0020 */
[----:B------:R-:W-:Y:S01]  /*1e4c0*/  MOV R163, R34 ;  /* 0x0000002200a37202 */ /* 0x000fe20000000f00 */
[----:B------:R-:W-:Y:S01]  /*1e4d0*/  IMAD.MOV.U32 R164, RZ, RZ, R33 ;  /* 0x000000ffffa47224 */ /* 0x000fe200078e0021 */
[----:B------:R-:W-:Y:S01]  /*1e4e0*/  MOV R142, R105 ;  /* 0x00000069008e7202 */ /* 0x000fe20000000f00 */
[----:B------:R-:W-:Y:S01]  /*1e4f0*/  IMAD.MOV.U32 R162, RZ, RZ, R35 ;  /* 0x000000ffffa27224 */ /* 0x000fe200078e0023 */
[----:B------:R-:W-:Y:S01]  /*1e500*/  MOV R138, R109 ;  /* 0x0000006d008a7202 */ /* 0x000fe20000000f00 */
[----:B------:R-:W1:Y:S01]  /*1e510*/  LDSM.16.M88.4 R32, [R139+0x8e100] ;  /* 0x08e100008b20783b */ /* 0x000e620000000200 */
[----:B------:R-:W-:Y:S01]  /*1e520*/  IMAD.MOV.U32 R161, RZ, RZ, R36 ;  /* 0x000000ffffa17224 */ /* 0x000fe200078e0024 */
[----:B------:R-:W-:Y:S01]  /*1e530*/  MOV R157, R38 ;  /* 0x00000026009d7202 */ /* 0x000fe20000000f00 */
[----:B------:R-:W-:Y:S01]  /*1e540*/  IMAD.MOV.U32 R160, RZ, RZ, R37 ;  /* 0x000000ffffa07224 */ /* 0x000fe200078e0025 */
[----:B------:R-:W-:Y:S01]  /*1e550*/  LDS R36, [R3+0x20100] ;  /* 0x0201000003247984 */ /* 0x000fe20000000800 */
[----:B------:R-:W-:-:S03]  /*1e560*/  IMAD.MOV.U32 R156, RZ, RZ, R39 ;  /* 0x000000ffff9c7224 */ /* 0x000fc600078e0027 */
[----:B------:R-:W-:Y:S04]  /*1e570*/  LDS R38, [R3+0x22100] ;  /* 0x0221000003267984 */ /* 0x000fe80000000800 */
[----:B------:R-:W-:Y:S04]  /*1e580*/  LDS R37, [R0+0x20100] ;  /* 0x0201000000257984 */ /* 0x000fe80000000800 */
[----:B------:R-:W5:Y:S01]  /*1e590*/  LDS R39, [R0+0x22100] ;  /* 0x0221000000277984 */ /* 0x000f620000000800 */
[----:B------:R-:W-:Y:S02]  /*1e5a0*/  IMAD.MOV.U32 R140, RZ, RZ, R107 ;  /* 0x000000ffff8c7224 */ /* 0x000fe400078e006b */
        /* <DEDUP_REMOVED lines=11> */
[----:B-1----:R1:W-:Y:S04]  /*1e660*/  STL [R1+0x1444], R34 ;  /* 0x0014442201007387 */ /* 0x0023e80000100800 */
[----:B------:R1:W-:Y:S04]  /*1e670*/  STL [R1+0x1440], R35 ;  /* 0x0014402301007387 */ /* 0x0003e80000100800 */
[----:B------:R-:W-:Y:S04]  /*1e680*/  LDS R234, [R3+0x22700] ;  /* 0x0227000003ea7984 */ /* 0x000fe80000000800 */
[----:B------:R-:W-:Y:S04]  /*1e690*/  LDS R233, [R0+0x20700] ;  /* 0x0207000000e97984 */ /* 0x000fe80000000800 */
[----:B------:R-:W-:Y:S01]  /*1e6a0*/  LDS R235, [R0+0x22700] ;  /* 0x0227000000eb7984 */ /* 0x000fe20000000800 */
[C---:B---3--:R-:W-:Y:S08]  /*1e6b0*/  HMMA.1688.F32.TF32 R172, R112.reuse, R4, R172 ;  /* 0x0000000470ac723c */ /* 0x048ff000000810ac */
[C---:B----4-:R-:W-:Y:S08]  /*1e6c0*/  HMMA.1688.F32.TF32 R168, R112.reuse, R8, R168 ;  /* 0x0000000870a8723c */ /* 0x050ff000000810a8 */
[----:B--2---:R-:W-:Y:S08]  /*1e6d0*/  HMMA.1688.F32.TF32 R176, R112, R12, R176 ;  /* 0x0000000c70b0723c */ /* 0x004ff000000810b0 */
[----:B------:R-:W-:Y:S01]  /*1e6e0*/  IMAD.MOV.U32 R243, RZ, RZ, R172 ;  /* 0x000000fffff37224 */ /* 0x000fe200078e00ac */
[----:B------:R-:W-:Y:S01]  /*1e6f0*/  MOV R241, R174 ;  /* 0x000000ae00f17202 */ /* 0x000fe20000000f00 */
[----:B------:R-:W-:Y:S01]  /*1e700*/  IMAD.MOV.U32 R242, RZ, RZ, R173 ;  /* 0x000000fffff27224 */ /* 0x000fe200078e00ad */
[----:B------:R-:W2:Y:S01]  /*1e710*/  LDL.LU R172, [R1+0x2a0] ;  /* 0x0002a00001ac7983 */ /* 0x000ea20000300800 */
[----:B------:R-:W-:-:S03]  /*1e720*/  IMAD.MOV.U32 R240, RZ, RZ, R175 ;  /* 0x000000fffff07224 */ /* 0x000fc600078e00af */
[----:B------:R-:W2:Y:S04]  /*1e730*/  LDL.LU R173, [R1+0x2a4] ;  /* 0x0002a40001ad7983 */ /* 0x000ea80000300800 */
[----:B------:R-:W2:Y:S04]  /*1e740*/  LDL.LU R174, [R1+0x2a8] ;  /* 0x0002a80001ae7983 */ /* 0x000ea80000300800 */
[----:B------:R-:W2:Y:S01]  /*1e750*/  LDL.LU R175, [R1+0x2ac] ;  /* 0x0002ac0001af7983 */ /* 0x000ea20000300800 */
[----:B------:R-:W-:Y:S01]  /*1e760*/  IMAD.MOV.U32 R239, RZ, RZ, R168 ;  /* 0x000000ffffef7224 */ /* 0x000fe200078e00a8 */
[----:B------:R-:W-:Y:S01]  /*1e770*/  MOV R237, R170 ;  /* 0x000000aa00ed7202 */ /* 0x000fe20000000f00 */
[----:B------:R-:W-:Y:S01]  /*1e780*/  IMAD.MOV.U32 R238, RZ, RZ, R169 ;  /* 0x000000ffffee7224 */ /* 0x000fe200078e00a9 */
[----:B------:R-:W3:Y:S01]  /*1e790*/  LDL.LU R168, [R1+0x290] ;  /* 0x0002900001a87983 */ /* 0x000ee20000300800 */
[----:B------:R-:W-:-:S03]  /*1e7a0*/  IMAD.MOV.U32 R236, RZ, RZ, R171 ;  /* 0x000000ffffec7224 */ /* 0x000fc600078e00ab */
[----:B------:R-:W3:Y:S04]  /*1e7b0*/  LDL.LU R169, [R1+0x294] ;  /* 0x0002940001a97983 */ /* 0x000ee80000300800 */
[----:B------:R-:W3:Y:S04]  /*1e7c0*/  LDL.LU R170, [R1+0x298] ;  /* 0x0002980001aa7983 */ /* 0x000ee80000300800 */
[----:B------:R-:W3:Y:S01]  /*1e7d0*/  LDL.LU R171, [R1+0x29c] ;  /* 0x00029c0001ab7983 */ /* 0x000ee20000300800 */
[----:B------:R-:W-:Y:S01]  /*1e7e0*/  IMAD.MOV.U32 R244, RZ, RZ, R176 ;  /* 0x000000fffff47224 */ /* 0x000fe200078e00b0 */
[----:B------:R-:W-:Y:S01]  /*1e7f0*/  MOV R246, R178 ;  /* 0x000000b200f67202 */ /* 0x000fe20000000f00 */
[----:B------:R-:W-:Y:S01]  /*1e800*/  IMAD.MOV.U32 R245, RZ, RZ, R177 ;  /* 0x000000fffff57224 */ /* 0x000fe200078e00b1 */
[----:B------:R-:W4:Y:S01]  /*1e810*/  LDL.LU R176, [R1+0x280] ;  /* 0x0002800001b07983 */ /* 0x000f220000300800 */
[----:B------:R-:W-:-:S03]  /*1e820*/  IMAD.MOV.U32 R247, RZ, RZ, R179 ;  /* 0x000000fffff77224 */ /* 0x000fc600078e00b3 */
[----:B------:R-:W4:Y:S04]  /*1e830*/  LDL.LU R177, [R1+0x284] ;  /* 0x0002840001b17983 */ /* 0x000f280000300800 */
[----:B------:R-:W4:Y:S04]  /*1e840*/  LDL.LU R178, [R1+0x288] ;  /* 0x0002880001b27983 */ /* 0x000f280000300800 */
[----:B------:R-:W4:Y:S01]  /*1e850*/  LDL.LU R179, [R1+0x28c] ;  /* 0x00028c0001b37983 */ /* 0x000f220000300800 */
[----:B-----5:R-:W-:Y:S01]  /*1e860*/  HMMA.1688.F32.TF32 R248, R36, R28, R248 ;  /* 0x0000001c24f8723c */ /* 0x020fe200000810f8 */
[----:B------:R-:W-:Y:S01]  /*1e870*/  IMAD.MOV.U32 R154, RZ, RZ, R150 ;  /* 0x000000ffff9a7224 */ /* 0x000fe200078e0096 */
[----:B------:R-:W-:Y:S01]  /*1e880*/  MOV R155, R151 ;  /* 0x00000097009b7202 */ /* 0x000fe20000000f00 */
[----:B------:R-:W-:Y:S01]  /*1e890*/  IMAD.MOV.U32 R139, RZ, RZ, R108 ;  /* 0x000000ffff8b7224 */ /* 0x000fe200078e006c */
[----:B------:R-:W-:Y:S01]  /*1e8a0*/  LDS R110, [R3+0x22200] ;  /* 0x02220000036e7984 */ /* 0x000fe20000000800 */
[----:B------:R-:W-:Y:S01]  /*1e8b0*/  IMAD.MOV.U32 R207, RZ, RZ, R162 ;  /* 0x000000ffffcf7224 */ /* 0x000fe200078e00a2 */
[----:B------:R-:W-:-:S02]  /*1e8c0*/  MOV R206, R163 ;  /* 0x000000a300ce7202 */ /* 0x000fc40000000f00 */
[----:B------:R-:W-:Y:S04]  /*1e8d0*/  LDS R104, [R3+0x20300] ;  /* 0x0203000003687984 */ /* 0x000fe80000000800 */
[----:B------:R-:W-:Y:S04]  /*1e8e0*/  LDS R106, [R3+0x22300] ;  /* 0x02230000036a7984 */ /* 0x000fe80000000800 */
[----:B------:R-:W-:Y:S04]  /*1e8f0*/  LDS R105, [R0+0x20300] ;  /* 0x0203000000697984 */ /* 0x000fe80000000800 */
[----:B------:R-:W-:Y:S01]  /*1e900*/  LDS R107, [R0+0x22300] ;  /* 0x02230000006b7984 */ /* 0x000fe20000000800 */
[C---:B--2---:R-:W-:Y:S08]  /*1e910*/  HMMA.1688.F32.TF32 R172, R112.reuse, R16, R172 ;  /* 0x0000001070ac723c */ /* 0x044ff000000810ac */
[C---:B---3--:R-:W-:Y:S08]  /*1e920*/  HMMA.1688.F32.TF32 R168, R112.reuse, R20, R168 ;  /* 0x0000001470a8723c */ /* 0x048ff000000810a8 */
[----:B----4-:R-:W-:Y:S08]  /*1e930*/  HMMA.1688.F32.TF32 R176, R112, R24, R176 ;  /* 0x0000001870b0723c */ /* 0x010ff000000810b0 */
        /* <DEDUP_REMOVED lines=23> */
[----:B------:R-:W5:Y:S01]  /*1eab0*/  LDL.LU R176, [R1+0x1e0] ;  /* 0x0001e00001b07983 */ /* 0x000f620000300800 */
[----:B------:R-:W-:-:S03]  /*1eac0*/  IMAD.MOV.U32 R219, RZ, RZ, R179 ;  /* 0x000000ffffdb7224 */ /* 0x000fc600078e00b3 */
[----:B------:R-:W5:Y:S04]  /*1ead0*/  LDL.LU R177, [R1+0x1e4] ;  /* 0x0001e40001b17983 */ /* 0x000f680000300800 */
[----:B------:R-:W5:Y:S04]  /*1eae0*/  LDL.LU R178, [R1+0x1e8] ;  /* 0x0001e80001b27983 */ /* 0x000f680000300800 */
[----:B------:R-:W5:Y:S01]  /*1eaf0*/  LDL.LU R179, [R1+0x1ec] ;  /* 0x0001ec0001b37983 */ /* 0x000f620000300800 */
[----:B------:R-:W-:Y:S02]  /*1eb00*/  IMAD.MOV.U32 R150, RZ, RZ, R146 ;  /* 0x000000ffff967224 */ /* 0x000fe400078e0092 */
[----:B------:R-:W-:Y:S01]  /*1eb10*/  IMAD.MOV.U32 R151, RZ, RZ, R147 ;  /* 0x000000ffff977224 */ /* 0x000fe200078e0093 */
[----:B------:R-:W1:Y:S01]  /*1eb20*/  LDS R108, [R3+0x20200] ;  /* 0x02020000036c7984 */ /* 0x000e620000000800 */
[----:B--2---:R-:W-:Y:S11]  /*1eb30*/  HMMA.1688.F32.TF32 R172, R112, R28, R172 ;  /* 0x0000001c70ac723c */ /* 0x004ff600000810ac */
[----:B------:R-:W-:Y:S11]  /*1eb40*/  @!UPT UIADD3 URZ, URZ, URZ, URZ ;  /* 0x0000003f3f3ff290 */ /* 0x000ff6000fffe03f */
[----:B------:R-:W-:Y:S02]  /*1eb50*/  @!UPT UIADD3 URZ, URZ, URZ, URZ ;  /* 0x0000003f3f3ff290 */ /* 0x000fe4000fffe03f */
        /* <DEDUP_REMOVED lines=8> */
[----:B---3--:R-:W-:Y:S03]  /*1ebe0*/  HMMA.1688.F32.TF32 R112, R112, R32, R168 ;  /* 0x000000207070723c */ /* 0x008fe600000810a8 */
[----:B------:R-:W3:Y:S04]  /*1ebf0*/  LDL.LU R168, [R1] ;  /* 0x0000000001a87983 */ /* 0x000ee80000300800 */
[----:B------:R-:W3:Y:S04]  /*1ec00*/  LDL.LU R169, [R1+0x4] ;  /* 0x0000040001a97983 */ /* 0x000ee80000300800 */
[----:B------:R-:W3:Y:S04]  /*1ec10*/  LDL.LU R170, [R1+0x8] ;  /* 0x0000080001aa7983 */ /* 0x000ee80000300800 */
[----:B------:R-:W3:Y:S09]  /*1ec20*/  LDL.LU R171, [R1+0xc] ;  /* 0x00000c0001ab7983 */ /* 0x000ef20000300800 */
[----:B------:R-:W-:Y:S01]  /*1ec30*/  IMAD.MOV.U32 R224, RZ, RZ, R112 ;  /* 0x000000ffffe07224 */ /* 0x000fe200078e0070 */
[----:B------:R-:W-:Y:S01]  /*1ec40*/  MOV R226, R114 ;  /* 0x0000007200e27202 */ /* 0x000fe20000000f00 */
[----:B------:R-:W-:-:S02]  /*1ec50*/  IMAD.MOV.U32 R225, RZ, RZ, R113 ;  /* 0x000000ffffe17224 */ /* 0x000fc400078e0071 */
[----:B------:R-:W-:Y:S02]  /*1ec60*/  IMAD.MOV.U32 R227, RZ, RZ, R115 ;  /* 0x000000ffffe37224 */ /* 0x000fe400078e0073 */
[C---:B----4-:R-:W-:Y:S11]  /*1ec70*/  HMMA.1688.F32.TF32 R112, R36.reuse, R4, R180 ;  /* 0x000000042470723c */ /* 0x050ff600000810b4 */
[----:B------:R-:W-:Y:S11]  /*1ec80*/  @!UPT UIADD3 URZ, URZ, URZ, URZ ;  /* 0x0000003f3f3ff290 */ /* 0x000ff6000fffe03f */
[----:B------:R-:W-:Y:S02]  /*1ec90*/  @!UPT UIADD3 URZ, URZ, URZ, URZ ;  /* 0x0000003f3f3ff290 */ /* 0x000fe4000fffe03f */
[----:B------:R-:W-:Y:S01]  /*1eca0*/  IMAD.MOV.U32 R228, RZ, RZ, R112 ;  /* 0x000000ffffe47224 */ /* 0x000fe200078e0070 */
[----:B------:R-:W-:Y:S01]  /*1ecb0*/  MOV R230, R114 ;  /* 0x0000007200e67202 */ /* 0x000fe20000000f00 */
[----:B------:R-:W-:Y:S02]  /*1ecc0*/  IMAD.MOV.U32 R229, RZ, RZ, R113 ;  /* 0x000000ffffe57224 */ /* 0x000fe400078e0071 */
[----:B------:R-:W-:Y:S02]  /*1ecd0*/  IMAD.MOV.U32 R231, RZ, RZ, R115 ;  /* 0x000000ffffe77224 */ /* 0x000fe400078e0073 */
[----:B-----5:R-:W-:Y:S11]  /*1ece0*/  HMMA.1688.F32.TF32 R112, R36, R8, R176 ;  /* 0x000000082470723c */ /* 0x020ff600000810b0 */
[----:B------:R-:W-:Y:S11]  /*1ecf0*/  @!UPT UIADD3 URZ, URZ, URZ, URZ ;  /* 0x0000003f3f3ff290 */ /* 0x000ff6000fffe03f */
[----:B------:R-:W-:Y:S02]  /*1ed00*/  @!UPT UIADD3 URZ, URZ, URZ, URZ ;  /* 0x0000003f3f3ff290 */ /* 0x000fe4000fffe03f */
[----:B------:R-:W-:Y:S01]  /*1ed10*/  IMAD.MOV.U32 R10, RZ, RZ, R112 ;  /* 0x000000ffff0a7224 */ /* 0x000fe200078e0070 */
[----:B------:R-:W-:Y:S01]  /*1ed20*/  MOV R6, R114 ;  /* 0x0000007200067202 */ /* 0x000fe20000000f00 */
[----:B------:R-:W-:Y:S02]  /*1ed30*/  IMAD.MOV.U32 R11, RZ, RZ, R113 ;  /* 0x000000ffff0b7224 */ /* 0x000fe400078e0071 */
[----:B------:R-:W-:Y:S01]  /*1ed40*/  IMAD.MOV.U32 R7, RZ, RZ, R115 ;  /* 0x000000ffff077224 */ /* 0x000fe200078e0073 */
[----:B------:R-:W-:Y:S01]  /*1ed50*/  MOV R146, R140 ;  /* 0x0000008c00927202 */ /* 0x000fe20000000f00 */
        /* <DEDUP_REMOVED lines=11> */
[----:B------:R-:W-:Y:S02]  /*1ee10*/  IMAD.MOV.U32 R177, RZ, RZ, R155 ;  /* 0x000000ffffb17224 */ /* 0x000fe400078e009b */
[----:B------:R-:W-:Y:S02]  /*1ee20*/  IMAD.MOV.U32 R179, RZ, RZ, R148 ;  /* 0x000000ffffb37224 */ /* 0x000fe400078e0094 */
[----:B------:R-:W-:Y:S02]  /*1ee30*/  IMAD.MOV.U32 R155, RZ, RZ, R146 ;  /* 0x000000ffff9b7224 */ /* 0x000fe400078e0092 */
[----:B------:R-:W-:Y:S02]  /*1ee40*/  IMAD.MOV.U32 R148, RZ, RZ, R147 ;  /* 0x000000ffff947224 */ /* 0x000fe400078e0093 */
[----:B------:R-:W-:Y:S01]  /*1ee50*/  IMAD.MOV.U32 R146, RZ, RZ, R137 ;  /* 0x000000ffff927224 */ /* 0x000fe200078e0089 */
[----:B------:R-:W-:Y:S01]  /*1ee60*/  MOV R137, R128 ;  /* 0x0000008000897202 */ /* 0x000fe20000000f00 */
[----:B------:R-:W-:-:S02]  /*1ee70*/  IMAD.MOV.U32 R147, RZ, RZ, R138 ;  /* 0x000000ffff937224 */ /* 0x000fc400078e008a */
[----:B------:R-:W-:Y:S01]  /*1ee80*/  IMAD.MOV.U32 R138, RZ, RZ, R129 ;  /* 0x000000ffff8a7224 */ /* 0x000fe200078e0081 */
[----:B------:R-:W-:Y:S01]  /*1ee90*/  MOV R129, R123 ;  /* 0x0000007b00817202 */ /* 0x000fe20000000f00 */
[----:B------:R-:W-:Y:S01]  /*1eea0*/  IMAD.MOV.U32 R128, RZ, RZ, R122 ;  /* 0x000000ffff807224 */ /* 0x000fe200078e007a */
[C---:B--2---:R-:W-:Y:S11]  /*1eeb0*/  HMMA.1688.F32.TF32 R112, R36.reuse, R12, R172 ;  /* 0x0000000c2470723c */ /* 0x044ff600000810ac */
[----:B------:R-:W-:Y:S11]  /*1eec0*/  @!UPT UIADD3 URZ, URZ, URZ, URZ ;  /* 0x0000003f3f3ff290 */ /* 0x000ff6000fffe03f */
[----:B------:R-:W-:Y:S02]  /*1eed0*/  @!UPT UIADD3 URZ, URZ, URZ, URZ ;  /* 0x0000003f3f3ff290 */ /* 0x000fe4000fffe03f */
[----:B------:R-:W-:Y:S01]  /*1eee0*/  IMAD.MOV.U32 R18, RZ, RZ, R112 ;  /* 0x000000ffff127224 */ /* 0x000fe200078e0070 */
[----:B------:R-:W-:Y:S01]  /*1eef0*/  MOV R14, R114 ;  /* 0x00000072000e7202 */ /* 0x000fe20000000f00 */
[----:B------:R-:W-:Y:S02]  /*1ef00*/  IMAD.MOV.U32 R19, RZ, RZ, R113 ;  /* 0x000000ffff137224 */ /* 0x000fe400078e0071 */
[----:B------:R-:W-:Y:S02]  /*1ef10*/  IMAD.MOV.U32 R15, RZ, RZ, R115 ;  /* 0x000000ffff0f7224 */ /* 0x000fe400078e0073 */
[C---:B---3--:R-:W-:Y:S11]  /*1ef20*/  HMMA.1688.F32.TF32 R112, R36.reuse, R16, R168 ;  /* 0x000000102470723c */ /* 0x048ff600000810a8 */
[----:B------:R-:W-:Y:S11]  /*1ef30*/  @!UPT UIADD3 URZ, URZ, URZ, URZ ;  /* 0x0000003f3f3ff290 */ /* 0x000ff6000fffe03f */
[----:B------:R-:W-:Y:S02]  /*1ef40*/  @!UPT UIADD3 URZ, URZ, URZ, URZ ;  /* 0x0000003f3f3ff290 */ /* 0x000fe4000fffe03f */
[----:B------:R-:W-:Y:S01]  /*1ef50*/  IMAD.MOV.U32 R26, RZ, RZ, R112 ;  /* 0x000000ffff1a7224 */ /* 0x000fe200078e0070 */
[----:B------:R-:W-:Y:S01]  /*1ef60*/  MOV R22, R114 ;  /* 0x0000007200167202 */ /* 0x000fe20000000f00 */
[----:B------:R-:W-:Y:S02]  /*1ef70*/  IMAD.MOV.U32 R27, RZ, RZ, R113 ;  /* 0x000000ffff1b7224 */ /* 0x000fe400078e0071 */
[----:B------:R-:W-:Y:S02]  /*1ef80*/  IMAD.MOV.U32 R23, RZ, RZ, R115 ;  /* 0x000000ffff177224 */ /* 0x000fe400078e0073 */
[----:B------:R-:W-:Y:S01]  /*1ef90*/  HMMA.1688.F32.TF32 R112, R36, R20, R196 ;  /* 0x000000142470723c */ /* 0x000fe200000810c4 */
[----:B------:R-:W-:Y:S02]  /*1efa0*/  IMAD.MOV.U32 R172, RZ, RZ, R150 ;  /* 0x000000ffffac7224 */ /* 0x000fe400078e0096 */
        /* <DEDUP_REMOVED lines=10> */
[----:B------:R-:W-:Y:S01]  /*1f050*/  IMAD.MOV.U32 R171, RZ, RZ, R41 ;  /* 0x000000ffffab7224 */ /* 0x000fe200078e0029 */
[----:B------:R-:W-:Y:S01]  /*1f060*/  LDS R196, [R3+0x20600] ;  /* 0x0206000003c47984 */ /* 0x000fe20000000800 */
[----:B------:R-:W-:Y:S02]  /*1f070*/  IMAD.MOV.U32 R183, RZ, RZ, R152 ;  /* 0x000000ffffb77224 */ /* 0x000fe400078e0098 */
[----:B------:R-:W-:Y:S01]  /*1f080*/  IMAD.MOV.U32 R176, RZ, RZ, R154 ;  /* 0x000000ffffb07224 */ /* 0x000fe200078e009a */
[----:B------:R-:W-:Y:S04]  /*1f090*/  LDS R198, [R3+0x22600] ;  /* 0x0226000003c67984 */ /* 0x000fe80000000800 */
[----:B-1----:R-:W-:Y:S01]  /*1f0a0*/  IMAD.MOV.U32 R34, RZ, RZ, R112 ;  /* 0x000000ffff227224 */ /* 0x002fe200078e0070 */
[----:B------:R-:W-:Y:S01]  /*1f0b0*/  MOV R30, R114 ;  /* 0x00000072001e7202 */ /* 0x000fe20000000f00 */
[----:B------:R-:W-:Y:S01]  /*1f0c0*/  IMAD.MOV.U32 R35, RZ, RZ, R113 ;  /* 0x000000ffff237224 */ /* 0x000fe200078e0071 */
[----:B------:R-:W-:Y:S01]  /*1f0d0*/  LDS R197, [R0+0x20600] ;  /* 0x0206000000c57984 */ /* 0x000fe20000000800 */
[----:B------:R-:W-:-:S02]  /*1f0e0*/  IMAD.MOV.U32 R31, RZ, RZ, R115 ;  /* 0x000000ffff1f7224 */ /* 0x000fc400078e0073 */
[----:B------:R-:W-:Y:S01]  /*1f0f0*/  HMMA.1688.F32.TF32 R112, R36, R24, R124 ;  /* 0x000000182470723c */ /* 0x000fe2000008107c */
[----:B------:R-:W-:Y:S01]  /*1f100*/  IMAD.MOV.U32 R150, RZ, RZ, R141 ;  /* 0x000000ffff967224 */ /* 0x000fe200078e008d */
[----:B------:R-:W-:Y:S01]  /*1f110*/  MOV R141, R132 ;  /* 0x00000084008d7202 */ /* 0x000fe20000000f00 */
[----:B------:R-:W-:Y:S01]  /*1f120*/  IMAD.MOV.U32 R151, RZ, RZ, R142 ;  /* 0x000000ffff977224 */ /* 0x000fe200078e008e */
[----:B------:R-:W-:Y:S01]  /*1f130*/  MOV R145, R136 ;  /* 0x0000008800917202 */ /* 0x000fe20000000f00 */
[----:B------:R-:W-:Y:S01]  /*1f140*/  IMAD.MOV.U32 R144, RZ, RZ, R143 ;  /* 0x000000ffff907224 */ /* 0x000fe200078e008f */
[----:B------:R-:W1:Y:S01]  /*1f150*/  LDS R199, [R0+0x22600] ;  /* 0x0226000000c77984 */ /* 0x000e620000000800 */
[----:B------:R-:W-:Y:S01]  /*1f160*/  IMAD.MOV.U32 R142, RZ, RZ, R133 ;  /* 0x000000ffff8e7224 */ /* 0x000fe200078e0085 */
[----:B------:R-:W-:Y:S01]  /*1f170*/  MOV R133, R79 ;  /* 0x0000004f00857202 */ /* 0x000fe20000000f00 */
[----:B------:R-:W-:Y:S02]  /*1f180*/  IMAD.MOV.U32 R132, RZ, RZ, R78 ;  /* 0x000000ffff847224 */ /* 0x000fe400078e004e */
[----:B------:R-:W-:-:S02]  /*1f190*/  IMAD.MOV.U32 R143, RZ, RZ, R134 ;  /* 0x000000ffff8f7224 */ /* 0x000fc400078e0086 */
[----:B------:R-:W-:Y:S02]  /*1f1a0*/  IMAD.MOV.U32 R136, RZ, RZ, R135 ;  /* 0x000000ffff887224 */ /* 0x000fe400078e0087 */
[----:B------:R-:W-:Y:S02]  /*1f1b0*/  IMAD.MOV.U32 R134, RZ, RZ, R120 ;  /* 0x000000ffff867224 */ /* 0x000fe400078e0078 */
[----:B------:R-:W-:-:S06]  /*1f1c0*/  IMAD.MOV.U32 R135, RZ, RZ, R121 ;  /* 0x000000ffff877224 */ /* 0x000fcc00078e0079 */
[----:B------:R-:W-:Y:S04]  /*1f1d0*/  STL.64 [R1], R112 ;  /* 0x0000007001007387 */ /* 0x000fe80000100a00 */
[----:B------:R-:W-:Y:S04]  /*1f1e0*/  STL.64 [R1+0x12e0], R250 ;  /* 0x0012e0fa01007387 */ /* 0x000fe80000100a00 */
[----:B------:R-:W-:Y:S04]  /*1f1f0*/  STL.64 [R1+0x12d8], R248 ;  /* 0x0012d8f801007387 */ /* 0x000fe80000100a00 */
[----:B------:R-:W2:Y:S04]  /*1f200*/  LDL.LU R78, [R1+0x14ec] ;  /* 0x0014ec00014e7983 */ /* 0x000ea80000300800 */
[----:B------:R-:W2:Y:S04]  /*1f210*/  LDL.LU R79, [R1+0x14e8] ;  /* 0x0014e800014f7983 */ /* 0x000ea80000300800 */
[----:B------:R-:W3:Y:S04]  /*1f220*/  LDL.LU R120, [R1+0x14e4] ;  /* 0x0014e40001787983 */ /* 0x000ee80000300800 */
[----:B------:R-:W3:Y:S04]  /*1f230*/  LDL.LU R121, [R1+0x14e0] ;  /* 0x0014e00001797983 */ /* 0x000ee80000300800 */
[----:B------:R-:W3:Y:S04]  /*1f240*/  LDL.LU R122, [R1+0x14dc] ;  /* 0x0014dc00017a7983 */ /* 0x000ee80000300800 */
[----:B------:R-:W3:Y:S01]  /*1f250*/  LDL.LU R123, [R1+0x14d8] ;  /* 0x0014d800017b7983 */ /* 0x000ee20000300800 */
[----:B------:R-:W-:Y:S01]  /*1f260*/  MOV R149, R140 ;  /* 0x0000008c00957202 */ /* 0x000fe20000000f00 */
[----:B------:R-:W-:-:S02]  /*1f270*/  IMAD.MOV.U32 R140, RZ, RZ, R139 ;  /* 0x000000ffff8c7224 */ /* 0x000fc400078e008b */
[----:B------:R-:W-:Y:S02]  /*1f280*/  IMAD.MOV.U32 R139, RZ, RZ, R130 ;  /* 0x000000ffff8b7224 */ /* 0x000fe400078e0082 */
[----:B------:R-:W-:Y:S02]  /*1f290*/  IMAD.MOV.U32 R130, RZ, RZ, R72 ;  /* 0x000000ffff827224 */ /* 0x000fe400078e0048 */
[----:B------:R-:W4:Y:S04]  /*1f2a0*/  LDL.LU R72, [R1+0x14d4] ;  /* 0x0014d40001487983 */ /* 0x000f280000300800 */
[----:B------:R-:W4:Y:S01]  /*1f2b0*/  LDL.LU R73, [R1+0x14d0] ;  /* 0x0014d00001497983 */ /* 0x000f220000300800 */
[----:B------:R-:W-:-:S03]  /*1f2c0*/  MOV R158, R141 ;  /* 0x0000008d009e7202 */ /* 0x000fc60000000f00 */
[----:B------:R-:W4:Y:S01]  /*1f2d0*/  LDL.LU R74, [R1+0x14cc] ;  /* 0x0014cc00014a7983 */ /* 0x000f220000300800 */
[----:B------:R-:W-:-:S03]  /*1f2e0*/  IMAD.MOV.U32 R159, RZ, RZ, R142 ;  /* 0x000000ffff9f7224 */ /* 0x000fc600078e008e */
[----:B------:R-:W5:Y:S01]  /*1f2f0*/  LDL.LU R40, [R1+0x14c8] ;  /* 0x0014c80001287983 */ /* 0x000f620000300800 */
[----:B------:R-:W-:-:S03]  /*1f300*/  IMAD.MOV.U32 R141, RZ, RZ, R42 ;  /* 0x000000ffff8d7224 */ /* 0x000fc600078e002a */
[----:B------:R-:W5:Y:S01]  /*1f310*/  LDL.LU R41, [R1+0x14c4] ;  /* 0x0014c40001297983 */ /* 0x000f620000300800 */
[----:B------:R-:W-:Y:S01]  /*1f320*/  MOV R142, R43 ;  /* 0x0000002b008e7202 */ /* 0x000fe20000000f00 */
[----:B---3--:R-:W-:Y:S11]  /*1f330*/  HMMA.1688.F32.TF32 R36, R36, R32, R120 ;  /* 0x000000202424723c */ /* 0x008ff60000081078 */
[----:B------:R-:W-:Y:S11]  /*1f340*/  @!UPT UIADD3 URZ, URZ, URZ, URZ ;  /* 0x0000003f3f3ff290 */ /* 0x000ff6000fffe03f */
[----:B------:R-:W-:Y:S01]  /*1f350*/  @!UPT UIADD3 URZ, URZ, URZ, URZ ;  /* 0x0000003f3f3ff290 */ /* 0x000fe2000fffe03f */
[----:B------:R-:W-:Y:S04]  /*1f360*/  STL.64 [R1+0x12f0], R38 ;  /* 0x0012f02601007387 */ /* 0x000fe80000100a00 */
[----:B------:R3:W-:Y:S04]  /*1f370*/  STL.64 [R1+0x12e8], R36 ;  /* 0x0012e82401007387 */ /* 0x0007e80000100a00 */
[----:B------:R-:W5:Y:S04]  /*1f380*/  LDL.LU R42, [R1+0x14c0] ;  /* 0x0014c000012a7983 */ /* 0x000f680000300800 */
[----:B------:R-:W5:Y:S01]  /*1f390*/  LDL.LU R43, [R1+0x14bc] ;  /* 0x0014bc00012b7983 */ /* 0x000f620000300800 */
[----:B------:R-:W-:Y:S01]  /*1f3a0*/  IMAD.MOV.U32 R152, RZ, RZ, R143 ;  /* 0x000000ffff987224 */ /* 0x000fe200078e008f */
[----:B------:R-:W-:Y:S01]  /*1f3b0*/  MOV R154, R137 ;  /* 0x00000089009a7202 */ /* 0x000fe20000000f00 */
[----:B------:R-:W-:-:S02]  /*1f3c0*/  IMAD.MOV.U32 R153, RZ, RZ, R136 ;  /* 0x000000ffff997224 */ /* 0x000fc400078e0088 */
[----:B------:R-:W-:Y:S02]  /*1f3d0*/  IMAD.MOV.U32 R143, RZ, RZ, R75 ;  /* 0x000000ffff8f7224 */ /* 0x000fe400078e004b */
[----:B---3--:R-:W-:Y:S01]  /*1f3e0*/  IMAD.MOV.U32 R36, RZ, RZ, R155 ;  /* 0x000000ffff247224 */ /* 0x008fe200078e009b */
[----:B------:R-:W4:Y:S01]  /*1f3f0*/  LDL.LU R75, [R1+0x14b8] ;  /* 0x0014b800014b7983 */ /* 0x000f220000300800 */
[----:B------:R-:W-:Y:S02]  /*1f400*/  IMAD.MOV.U32 R136, RZ, RZ, R68 ;  /* 0x000000ffff887224 */ /* 0x000fe400078e0044 */
[----:B------:R-:W-:Y:S01]  /*1f410*/  IMAD.MOV.U32 R37, RZ, RZ, R148 ;  /* 0x000000ffff257224 */ /* 0x000fe200078e0094 */
[----:B------:R-:W3:Y:S01]  /*1f420*/  LDL.LU R68, [R1+0x14b4] ;  /* 0x0014b40001447983 */ /* 0x000ee20000300800 */
[----:B------:R-:W-:Y:S01]  /*1f430*/  IMAD.MOV.U32 R155, RZ, RZ, R138 ;  /* 0x000000ffff9b7224 */ /* 0x000fe200078e008a */
[----:B------:R-:W-:Y:S01]  /*1f440*/  MOV R138, R70 ;  /* 0x00000046008a7202 */ /* 0x000fe20000000f00 */
[----:B------:R-:W-:-:S02]  /*1f450*/  IMAD.MOV.U32 R137, RZ, RZ, R69 ;  /* 0x000000ffff897224 */ /* 0x000fc400078e0045 */
[----:B------:R-:W-:Y:S01]  /*1f460*/  IMAD.MOV.U32 R148, RZ, RZ, R139 ;  /* 0x000000ffff947224 */ /* 0x000fe200078e008b */
[----:B------:R-:W3:Y:S01]  /*1f470*/  LDL.LU R69, [R1+0x14b0] ;  /* 0x0014b00001457983 */ /* 0x000ee20000300800 */
[----:B------:R-:W-:-:S03]  /*1f480*/  IMAD.MOV.U32 R139, RZ, RZ, R71 ;  /* 0x000000ffff8b7224 */ /* 0x000fc600078e0047 */
[----:B------:R-:W3:Y:S04]  /*1f490*/  LDL.LU R70, [R1+0x14ac] ;  /* 0x0014ac0001467983 */ /* 0x000ee80000300800 */
[----:B------:R-:W3:Y:S01]  /*1f4a0*/  LDL.LU R71, [R1+0x14a8] ;  /* 0x0014a80001477983 */ /* 0x000ee20000300800 */
[----:B------:R-:W-:Y:S01]  /*1f4b0*/  MOV R162, R145 ;  /* 0x0000009100a27202 */ /* 0x000fe20000000f00 */
        /* <DEDUP_REMOVED lines=9> */
[----:B------:R-:W-:Y:S01]  /*1f550*/  MOV R130, R62 ;  /* 0x0000003e00827202 */ /* 0x000fe20000000f00 */
[----:B------:R-:W-:Y:S02]  /*1f560*/  IMAD.MOV.U32 R129, RZ, RZ, R61 ;  /* 0x000000ffff817224 */ /* 0x000fe400078e003d */
        /* <DEDUP_REMOVED lines=12> */
[----:B------:R-:W-:Y:S01]  /*1f630*/  MOV R114, R50 ;  /* 0x0000003200727202 */ /* 0x000fe20000000f00 */
[----:B------:R-:W-:Y:S02]  /*1f640*/  IMAD.MOV.U32 R113, RZ, RZ, R49 ;  /* 0x000000ffff717224 */ /* 0x000fe400078e0031 */
[----:B------:R-:W-:Y:S02]  /*1f650*/  IMAD.MOV.U32 R2, RZ, RZ, R115 ;  /* 0x000000ffff027224 */ /* 0x000fe400078e0073 */
[----:B------:R-:W-:Y:S01]  /*1f660*/  IMAD.MOV.U32 R115, RZ, RZ, R51 ;  /* 0x000000ffff737224 */ /* 0x000fe200078e0033 */
[----:B-----5:R-:W-:Y:S11]  /*1f670*/  HMMA.1688.F32.TF32 R40, R108, R4, R40 ;  /* 0x000000046c28723c */ /* 0x020ff60000081028 */
[----:B------:R-:W-:Y:S11]  /*1f680*/  @!UPT UIADD3 URZ, URZ, URZ, URZ ;  /* 0x0000003f3f3ff290 */ /* 0x000ff6000fffe03f */
[----:B------:R-:W-:Y:S01]  /*1f690*/  @!UPT UIADD3 URZ, URZ, URZ, URZ ;  /* 0x0000003f3f3ff290 */ /* 0x000fe2000fffe03f */
[----:B------:R5:W-:Y:S04]  /*1f6a0*/  STL.64 [R1+0x1300], R42 ;  /* 0x0013002a01007387 */ /* 0x000be80000100a00 */
[----:B------:R1:W-:Y:S01]  /*1f6b0*/  STL.64 [R1+0x12f8], R40 ;  /* 0x0012f82801007387 */ /* 0x0003e20000100a00 */
[----:B-----5:R-:W-:Y:S01]  /*1f6c0*/  MOV R42, R66 ;  /* 0x00000042002a7202 */ /* 0x020fe20000000f00 */
[----:B------:R-:W-:Y:S02]  /*1f6d0*/  IMAD.MOV.U32 R43, RZ, RZ, R67 ;  /* 0x000000ffff2b7224 */ /* 0x000fe400078e0043 */
[----:B-1----:R-:W-:Y:S02]  /*1f6e0*/  IMAD.MOV.U32 R40, RZ, RZ, R64 ;  /* 0x000000ffff287224 */ /* 0x002fe400078e0040 */
[----:B------:R-:W5:Y:S01]  /*1f6f0*/  LDL.LU R64, [R1+0x14a4] ;  /* 0x0014a40001407983 */ /* 0x000f620000300800 */
[----:B------:R-:W-:-:S03]  /*1f700*/  IMAD.MOV.U32 R41, RZ, RZ, R65 ;  /* 0x000000ffff297224 */ /* 0x000fc600078e0041 */
        /* <DEDUP_REMOVED lines=18> */
[----:B------:R-:W3:Y:S01]  /*1f830*/  LDL.LU R51, [R1+0x1458] ;  /* 0x0014580001337983 */ /* 0x000ee20000300800 */
[----:B--2---:R-:W-:Y:S11]  /*1f840*/  HMMA.1688.F32.TF32 R44, R108, R8, R44 ;  /* 0x000000086c2c723c */ /* 0x004ff6000008102c */
[----:B------:R-:W-:Y:S11]  /*1f850*/  @!UPT UIADD3 URZ, URZ, URZ, URZ ;  /* 0x0000003f3f3ff290 */ /* 0x000ff6000fffe03f */
[----:B------:R-:W-:Y:S01]  /*1f860*/  @!UPT UIADD3 URZ, URZ, URZ, URZ ;  /* 0x0000003f3f3ff290 */ /* 0x000fe2000fffe03f */
[----:B------:R1:W-:Y:S04]  /*1f870*/  STL.64 [R1+0x1310], R46 ;  /* 0x0013102e01007387 */ /* 0x0003e80000100a00 */
[----:B------:R2:W-:Y:S01]  /*1f880*/  STL.64 [R1+0x1308], R44 ;  /* 0x0013082c01007387 */ /* 0x0005e20000100a00 */
[----:B-1----:R-:W-:Y:S01]  /*1f890*/  MOV R46, R54 ;  /* 0x00000036002e7202 */ /* 0x002fe20000000f00 */
[----:B------:R-:W-:Y:S02]  /*1f8a0*/  IMAD.MOV.U32 R47, RZ, RZ, R55 ;  /* 0x000000ffff2f7224 */ /* 0x000fe400078e0037 */
[----:B--2---:R-:W-:Y:S02]  /*1f8b0*/  IMAD.MOV.U32 R44, RZ, RZ, R52 ;  /* 0x000000ffff2c7224 */ /* 0x004fe400078e0034 */
[----:B------:R-:W2:Y:S01]  /*1f8c0*/  LDL.LU R52, [R1+0x1454] ;  /* 0x0014540001347983 */ /* 0x000ea20000300800 */
[----:B------:R-:W-:-:S03]  /*1f8d0*/  IMAD.MOV.U32 R45, RZ, RZ, R53 ;  /* 0x000000ffff2d7224 */ /* 0x000fc600078e0035 */
[----:B------:R-:W2:Y:S04]  /*1f8e0*/  LDL.LU R53, [R1+0x1450] ;  /* 0x0014500001357983 */ /* 0x000ea80000300800 */
[----:B------:R-:W2:Y:S04]  /*1f8f0*/  LDL.LU R54, [R1+0x144c] ;  /* 0x00144c0001367983 */ /* 0x000ea80000300800 */
[----:B------:R-:W2:Y:S01]  /*1f900*/  LDL.LU R55, [R1+0x1448] ;  /* 0x0014480001377983 */ /* 0x000ea20000300800 */
[----:B---3--:R-:W-:Y:S11]  /*1f910*/  HMMA.1688.F32.TF32 R48, R108, R12, R48 ;  /* 0x0000000c6c30723c */ /* 0x008ff60000081030 */
[----:B------:R-:W-:Y:S11]  /*1f920*/  @!UPT UIADD3 URZ, URZ, URZ, URZ ;  /* 0x0000003f3f3ff290 */ /* 0x000ff6000fffe03f */
[----:B------:R-:W-:Y:S01]  /*1f930*/  @!UPT UIADD3 URZ, URZ, URZ, URZ ;  /* 0x0000003f3f3ff290 */ /* 0x000fe2000fffe03f */
[----:B------:R-:W-:Y:S04]  /*1f940*/  STL.64 [R1+0x1320], R50 ;  /* 0x0013203201007387 */ /* 0x000fe80000100a00 */
[----:B------:R1:W-:Y:S04]  /*1f950*/  STL.64 [R1+0x1318], R48 ;  /* 0x0013183001007387 */ /* 0x0003e80000100a00 */
[----:B-1----:R-:W3:Y:S04]  /*1f960*/  LDL.LU R48, [R1+0x260] ;  /* 0x0002600001307983 */ /* 0x002ee80000300800 */
[----:B------:R-:W3:Y:S04]  /*1f970*/  LDL.LU R49, [R1+0x264] ;  /* 0x0002640001317983 */ /* 0x000ee80000300800 */
[----:B------:R-:W3:Y:S04]  /*1f980*/  LDL.LU R50, [R1+0x268] ;  /* 0x0002680001327983 */ /* 0x000ee80000300800 */
[----:B------:R-:W3:Y:S01]  /*1f990*/  LDL.LU R51, [R1+0x26c] ;  /* 0x00026c0001337983 */ /* 0x000ee20000300800 */
[----:B------:R-:W-:-:S02]  /*1f9a0*/  IMAD.MOV.U32 R204, RZ, RZ, R165 ;  /* 0x000000ffffcc7224 */ /* 0x000fc400078e00a5 */
[----:B------:R-:W-:Y:S01]  /*1f9b0*/  IMAD.MOV.U32 R205, RZ, RZ, R164 ;  /* 0x000000ffffcd7224 */ /* 0x000fe200078e00a4 */
[----:B------:R-:W-:Y:S01]  /*1f9c0*/  LDS R165, [R0+0x20500] ;  /* 0x0205000000a57984 */ /* 0x000fe20000000800 */
[----:B------:R-:W-:Y:S01]  /*1f9d0*/  IMAD.MOV.U32 R248, RZ, RZ, R161 ;  /* 0x000000fffff87224 */ /* 0x000fe200078e00a1 */
[----:B------:R-:W-:Y:S01]  /*1f9e0*/  MOV R38, R149 ;  /* 0x0000009500267202 */ /* 0x000fe20000000f00 */
[----:B------:R-:W-:Y:S01]  /*1f9f0*/  IMAD.MOV.U32 R249, RZ, RZ, R160 ;  /* 0x000000fffff97224 */ /* 0x000fe200078e00a0 */
[----:B------:R-:W1:Y:S01]  /*1fa00*/  LDS R164, [R3+0x20500] ;  /* 0x0205000003a47984 */ /* 0x000e620000000800 */
[----:B------:R-:W-:Y:S01]  /*1fa10*/  IMAD.MOV.U32 R39, RZ, RZ, R150 ;  /* 0x000000ffff277224 */ /* 0x000fe200078e0096 */
[----:B------:R-:W-:Y:S01]  /*1fa20*/  HMMA.1688.F32.TF32 R56, R108, R20, R56 ;  /* 0x000000146c38723c */ /* 0x000fe20000081038 */
[----:B------:R-:W-:Y:S01]  /*1fa30*/  IMAD.MOV.U32 R160, RZ, RZ, R151 ;  /* 0x000000ffffa07224 */ /* 0x000fe200078e0097 */
[----:B------:R-:W-:Y:S01]  /*1fa40*/  MOV R150, R133 ;  /* 0x0000008500967202 */ /* 0x000fe20000000f00 */
[----:B------:R-:W-:Y:S01]  /*1fa50*/  IMAD.MOV.U32 R161, RZ, RZ, R144 ;  /* 0x000000ffffa17224 */ /* 0x000fe200078e0090 */
[----:B------:R-:W-:Y:S01]  /*1fa60*/  LDS R133, [R0+0x20400] ;  /* 0x0204000000857984 */ /* 0x000fe20000000800 */
[----:B------:R-:W-:-:S02]  /*1fa70*/  IMAD.MOV.U32 R149, RZ, RZ, R132 ;  /* 0x000000ffff957224 */ /* 0x000fc400078e0084 */
[----:B------:R-:W-:Y:S01]  /*1fa80*/  IMAD.MOV.U32 R151, RZ, RZ, R134 ;  /* 0x000000ffff977224 */ /* 0x000fe200078e0086 */
[C---:B------:R-:W-:Y:S01]  /*1fa90*/  HMMA.1688.F32.TF32 R60, R108.reuse, R24, R60 ;  /* 0x000000186c3c723c */ /* 0x040fe2000008103c */
[----:B------:R-:W-:Y:S01]  /*1faa0*/  IMAD.MOV.U32 R144, RZ, RZ, R135 ;  /* 0x000000ffff907224 */ /* 0x000fe200078e0087 */
[----:B------:R-:W-:Y:S04]  /*1fab0*/  LDS R132, [R3+0x20400] ;  /* 0x0204000003847984 */ /* 0x000fe80000000800 */
[----:B------:R-:W-:Y:S02]  /*1fac0*/  LDS R134, [R3+0x22400] ;  /* 0x0224000003867984 */ /* 0x000fe40000000800 */
[C---:B-----5:R-:W-:Y:S02]  /*1fad0*/  HMMA.1688.F32.TF32 R64, R108.reuse, R28, R64 ;  /* 0x0000001c6c40723c */ /* 0x060fe40000081040 */
[----:B------:R-:W3:Y:S06]  /*1fae0*/  LDS R135, [R0+0x22400] ;  /* 0x0224000000877984 */ /* 0x000eec0000000800 */
[----:B------:R-:W-:Y:S08]  /*1faf0*/  HMMA.1688.F32.TF32 R68, R108, R32, R68 ;  /* 0x000000206c44723c */ /* 0x000ff00000081044 */
[C---:B----4-:R-:W-:Y:S08]  /*1fb00*/  HMMA.1688.F32.TF32 R72, R104.reuse, R4, R72 ;  /* 0x000000046848723c */ /* 0x050ff00000081048 */
[C---:B------:R-:W-:Y:S08]  /*1fb10*/  HMMA.1688.F32.TF32 R76, R104.reuse, R8, R76 ;  /* 0x00000008684c723c */ /* 0x040ff0000008104c */
[----:B------:R-:W-:Y:S08]  /*1fb20*/  HMMA.1688.F32.TF32 R80, R104, R12, R80 ;  /* 0x0000000c6850723c */ /* 0x000ff00000081050 */
[C---:B------:R-:W-:Y:S08]  /*1fb30*/  HMMA.1688.F32.TF32 R168, R196.reuse, R4, R168 ;  /* 0x00000004c4a8723c */ /* 0x040ff000000810a8 */
[C---:B------:R-:W-:Y:S08]  /*1fb40*/  HMMA.1688.F32.TF32 R172, R196.reuse, R8, R172 ;  /* 0x00000008c4ac723c */ /* 0x040ff000000810ac */
[C---:B------:R-:W-:Y:S08]  /*1fb50*/  HMMA.1688.F32.TF32 R176, R196.reuse, R12, R176 ;  /* 0x0000000cc4b0723c */ /* 0x040ff000000810b0 */
[C---:B------:R-:W-:Y:S08]  /*1fb60*/  HMMA.1688.F32.TF32 R180, R196.reuse, R16, R180 ;  /* 0x00000010c4b4723c */ /* 0x040ff000000810b4 */
[C---:B------:R-:W-:Y:S08]  /*1fb70*/  HMMA.1688.F32.TF32 R184, R196.reuse, R20, R184 ;  /* 0x00000014c4b8723c */ /* 0x040ff000000810b8 */
[C---:B------:R-:W-:Y:S08]  /*1fb80*/  HMMA.1688.F32.TF32 R188, R196.reuse, R24, R188 ;  /* 0x00000018c4bc723c */ /* 0x040ff000000810bc */
[C---:B------:R-:W-:Y:S08]  /*1fb90*/  HMMA.1688.F32.TF32 R192, R196.reuse, R28, R192 ;  /* 0x0000001cc4c0723c */ /* 0x040ff000000810c0 */
[----:B------:R-:W-:Y:S07]  /*1fba0*/  HMMA.1688.F32.TF32 R196, R196, R32, R248 ;  /* 0x00000020c4c4723c */ /* 0x000fee00000810f8 */
[----:B------:R-:W-:Y:S01]  /*1fbb0*/  IMAD.MOV.U32 R248, RZ, RZ, R34 ;  /* 0x000000fffff87224 */ /* 0x000fe200078e0022 */
[----:B-1----:R-:W-:Y:S01]  /*1fbc0*/  HMMA.1688.F32.TF32 R136, R164, R4, R136 ;  /* 0x00000004a488723c */ /* 0x002fe20000081088 */
[----:B------:R-:W-:Y:S01]  /*1fbd0*/  IMAD.MOV.U32 R249, RZ, RZ, R35 ;  /* 0x000000fffff97224 */ /* 0x000fe200078e0023 */
[----:B------:R-:W-:Y:S01]  /*1fbe0*/  MOV R250, R30 ;  /* 0x0000001e00fa7202 */ /* 0x000fe20000000f00 */
[----:B------:R-:W-:-:S05]  /*1fbf0*/  IMAD.MOV.U32 R251, RZ, RZ, R31 ;  /* 0x000000fffffb7224 */ /* 0x000fca00078e001f */
        /* <DEDUP_REMOVED lines=8> */
[----:B------:R-:W-:Y:S01]  /*1fc80*/  HMMA.1688.F32.TF32 R84, R104, R16, R84 ;  /* 0x000000106854723c */ /* 0x000fe20000081054 */
[----:B------:R-:W-:Y:S01]  /*1fc90*/  IMAD.MOV.U32 R37, RZ, RZ, R27 ;  /* 0x000000ffff257224 */ /* 0x000fe200078e001b */
[----:B------:R-:W-:Y:S01]  /*1fca0*/  MOV R38, R22 ;  /* 0x0000001600267202 */ /* 0x000fe20000000f00 */
[----:B------:R-:W-:-:S05]  /*1fcb0*/  IMAD.MOV.U32 R39, RZ, RZ, R23 ;  /* 0x000000ffff277224 */ /* 0x000fca00078e0017 */
[----:B------:R-:W-:Y:S08]  /*1fcc0*/  HMMA.1688.F32.TF32 R88, R104, R20, R88 ;  /* 0x000000146858723c */ /* 0x000ff00000081058 */
[----:B--2---:R-:W-:Y:S11]  /*1fcd0*/  HMMA.1688.F32.TF32 R52, R108, R16, R52 ;  /* 0x000000106c34723c */ /* 0x004ff60000081034 */
[----:B------:R-:W-:Y:S11]  /*1fce0*/  @!UPT UIADD3 URZ, URZ, URZ, URZ ;  /* 0x0000003f3f3ff290 */ /* 0x000ff6000fffe03f */
[----:B------:R-:W-:Y:S01]  /*1fcf0*/  @!UPT UIADD3 URZ, URZ, URZ, URZ ;  /* 0x0000003f3f3ff290 */ /* 0x000fe2000fffe03f */
[----:B------:R-:W-:Y:S04]  /*1fd00*/  STL.64 [R1+0x1330], R54 ;  /* 0x0013303601007387 */ /* 0x000fe80000100a00 */
[----:B------:R1:W-:Y:S04]  /*1fd10*/  STL.64 [R1+0x1328], R52 ;  /* 0x0013283401007387 */ /* 0x0003e80000100a00 */
[----:B------:R-:W-:Y:S04]  /*1fd20*/  STL.64 [R1+0x1340], R58 ;  /* 0x0013403a01007387 */ /* 0x000fe80000100a00 */
[----:B------:R2:W-:Y:S04]  /*1fd30*/  STL.64 [R1+0x1338], R56 ;  /* 0x0013383801007387 */ /* 0x0005e80000100a00 */
[----:B------:R-:W-:Y:S04]  /*1fd40*/  STL.64 [R1+0x1350], R62 ;  /* 0x0013503e01007387 */ /* 0x000fe80000100a00 */
[----:B------:R4:W-:Y:S04]  /*1fd50*/  STL.64 [R1+0x1348], R60 ;  /* 0x0013483c01007387 */ /* 0x0009e80000100a00 */
[----:B------:R-:W-:Y:S04]  /*1fd60*/  STL.64 [R1+0x1360], R66 ;  /* 0x0013604201007387 */ /* 0x000fe80000100a00 */
[----:B------:R-:W-:Y:S04]  /*1fd70*/  STL.64 [R1+0x1358], R64 ;  /* 0x0013584001007387 */ /* 0x000fe80000100a00 */
        /* <DEDUP_REMOVED lines=8> */
[----:B------:R-:W5:Y:S01]  /*1fe00*/  LDL.LU R34, [R1+0x1444] ;  /* 0x0014440001227983 */ /* 0x000f620000300800 */
[C---:B------:R-:W-:Y:S03]  /*1fe10*/  HMMA.1688.F32.TF32 R92, R104.reuse, R24, R92 ;  /* 0x00000018685c723c */ /* 0x040fe6000008105c */
[----:B------:R-:W5:Y:S04]  /*1fe20*/  LDL.LU R35, [R1+0x1440] ;  /* 0x0014400001237983 */ /* 0x000f680000300800 */
[----:B------:R-:W5:Y:S01]  /*1fe30*/  LDL.LU R30, [R1+0x143c] ;  /* 0x00143c00011e7983 */ /* 0x000f620000300800 */
[C---:B------:R-:W-:Y:S03]  /*1fe40*/  HMMA.1688.F32.TF32 R96, R104.reuse, R28, R96 ;  /* 0x0000001c6860723c */ /* 0x040fe60000081060 */
[----:B------:R-:W5:Y:S04]  /*1fe50*/  LDL.LU R31, [R1+0x1438] ;  /* 0x00143800011f7983 */ /* 0x000f680000300800 */
[----:B------:R-:W5:Y:S01]  /*1fe60*/  LDL.LU R26, [R1+0x1434] ;  /* 0x00143400011a7983 */ /* 0x000f620000300800 */
[----:B------:R-:W-:Y:S03]  /*1fe70*/  HMMA.1688.F32.TF32 R100, R104, R32, R100 ;  /* 0x000000206864723c */ /* 0x000fe60000081064 */
[----:B------:R-:W5:Y:S04]  /*1fe80*/  LDL.LU R27, [R1+0x1430] ;  /* 0x00143000011b7983 */ /* 0x000f680000300800 */
[----:B------:R-:W5:Y:S01]  /*1fe90*/  LDL.LU R22, [R1+0x142c] ;  /* 0x00142c0001167983 */ /* 0x000f620000300800 */
[C---:B---3--:R-:W-:Y:S03]  /*1fea0*/  HMMA.1688.F32.TF32 R104, R132.reuse, R4, R48 ;  /* 0x000000048468723c */ /* 0x048fe60000081030 */
[----:B------:R-:W5:Y:S05]  /*1feb0*/  LDL.LU R23, [R1+0x1428] ;  /* 0x0014280001177983 */ /* 0x000f6a0000300800 */
[C---:B------:R-:W-:Y:S08]  /*1fec0*/  HMMA.1688.F32.TF32 R108, R132.reuse, R8, R44 ;  /* 0x00000008846c723c */ /* 0x040ff0000008102c */
[----:B------:R-:W-:Y:S01]  /*1fed0*/  HMMA.1688.F32.TF32 R112, R132, R12, R112 ;  /* 0x0000000c8470723c */ /* 0x000fe20000081070 */
[----:B------:R-:W-:-:S07]  /*1fee0*/  IMAD.MOV.U32 R44, RZ, RZ, R10 ;  /* 0x000000ffff2c7224 */ /* 0x000fce00078e000a */
[----:B------:R-:W-:Y:S01]  /*1fef0*/  HMMA.1688.F32.TF32 R116, R132, R16, R116 ;  /* 0x000000108474723c */ /* 0x000fe20000081074 */
[----:B------:R-:W-:-:S07]  /*1ff00*/  IMAD.MOV.U32 R45, RZ, RZ, R11 ;  /* 0x000000ffff2d7224 */ /* 0x000fce00078e000b */
[C---:B------:R-:W-:Y:S08]  /*1ff10*/  HMMA.1688.F32.TF32 R120, R132.reuse, R20, R120 ;  /* 0x000000148478723c */ /* 0x040ff00000081078 */
[C---:B------:R-:W-:Y:S08]  /*1ff20*/  HMMA.1688.F32.TF32 R124, R132.reuse, R24, R124 ;  /* 0x00000018847c723c */ /* 0x040ff0000008107c */
[----:B------:R-:W-:Y:S01]  /*1ff30*/  HMMA.1688.F32.TF32 R128, R132, R28, R128 ;  /* 0x0000001c8480723c */ /* 0x000fe20000081080 */
[----:B------:R-:W-:-:S07]  /*1ff40*/  MOV R46, R6 ;  /* 0x00000006002e7202 */ /* 0x000fce0000000f00 */
[----:B------:R-:W-:Y:S07]  /*1ff50*/  HMMA.1688.F32.TF32 R132, R132, R32, R40 ;  /* 0x000000208484723c */ /* 0x000fee0000081028 */
[----:B------:R-:W-:Y:S01]  /*1ff60*/  IMAD.MOV.U32 R40, RZ, RZ, R18 ;  /* 0x000000ffff287224 */ /* 0x000fe200078e0012 */
[----:B------:R-:W-:Y:S01]  /*1ff70*/  MOV R42, R14 ;  /* 0x0000000e002a7202 */ /* 0x000fe20000000f00 */
[----:B------:R-:W3:Y:S01]  /*1ff80*/  LDL.LU R18, [R1+0x1424] ;  /* 0x0014240001127983 */ /* 0x000ee20000300800 */
[----:B------:R-:W-:-:S02]  /*1ff90*/  IMAD.MOV.U32 R41, RZ, RZ, R19 ;  /* 0x000000ffff297224 */ /* 0x000fc400078e0013 */
[----:B------:R-:W-:Y:S01]  /*1ffa0*/  IMAD.MOV.U32 R43, RZ, RZ, R15 ;  /* 0x000000ffff2b7224 */ /* 0x000fe200078e000f */
[----:B------:R-:W3:Y:S04]  /*1ffb0*/  LDL.LU R19, [R1+0x1420] ;  /* 0x0014200001137983 */ /* 0x000ee80000300800 */
[----:B------:R-:W3:Y:S01]  /*1ffc0*/  LDL.LU R14, [R1+0x141c] ;  /* 0x00141c00010e7983 */ /* 0x000ee20000300800 */
[----:B------:R-:W-:-:S03]  /*1ffd0*/  IMAD.MOV.U32 R47, RZ, RZ, R7 ;  /* 0x000000ffff2f7224 */ /* 0x000fc600078e0007 */
[----:B------:R-:W3:Y:S01]  /*1ffe0*/  LDL.LU R15, [R1+0x1418] ;  /* 0x00141800010f7983 */ /* 0x000ee20000300800 */
[----:B------:R-:W-:-:S03]  /*1fff0*/  IMAD.MOV.U32 R48, RZ, RZ, R228 ;  /* 0x000000ffff307224 */ /* 0x000fc600078e00e4 */
[----:B------:R-:W3:Y:S01]  /*20000*/  LDL.LU R10, [R1+0x1414] ;  /* 0x00141400010a7983 */ /* 0x000ee20000300800 */
[----:B------:R-:W-:-:S03]  /*20010*/  IMAD.MOV.U32 R49, RZ, RZ, R229 ;  /* 0x000000ffff317224 */ /* 0x000fc600078e00e5 */
[----:B------:R-:W3:Y:S01]  /*20020*/  LDL.LU R11, [R1+0x1410] ;  /* 0x00141000010b7983 */ /* 0x000ee20000300800 */
[----:B------:R-:W-:-:S03]  /*20030*/  MOV R50, R230 ;  /* 0x000000e600327202 */ /* 0x000fc60000000f00 */
[----:B------:R-:W3:Y:S01]  /*20040*/  LDL.LU R6, [R1+0x140c] ;  /* 0x00140c0001067983 */ /* 0x000ee20000300800 */
[----:B------:R-:W-:-:S03]  /*20050*/  IMAD.MOV.U32 R51, RZ, RZ, R231 ;  /* 0x000000ffff337224 */ /* 0x000fc600078e00e7 */
[----:B------:R-:W3:Y:S01]  /*20060*/  LDL.LU R7, [R1+0x1408] ;  /* 0x0014080001077983 */ /* 0x000ee20000300800 */
[----:B-1----:R-:W-:-:S03]  /*20070*/  IMAD.MOV.U32 R52, RZ, RZ, R224 ;  /* 0x000000ffff347224 */ /* 0x002fc600078e00e0 */
[----:B------:R-:W3:Y:S01]  /*20080*/  LDL.LU R228, [R1+0x1404] ;  /* 0x0014040001e47983 */ /* 0x000ee20000300800 */
[----:B------:R-:W-:-:S03]  /*20090*/  IMAD.MOV.U32 R53, RZ, RZ, R225 ;  /* 0x000000ffff357224 */ /* 0x000fc600078e00e1 */
[----:B------:R-:W3:Y:S01]  /*200a0*/  LDL.LU R229, [R1+0x1400] ;  /* 0x0014000001e57983 */ /* 0x000ee20000300800 */
[----:B------:R-:W-:-:S03]  /*200b0*/  MOV R54, R226 ;  /* 0x000000e200367202 */ /* 0x000fc60000000f00 */
[----:B------:R-:W3:Y:S01]  /*200c0*/  LDL.LU R230, [R1+0x13fc] ;  /* 0x0013fc0001e67983 */ /* 0x000ee20000300800 */
[----:B------:R-:W-:-:S03]  /*200d0*/  IMAD.MOV.U32 R55, RZ, RZ, R227 ;  /* 0x000000ffff377224 */ /* 0x000fc600078e00e3 */
[----:B------:R-:W3:Y:S01]  /*200e0*/  LDL.LU R231, [R1+0x13f8] ;  /* 0x0013f80001e77983 */ /* 0x000ee20000300800 */
[----:B--2---:R-:W-:-:S03]  /*200f0*/  IMAD.MOV.U32 R56, RZ, RZ, R220 ;  /* 0x000000ffff387224 */ /* 0x004fc600078e00dc */
[----:B------:R-:W2:Y:S01]  /*20100*/  LDL.LU R224, [R1+0x13f4] ;  /* 0x0013f40001e07983 */ /* 0x000ea20000300800 */
[----:B------:R-:W-:-:S03]  /*20110*/  IMAD.MOV.U32 R57, RZ, RZ, R221 ;  /* 0x000000ffff397224 */ /* 0x000fc600078e00dd */
[----:B------:R-:W2:Y:S01]  /*20120*/  LDL.LU R225, [R1+0x13f0] ;  /* 0x0013f00001e17983 */ /* 0x000ea20000300800 */
[----:B------:R-:W-:-:S03]  /*20130*/  MOV R58, R222 ;  /* 0x000000de003a7202 */ /* 0x000fc60000000f00 */
[----:B------:R-:W2:Y:S01]  /*20140*/  LDL.LU R226, [R1+0x13ec] ;  /* 0x0013ec0001e27983 */ /* 0x000ea20000300800 */
[----:B------:R-:W-:-:S03]  /*20150*/  IMAD.MOV.U32 R59, RZ, RZ, R223 ;  /* 0x000000ffff3b7224 */ /* 0x000fc600078e00df */
[----:B------:R-:W2:Y:S01]  /*20160*/  LDL.LU R227, [R1+0x13e8] ;  /* 0x0013e80001e37983 */ /* 0x000ea20000300800 */
[----:B----4-:R-:W-:-:S03]  /*20170*/  IMAD.MOV.U32 R60, RZ, RZ, R216 ;  /* 0x000000ffff3c7224 */ /* 0x010fc600078e00d8 */
[----:B------:R-:W4:Y:S01]  /*20180*/  LDL.LU R220, [R1+0x13e4] ;  /* 0x0013e40001dc7983 */ /* 0x000f220000300800 */
[----:B------:R-:W-:-:S03]  /*20190*/  IMAD.MOV.U32 R61, RZ, RZ, R217 ;  /* 0x000000ffff3d7224 */ /* 0x000fc600078e00d9 */
[----:B------:R-:W4:Y:S01]  /*201a0*/  LDL.LU R221, [R1+0x13e0] ;  /* 0x0013e00001dd7983 */ /* 0x000f220000300800 */
[----:B------:R-:W-:-:S03]  /*201b0*/  MOV R62, R218 ;  /* 0x000000da003e7202 */ /* 0x000fc60000000f00 */
[----:B------:R-:W4:Y:S01]  /*201c0*/  LDL.LU R222, [R1+0x13dc] ;  /* 0x0013dc0001de7983 */ /* 0x000f220000300800 */
[----:B------:R-:W-:-:S03]  /*201d0*/  IMAD.MOV.U32 R63, RZ, RZ, R219 ;  /* 0x000000ffff3f7224 */ /* 0x000fc600078e00db */
[----:B------:R-:W4:Y:S01]  /*201e0*/  LDL.LU R223, [R1+0x13d8] ;  /* 0x0013d80001df7983 */ /* 0x000f220000300800 */
[----:B------:R-:W-:-:S03]  /*201f0*/  IMAD.MOV.U32 R68, RZ, RZ, R212 ;  /* 0x000000ffff447224 */ /* 0x000fc600078e00d4 */
        /* <DEDUP_REMOVED lines=14> */
[----:B------:R-:W4:Y:S04]  /*202e0*/  LDL.LU R215, [R1+0x13b8] ;  /* 0x0013b80001d77983 */ /* 0x000f280000300800 */
[----:B------:R-:W4:Y:S04]  /*202f0*/  LDL.LU R244, [R1+0x13b4] ;  /* 0x0013b40001f47983 */ /* 0x000f280000300800 */
[----:B------:R-:W4:Y:S04]  /*20300*/  LDL.LU R245, [R1+0x13b0] ;  /* 0x0013b00001f57983 */ /* 0x000f280000300800 */
[----:B------:R-:W4:Y:S04]  /*20310*/  LDL.LU R246, [R1+0x13ac] ;  /* 0x0013ac0001f67983 */ /* 0x000f280000300800 */
[----:B------:R-:W4:Y:S01]  /*20320*/  LDL.LU R247, [R1+0x13a8] ;  /* 0x0013a80001f77983 */ /* 0x000f220000300800 */
[----:B------:R-:W-:Y:S01]  /*20330*/  IMAD.MOV.U32 R64, RZ, RZ, R211 ;  /* 0x000000ffff407224 */ /* 0x000fe200078e00d3 */
[----:B------:R-:W-:Y:S01]  /*20340*/  MOV R66, R209 ;  /* 0x000000d100427202 */ /* 0x000fe20000000f00 */
[----:B------:R-:W-:Y:S01]  /*20350*/  IMAD.MOV.U32 R65, RZ, RZ, R210 ;  /* 0x000000ffff417224 */ /* 0x000fe200078e00d2 */
[----:B------:R-:W-:Y:S01]  /*20360*/  HMMA.1688.F32.TF32 R200, R232, R4, R200 ;  /* 0x00000004e8c8723c */ /* 0x000fe200000810c8 */
[----:B------:R-:W-:-:S07]  /*20370*/  IMAD.MOV.U32 R67, RZ, RZ, R208 ;  /* 0x000000ffff437224 */ /* 0x000fce00078e00d0 */
[----:B------:R-:W-:Y:S01]  /*20380*/  HMMA.1688.F32.TF32 R204, R232, R8, R204 ;  /* 0x00000008e8cc723c */ /* 0x000fe200000810cc */
[----:B------:R-:W-:Y:S01]  /*20390*/  IMAD.MOV.U32 R80, RZ, RZ, R243 ;  /* 0x000000ffff507224 */ /* 0x000fe200078e00f3 */
[----:B------:R-:W-:Y:S01]  /*203a0*/  MOV R82, R241 ;  /* 0x000000f100527202 */ /* 0x000fe20000000f00 */
[----:B------:R-:W-:Y:S01]  /*203b0*/  IMAD.MOV.U32 R81, RZ, RZ, R242 ;  /* 0x000000ffff517224 */ /* 0x000fe200078e00f2 */
[----:B------:R-:W-:Y:S01]  /*203c0*/  MOV R78, R237 ;  /* 0x000000ed004e7202 */ /* 0x000fe20000000f00 */
[----:B------:R-:W-:Y:S01]  /*203d0*/  IMAD.MOV.U32 R83, RZ, RZ, R240 ;  /* 0x000000ffff537224 */ /* 0x000fe200078e00f0 */
[----:B------:R-:W-:Y:S01]  /*203e0*/  LDS R237, [R0+0x24100] ;  /* 0x0241000000ed7984 */ /* 0x000fe20000000800 */
[----:B------:R-:W-:Y:S02]  /*203f0*/  IMAD.MOV.U32 R76, RZ, RZ, R239 ;  /* 0x000000ffff4c7224 */ /* 0x000fe400078e00ef */
[----:B------:R-:W-:Y:S01]  /*20400*/  IMAD.MOV.U32 R77, RZ, RZ, R238 ;  /* 0x000000ffff4d7224 */ /* 0x000fe200078e00ee */
[----:B------:R-:W-:Y:S01]  /*20410*/  LDS R239, [R0+0x26100] ;  /* 0x0261000000ef7984 */ /* 0x000fe20000000800 */
[----:B------:R-:W-:-:S03]  /*20420*/  IMAD.MOV.U32 R79, RZ, RZ, R236 ;  /* 0x000000ffff4f7224 */ /* 0x000fc600078e00ec */
[----:B------:R-:W-:Y:S04]  /*20430*/  LDS R236, [R3+0x24100] ;  /* 0x0241000003ec7984 */ /* 0x000fe80000000800 */
[----:B------:R-:W5:Y:S04]  /*20440*/  LDS R238, [R3+0x26100] ;  /* 0x0261000003ee7984 */ /* 0x000f680000000800 */
[----:B------:R-:W-:Y:S04]  /*20450*/  LDS R240, [R3+0x24200] ;  /* 0x0242000003f07984 */ /* 0x000fe80000000800 */
[----:B------:R-:W-:Y:S04]  /*20460*/  LDS R242, [R3+0x26200] ;  /* 0x0262000003f27984 */ /* 0x000fe80000000800 */
[----:B------:R-:W-:Y:S04]  /*20470*/  LDS R241, [R0+0x24200] ;  /* 0x0242000000f17984 */ /* 0x000fe80000000800 */
[----:B------:R-:W-:Y:S01]  /*20480*/  LDS R243, [R0+0x26200] ;  /* 0x0262000000f37984 */ /* 0x000fe20000000800 */
[----:B-----5:R-:W-:Y:S08]  /*20490*/  HMMA.1688.F32.TF32 R248, R236, R22, R248 ;  /* 0x00000016ecf8723c */ /* 0x020ff000000810f8 */
[C---:B---3--:R-:W-:Y:S08]  /*204a0*/  HMMA.1688.F32.TF32 R228, R232.reuse, R32, R228 ;  /* 0x00000020e8e4723c */ /* 0x048ff000000810e4 */
[C---:B--2---:R-:W-:Y:S01]  /*204b0*/  HMMA.1688.F32.TF32 R224, R232.reuse, R28, R224 ;  /* 0x0000001ce8e0723c */ /* 0x044fe200000810e0 */
[----:B------:R-:W-:Y:S04]  /*204c0*/  LDS R28, [R3+0x28000] ;  /* 0x02800000031c7984 */ /* 0x000fe80000000800 */
[----:B------:R-:W-:Y:S03]  /*204d0*/  LDS R29, [R0+0x28000] ;  /* 0x02800000001d7984 */ /* 0x000fe60000000800 */
[C---:B----4-:R-:W-:Y:S08]  /*204e0*/  HMMA.1688.F32.TF32 R220, R232.reuse, R24, R220 ;  /* 0x00000018e8dc723c */ /* 0x050ff000000810dc */
[C---:B------:R-:W-:Y:S08]  /*204f0*/  HMMA.1688.F32.TF32 R216, R232.reuse, R20, R216 ;  /* 0x00000014e8d8723c */ /* 0x040ff000000810d8 */
[C---:B------:R-:W-:Y:S08]  /*20500*/  HMMA.1688.F32.TF32 R212, R232.reuse, R16, R212 ;  /* 0x00000010e8d4723c */ /* 0x040ff000000810d4 */
[----:B------:R-:W-:Y:S01]  /*20510*/  HMMA.1688.F32.TF32 R208, R232, R12, R244 ;  /* 0x0000000ce8d0723c */ /* 0x000fe200000810f4 */
[----:B------:R-:W-:Y:S04]  /*20520*/  LDS R232, [R3+0x24000] ;  /* 0x0240000003e87984 */ /* 0x000fe80000000800 */
[----:B------:R-:W-:Y:S04]  /*20530*/  LDS R234, [R3+0x26000] ;  /* 0x0260000003ea7984 */ /* 0x000fe80000000800 */
[----:B------:R-:W-:Y:S04]  /*20540*/  LDS R233, [R0+0x24000] ;  /* 0x0240000000e97984 */ /* 0x000fe80000000800 */
[----:B------:R-:W1:Y:S01]  /*20550*/  LDS R235, [R0+0x26000] ;  /* 0x0260000000eb7984 */ /* 0x000e620000000800 */
[C---:B------:R-:W-:Y:S03]  /*20560*/  HMMA.1688.F32.TF32 R48, R236.reuse, R6, R48 ;  /* 0x00000006ec30723c */ /* 0x040fe60000081030 */
[----:B------:R-:W-:Y:S04]  /*20570*/  LDS R244, [R3+0x24300] ;  /* 0x0243000003f47984 */ /* 0x000fe80000000800 */
[----:B------:R-:W-:Y:S01]  /*20580*/  LDS R246, [R3+0x26300] ;  /* 0x0263000003f67984 */ /* 0x000fe20000000800 */
[----:B------:R-:W-:Y:S03]  /*20590*/  HMMA.1688.F32.TF32 R44, R236, R10, R44 ;  /* 0x0000000aec2c723c */ /* 0x000fe6000008102c */
[----:B------:R-:W-:Y:S04]  /*205a0*/  LDS R245, [R0+0x24300] ;  /* 0x0243000000f57984 */ /* 0x000fe80000000800 */
[----:B------:R-:W2:Y:S01]  /*205b0*/  LDS R247, [R0+0x26300] ;  /* 0x0263000000f77984 */ /* 0x000ea20000000800 */
[C---:B-1----:R-:W-:Y:S08]  /*205c0*/  HMMA.1688.F32.TF32 R80, R232.reuse, R6, R80 ;  /* 0x00000006e850723c */ /* 0x042ff00000081050 */
[C---:B------:R-:W-:Y:S08]  /*205d0*/  HMMA.1688.F32.TF32 R76, R232.reuse, R10, R76 ;  /* 0x0000000ae84c723c */ /* 0x040ff0000008104c */
[C---:B------:R-:W-:Y:S08]  /*205e0*/  HMMA.1688.F32.TF32 R72, R232.reuse, R14, R72 ;  /* 0x0000000ee848723c */ /* 0x040ff00000081048 */
[C---:B------:R-:W-:Y:S08]  /*205f0*/  HMMA.1688.F32.TF32 R68, R232.reuse, R18, R68 ;  /* 0x00000012e844723c */ /* 0x040ff00000081044 */
[----:B------:R-:W-:Y:S01]  /*20600*/  HMMA.1688.F32.TF32 R64, R232, R22, R64 ;  /* 0x00000016e840723c */ /* 0x000fe20000081040 */
[----:B------:R-:W-:Y:S01]  /*20610*/  MOV R5, R82 ;  /* 0x0000005200057202 */ /* 0x000fe20000000f00 */
[----:B------:R-:W-:-:S06]  /*20620*/  IMAD.MOV.U32 R4, RZ, RZ, R83 ;  /* 0x000000ffff047224 */ /* 0x000fcc00078e0053 */
[----:B------:R-:W-:Y:S01]  /*20630*/  HMMA.1688.F32.TF32 R60, R232, R26, R60 ;  /* 0x0000001ae83c723c */ /* 0x000fe2000008103c */
[----:B------:R-:W-:Y:S01]  /*20640*/  IMAD.MOV.U32 R9, RZ, RZ, R80 ;  /* 0x000000ffff097224 */ /* 0x000fe200078e0050 */
[----:B------:R-:W2:Y:S01]  /*20650*/  LDL.LU.64 R82, [R1+0x13a0] ;  /* 0x0013a00001527983 */ /* 0x000ea20000300a00 */
[----:B------:R-:W-:-:S03]  /*20660*/  IMAD.MOV.U32 R8, RZ, RZ, R81 ;  /* 0x000000ffff087224 */ /* 0x000fc600078e0051 */
[----:B------:R-:W2:Y:S02]  /*20670*/  LDL.LU.64 R80, [R1+0x1398] ;  /* 0x0013980001507983 */ /* 0x000ea40000300a00 */
[C---:B------:R-:W-:Y:S02]  /*20680*/  HMMA.1688.F32.TF32 R56, R232.reuse, R30, R56 ;  /* 0x0000001ee838723c */ /* 0x040fe40000081038 */
[----:B------:R-:W-:Y:S04]  /*20690*/  STL.64 [R1+0xc0], R76 ;  /* 0x0000c04c01007387 */ /* 0x000fe80000100a00 */
[----:B------:R1:W-:Y:S02]  /*206a0*/  STL.64 [R1+0xc8], R78 ;  /* 0x0000c84e01007387 */ /* 0x0003e40000100a00 */
[----:B------:R-:W-:Y:S02]  /*206b0*/  HMMA.1688.F32.TF32 R232, R232, R34, R52 ;  /* 0x00000022e8e8723c */ /* 0x000fe40000081034 */
[----:B-1----:R-:W3:Y:S04]  /*206c0*/  LDL.LU.64 R78, [R1+0x1390] ;  /* 0x00139000014e7983 */ /* 0x002ee80000300a00 */
[----:B------:R-:W3:Y:S04]  /*206d0*/  LDL.LU.64 R76, [R1+0x1388] ;  /* 0x00138800014c7983 */ /* 0x000ee80000300a00 */
[----:B------:R-:W-:Y:S04]  /*206e0*/  STL.64 [R1+0xb0], R72 ;  /* 0x0000b04801007387 */ /* 0x000fe80000100a00 */
[----:B------:R1:W-:Y:S01]  /*206f0*/  STL.64 [R1+0xb8], R74 ;  /* 0x0000b84a01007387 */ /* 0x0003e20000100a00 */
[C---:B------:R-:W-:Y:S03]  /*20700*/  HMMA.1688.F32.TF32 R40, R236.reuse, R14, R40 ;  /* 0x0000000eec28723c */ /* 0x040fe60000081028 */
[----:B-1----:R-:W4:Y:S04]  /*20710*/  LDL.LU.64 R74, [R1+0x1380] ;  /* 0x00138000014a7983 */ /* 0x002f280000300a00 */
[----:B------:R-:W4:Y:S04]  /*20720*/  LDL.LU.64 R72, [R1+0x1378] ;  /* 0x0013780001487983 */ /* 0x000f280000300a00 */
[----:B------:R-:W-:Y:S04]  /*20730*/  STL.64 [R1+0xa0], R68 ;  /* 0x0000a04401007387 */ /* 0x000fe80000100a00 */
[----:B------:R1:W-:Y:S01]  /*20740*/  STL.64 [R1+0xa8], R70 ;  /* 0x0000a84601007387 */ /* 0x0003e20000100a00 */
[----:B------:R-:W-:Y:S03]  /*20750*/  HMMA.1688.F32.TF32 R36, R236, R18, R36 ;  /* 0x00000012ec24723c */ /* 0x000fe60000081024 */
[----:B-1----:R-:W5:Y:S04]  /*20760*/  LDL.LU.64 R70, [R1+0x1370] ;  /* 0x0013700001467983 */ /* 0x002f680000300a00 */
        /* <DEDUP_REMOVED lines=17> */
[----:B-1----:R-:W2:Y:S04]  /*20880*/  LDL.LU R232, [R1] ;  /* 0x0000000001e87983 */ /* 0x002ea80000300800 */
[----:B------:R-:W2:Y:S04]  /*20890*/  LDL.LU R233, [R1+0x4] ;  /* 0x0000040001e97983 */ /* 0x000ea80000300800 */
[----:B------:R-:W-:Y:S04]  /*208a0*/  STL.64 [R1+0x50], R48 ;  /* 0x0000503001007387 */ /* 0x000fe80000100a00 */
[----:B------:R1:W-:Y:S04]  /*208b0*/  STL.64 [R1+0x58], R50 ;  /* 0x0000583201007387 */ /* 0x0003e80000100a00 */
[----:B-1----:R-:W3:Y:S04]  /*208c0*/  LDL.LU.64 R50, [R1+0x1320] ;  /* 0x0013200001327983 */ /* 0x002ee80000300a00 */
[----:B------:R-:W3:Y:S04]  /*208d0*/  LDL.LU.64 R48, [R1+0x1318] ;  /* 0x0013180001307983 */ /* 0x000ee80000300a00 */
        /* <DEDUP_REMOVED lines=10> */
[----:B-1----:R-:W4:Y:S04]  /*20980*/  LDL.LU.64 R38, [R1+0x12f0] ;  /* 0x0012f00001267983 */ /* 0x002f280000300a00 */
[----:B------:R-:W4:Y:S04]  /*20990*/  LDL.LU.64 R36, [R1+0x12e8] ;  /* 0x0012e80001247983 */ /* 0x000f280000300a00 */
[----:B------:R-:W-:Y:S04]  /*209a0*/  STL.64 [R1+0x10], R248 ;  /* 0x000010f801007387 */ /* 0x000fe80000100a00 */
[----:B------:R1:W-:Y:S04]  /*209b0*/  STL.64 [R1+0x18], R250 ;  /* 0x000018fa01007387 */ /* 0x0003e80000100a00 */
[----:B-1----:R-:W5:Y:S04]  /*209c0*/  LDL.LU.64 R250, [R1+0x12e0] ;  /* 0x0012e00001fa7983 */ /* 0x002f680000300a00 */
[----:B------:R-:W5:Y:S01]  /*209d0*/  LDL.LU.64 R248, [R1+0x12d8] ;  /* 0x0012d80001f87983 */ /* 0x000f620000300a00 */
[----:B------:R-:W-:-:S02]  /*209e0*/  IMAD.MOV.U32 R234, RZ, RZ, R252 ;  /* 0x000000ffffea7224 */ /* 0x000fc400078e00fc */
[----:B------:R-:W-:-:S07]  /*209f0*/  IMAD.MOV.U32 R235, RZ, RZ, R2 ;  /* 0x000000ffffeb7224 */ /* 0x000fce00078e0002 */
[----:B--2---:R-:W-:Y:S08]  /*20a00*/  HMMA.1688.F32.TF32 R232, R236, R26, R232 ;  /* 0x0000001aece8723c */ /* 0x004ff000000810e8 */
[----:B---3--:R-:W-:Y:S08]  /*20a10*/  HMMA.1688.F32.TF32 R40, R240, R6, R40 ;  /* 0x00000006f028723c */ /* 0x008ff00000081028 */
[C---:B----4-:R-:W-:Y:S08]  /*20a20*/  HMMA.1688.F32.TF32 R36, R236.reuse, R34, R36 ;  /* 0x00000022ec24723c */ /* 0x050ff00000081024 */
[----:B-----5:R-:W-:Y:S11]  /*20a30*/  HMMA.1688.F32.TF32 R248, R236, R30, R248 ;  /* 0x0000001eecf8723c */ /* 0x020ff600000810f8 */
[----:B------:R-:W-:Y:S11]  /*20a40*/  @!UPT UIADD3 URZ, URZ, URZ, URZ ;  /* 0x0000003f3f3ff290 */ /* 0x000ff6000fffe03f */
[----:B------:R-:W-:Y:S01]  /*20a50*/  @!UPT UIADD3 URZ, URZ, URZ, URZ ;  /* 0x0000003f3f3ff290 */ /* 0x000fe2000fffe03f */
[----:B------:R-:W-:Y:S04]  /*20a60*/  STL [R1+0x12d4], R248 ;  /* 0x0012d4f801007387 */ /* 0x000fe80000100800 */
[----:B------:R-:W-:Y:S04]  /*20a70*/  STL.64 [R1], R232 ;  /* 0x000000e801007387 */ /* 0x000fe80000100a00 */
[----:B------:R-:W-:Y:S04]  /*20a80*/  STL.64 [R1+0x8], R234 ;  /* 0x000008ea01007387 */ /* 0x000fe80000100a00 */
[----:B------:R-:W-:Y:S04]  /*20a90*/  STL [R1+0x12d0], R249 ;  /* 0x0012d0f901007387 */ /* 0x000fe80000100800 */
[----:B------:R-:W-:Y:S04]  /*20aa0*/  STL [R1+0x12cc], R250 ;  /* 0x0012ccfa01007387 */ /* 0x000fe80000100800 */
[----:B------:R-:W-:Y:S04]  /*20ab0*/  STL [R1+0x12c8], R251 ;  /* 0x0012c8fb01007387 */ /* 0x000fe80000100800 */
[----:B------:R-:W-:Y:S04]  /*20ac0*/  STL.64 [R1+0x110], R36 ;  /* 0x0001102401007387 */ /* 0x000fe80000100a00 */
[----:B------:R1:W-:Y:S01]  /*20ad0*/  STL.64 [R1+0x118], R38 ;  /* 0x0001182601007387 */ /* 0x0003e20000100a00 */
[C---:B------:R-:W-:Y:S08]  /*20ae0*/  HMMA.1688.F32.TF32 R236, R240.reuse, R14, R48 ;  /* 0x0000000ef0ec723c */ /* 0x040ff00000081030 */
[C---:B-1----:R-:W-:Y:S08]  /*20af0*/  HMMA.1688.F32.TF32 R36, R240.reuse, R10, R44 ;  /* 0x0000000af024723c */ /* 0x042ff0000008102c */
[C---:B------:R-:W-:Y:S08]  /*20b00*/  HMMA.1688.F32.TF32 R44, R240.reuse, R22, R56 ;  /* 0x00000016f02c723c */ /* 0x040ff00000081038 */
[----:B------:R-:W-:Y:S08]  /*20b10*/  HMMA.1688.F32.TF32 R56, R240, R34, R68 ;  /* 0x00000022f038723c */ /* 0x000ff00000081044 */
[C---:B------:R-:W-:Y:S08]  /*20b20*/  HMMA.1688.F32.TF32 R68, R244.reuse, R14, R80 ;  /* 0x0000000ef444723c */ /* 0x040ff00000081050 */
[----:B------:R-:W-:Y:S01]  /*20b30*/  HMMA.1688.F32.TF32 R80, R244, R26, R92 ;  /* 0x0000001af450723c */ /* 0x000fe2000008105c */
[----:B------:R-:W-:Y:S04]  /*20b40*/  LDS R92, [R3+0x24400] ;  /* 0x02440000035c7984 */ /* 0x000fe80000000800 */
[----:B------:R-:W-:Y:S04]  /*20b50*/  LDS R94, [R3+0x26400] ;  /* 0x02640000035e7984 */ /* 0x000fe80000000800 */
[----:B------:R-:W-:Y:S04]  /*20b60*/  LDS R93, [R0+0x24400] ;  /* 0x02440000005d7984 */ /* 0x000fe80000000800 */
[----:B------:R-:W1:Y:S01]  /*20b70*/  LDS R95, [R0+0x26400] ;  /* 0x02640000005f7984 */ /* 0x000e620000000800 */
[----:B------:R-:W-:Y:S01]  /*20b80*/  MOV R248, R40 ;  /* 0x0000002800f87202 */ /* 0x000fe20000000f00 */
[----:B------:R-:W-:-:S02]  /*20b90*/  IMAD.MOV.U32 R249, RZ, RZ, R41 ;  /* 0x000000fffff97224 */ /* 0x000fc400078e0029 */
[----:B------:R-:W-:Y:S02]  /*20ba0*/  IMAD.MOV.U32 R250, RZ, RZ, R42 ;  /* 0x000000fffffa7224 */ /* 0x000fe400078e002a */
[----:B------:R-:W-:Y:S02]  /*20bb0*/  IMAD.MOV.U32 R251, RZ, RZ, R43 ;  /* 0x000000fffffb7224 */ /* 0x000fe400078e002b */
[C---:B------:R-:W-:Y:S01]  /*20bc0*/  HMMA.1688.F32.TF32 R40, R240.reuse, R18, R52 ;  /* 0x00000012f028723c */ /* 0x040fe20000081034 */
[----:B------:R-:W-:Y:S04]  /*20bd0*/  STL [R1+0x12a8], R236 ;  /* 0x0012a8ec01007387 */ /* 0x000fe80000100800 */
[----:B------:R-:W-:Y:S04]  /*20be0*/  STL [R1+0x12a4], R237 ;  /* 0x0012a4ed01007387 */ /* 0x000fe80000100800 */
[----:B------:R-:W-:Y:S04]  /*20bf0*/  STL [R1+0x12a0], R238 ;  /* 0x0012a0ee01007387 */ /* 0x000fe80000100800 */
[----:B------:R-:W-:Y:S10]  /*20c00*/  STL [R1+0x129c], R239 ;  /* 0x00129cef01007387 */ /* 0x000ff40000100800 */
[----:B------:R-:W-:Y:S04]  /*20c10*/  STL [R1+0x12b4], R40 ;  /* 0x0012b42801007387 */ /* 0x000fe80000100800 */
[----:B------:R-:W-:Y:S04]  /*20c20*/  STL [R1+0x12b0], R41 ;  /* 0x0012b02901007387 */ /* 0x000fe80000100800 */
[----:B------:R-:W-:Y:S04]  /*20c30*/  STL [R1+0x12ac], R42 ;  /* 0x0012ac2a01007387 */ /* 0x000fe80000100800 */
[----:B------:R-:W-:Y:S04]  /*20c40*/  STL [R1+0x1298], R43 ;  /* 0x0012982b01007387 */ /* 0x000fe80000100800 */
[----:B------:R-:W-:Y:S04]  /*20c50*/  STL [R1+0x12c4], R44 ;  /* 0x0012c42c01007387 */ /* 0x000fe80000100800 */
[----:B------:R-:W-:Y:S04]  /*20c60*/  STL [R1+0x12c0], R45 ;  /* 0x0012c02d01007387 */ /* 0x000fe80000100800 */
[----:B------:R-:W-:Y:S04]  /*20c70*/  STL [R1+0x12bc], R46 ;  /* 0x0012bc2e01007387 */ /* 0x000fe80000100800 */
[----:B------:R1:W-:Y:S01]  /*20c80*/  STL [R1+0x12b8], R47 ;  /* 0x0012b82f01007387 */ /* 0x0003e20000100800 */
[----:B------:R-:W-:Y:S08]  /*20c90*/  HMMA.1688.F32.TF32 R48, R240, R26, R60 ;  /* 0x0000001af030723c */ /* 0x000ff0000008103c */
[-C--:B-1----:R-:W-:Y:S08]  /*20ca0*/  HMMA.1688.F32.TF32 R44, R92, R6.reuse, R104 ;  /* 0x000000065c2c723c */ /* 0x082ff00000081068 */
[C---:B------:R-:W-:Y:S08]  /*20cb0*/  HMMA.1688.F32.TF32 R60, R244.reuse, R6, R72 ;  /* 0x00000006f43c723c */ /* 0x040ff00000081048 */
[C---:B------:R-:W-:Y:S08]  /*20cc0*/  HMMA.1688.F32.TF32 R72, R244.reuse, R18, R84 ;  /* 0x00000012f448723c */ /* 0x040ff00000081054 */
[-C--:B------:R-:W-:Y:S01]  /*20cd0*/  HMMA.1688.F32.TF32 R84, R244, R30.reuse, R96 ;  /* 0x0000001ef454723c */ /* 0x080fe20000081060 */
[----:B------:R-:W-:Y:S04]  /*20ce0*/  LDS R96, [R3+0x24500] ;  /* 0x0245000003607984 */ /* 0x000fe80000000800 */
[----:B------:R-:W-:Y:S03]  /*20cf0*/  LDS R98, [R3+0x26500] ;  /* 0x0265000003627984 */ /* 0x000fe60000000800 */
[----:B------:R-:W-:Y:S01]  /*20d00*/  HMMA.1688.F32.TF32 R52, R240, R30, R64 ;  /* 0x0000001ef034723c */ /* 0x000fe20000081040 */
[----:B------:R-:W-:Y:S04]  /*20d10*/  LDS R97, [R0+0x24500] ;  /* 0x0245000000617984 */ /* 0x000fe80000000800 */
[----:B------:R-:W1:Y:S04]  /*20d20*/  LDS R99, [R0+0x26500] ;  /* 0x0265000000637984 */ /* 0x000e680000000800 */
[----:B------:R-:W-:Y:S04]  /*20d30*/  LDS R240, [R3+0x24600] ;  /* 0x0246000003f07984 */ /* 0x000fe80000000800 */
[----:B------:R-:W-:Y:S04]  /*20d40*/  LDS R242, [R3+0x26600] ;  /* 0x0266000003f27984 */ /* 0x000fe80000000800 */
[----:B------:R-:W-:Y:S04]  /*20d50*/  LDS R241, [R0+0x24600] ;  /* 0x0246000000f17984 */ /* 0x000fe80000000800 */
[----:B------:R-:W2:Y:S04]  /*20d60*/  LDS R243, [R0+0x26600] ;  /* 0x0266000000f37984 */ /* 0x000ea80000000800 */
[----:B------:R-:W-:Y:S04]  /*20d70*/  STL.64 [R1+0x160], R44 ;  /* 0x0001602c01007387 */ /* 0x000fe80000100a00 */
[----:B------:R3:W-:Y:S02]  /*20d80*/  STL.64 [R1+0x168], R46 ;  /* 0x0001682e01007387 */ /* 0x0007e40000100a00 */
[C---:B---3--:R-:W-:Y:S08]  /*20d90*/  HMMA.1688.F32.TF32 R44, R92.reuse, R14, R112 ;  /* 0x0000000e5c2c723c */ /* 0x048ff00000081070 */
[C---:B------:R-:W-:Y:S08]  /*20da0*/  HMMA.1688.F32.TF32 R40, R92.reuse, R10, R108 ;  /* 0x0000000a5c28723c */ /* 0x040ff0000008106c */
[----:B------:R-:W-:Y:S08]  /*20db0*/  HMMA.1688.F32.TF32 R108, R92, R30, R128 ;  /* 0x0000001e5c6c723c */ /* 0x000ff00000081080 */
[----:B------:R-:W-:Y:S01]  /*20dc0*/  IMAD.MOV.U32 R115, RZ, RZ, R44 ;  /* 0x000000ffff737224 */ /* 0x000fe200078e002c */
[----:B------:R-:W-:Y:S01]  /*20dd0*/  MOV R114, R45 ;  /* 0x0000002d00727202 */ /* 0x000fe20000000f00 */
[----:B------:R-:W-:-:S02]  /*20de0*/  IMAD.MOV.U32 R113, RZ, RZ, R46 ;  /* 0x000000ffff717224 */ /* 0x000fc400078e002e */
[----:B------:R-:W-:Y:S01]  /*20df0*/  IMAD.MOV.U32 R112, RZ, RZ, R47 ;  /* 0x000000ffff707224 */ /* 0x000fe200078e002f */
[-C--:B-1----:R-:W-:Y:S08]  /*20e00*/  HMMA.1688.F32.TF32 R128, R96, R18.reuse, R148 ;  /* 0x000000126080723c */ /* 0x082ff00000081094 */
[C---:B------:R-:W-:Y:S08]  /*20e10*/  HMMA.1688.F32.TF32 R44, R92.reuse, R18, R116 ;  /* 0x000000125c2c723c */ /* 0x040ff00000081074 */
[----:B------:R-:W-:Y:S08]  /*20e20*/  HMMA.1688.F32.TF32 R116, R92, R34, R132 ;  /* 0x000000225c74723c */ /* 0x000ff00000081084 */
[----:B--2---:R-:W-:Y:S01]  /*20e30*/  HMMA.1688.F32.TF32 R148, R240, R6, R168 ;  /* 0x00000006f094723c */ /* 0x004fe200000810a8 */
[----:B------:R-:W-:Y:S01]  /*20e40*/  MOV R252, R36 ;  /* 0x0000002400fc7202 */ /* 0x000fe20000000f00 */
[----:B------:R-:W-:Y:S01]  /*20e50*/  IMAD.MOV.U32 R33, RZ, RZ, R37 ;  /* 0x000000ffff217224 */ /* 0x000fe200078e0025 */
[----:B------:R-:W-:Y:S01]  /*20e60*/  LDS R36, [R3+0x24700] ;  /* 0x0247000003247984 */ /* 0x000fe20000000800 */
[----:B------:R-:W-:-:S02]  /*20e70*/  IMAD.MOV.U32 R32, RZ, RZ, R38 ;  /* 0x000000ffff207224 */ /* 0x000fc400078e0026 */
[----:B------:R-:W-:Y:S01]  /*20e80*/  IMAD.MOV.U32 R2, RZ, RZ, R39 ;  /* 0x000000ffff027224 */ /* 0x000fe200078e0027 */
[----:B------:R-:W-:Y:S01]  /*20e90*/  LDS R38, [R3+0x26700] ;  /* 0x0267000003267984 */ /* 0x000fe20000000800 */
[----:B------:R-:W-:Y:S03]  /*20ea0*/  HMMA.1688.F32.TF32 R132, R96, R22, R152 ;  /* 0x000000166084723c */ /* 0x000fe60000081098 */
[----:B------:R-:W-:Y:S04]  /*20eb0*/  LDS R37, [R0+0x24700] ;  /* 0x0247000000257984 */ /* 0x000fe80000000800 */
[----:B------:R-:W1:Y:S01]  /*20ec0*/  LDS R39, [R0+0x26700] ;  /* 0x0267000000277984 */ /* 0x000e620000000800 */
[----:B------:R-:W-:Y:S01]  /*20ed0*/  HMMA.1688.F32.TF32 R152, R240, R10, R172 ;  /* 0x0000000af098723c */ /* 0x000fe200000810ac */
[----:B------:R-:W-:Y:S01]  /*20ee0*/  MOV R237, R40 ;  /* 0x0000002800ed7202 */ /* 0x000fe20000000f00 */
[----:B------:R-:W-:Y:S01]  /*20ef0*/  IMAD.MOV.U32 R238, RZ, RZ, R41 ;  /* 0x000000ffffee7224 */ /* 0x000fe200078e0029 */
[----:B------:R-:W-:Y:S01]  /*20f00*/  MOV R41, R45 ;  /* 0x0000002d00297202 */ /* 0x000fe20000000f00 */
[----:B------:R-:W-:Y:S01]  /*20f10*/  IMAD.MOV.U32 R239, RZ, RZ, R42 ;  /* 0x000000ffffef7224 */ /* 0x000fe200078e002a */
[----:B------:R-:W-:Y:S01]  /*20f20*/  MOV R45, R117 ;  /* 0x00000075002d7202 */ /* 0x000fe20000000f00 */
[----:B------:R-:W-:Y:S01]  /*20f30*/  IMAD.MOV.U32 R40, RZ, RZ, R44 ;  /* 0x000000ffff287224 */ /* 0x000fe200078e002c */
[----:B------:R-:W-:Y:S01]  /*20f40*/  STL [R1+0x11f0], R148 ;  /* 0x0011f09401007387 */ /* 0x000fe20000100800 */
[----:B------:R-:W-:-:S02]  /*20f50*/  IMAD.MOV.U32 R42, RZ, RZ, R46 ;  /* 0x000000ffff2a7224 */ /* 0x000fc400078e002e */
[----:B------:R-:W-:Y:S01]  /*20f60*/  IMAD.MOV.U32 R236, RZ, RZ, R47 ;  /* 0x000000ffffec7224 */ /* 0x000fe200078e002f */
[----:B------:R-:W-:Y:S01]  /*20f70*/  HMMA.1688.F32.TF32 R64, R244, R10, R76 ;  /* 0x0000000af440723c */ /* 0x000fe2000008104c */
[----:B------:R-:W-:Y:S01]  /*20f80*/  IMAD.MOV.U32 R44, RZ, RZ, R116 ;  /* 0x000000ffff2c7224 */ /* 0x000fe200078e0074 */
[----:B------:R-:W-:Y:S01]  /*20f90*/  STL [R1+0x11ec], R149 ;  /* 0x0011ec9501007387 */ /* 0x000fe20000100800 */
[----:B------:R-:W-:Y:S02]  /*20fa0*/  IMAD.MOV.U32 R46, RZ, RZ, R118 ;  /* 0x000000ffff2e7224 */ /* 0x000fe400078e0076 */
[----:B------:R-:W-:Y:S01]  /*20fb0*/  IMAD.MOV.U32 R47, RZ, RZ, R119 ;  /* 0x000000ffff2f7224 */ /* 0x000fe200078e0077 */
[----:B------:R-:W-:Y:S02]  /*20fc0*/  STL [R1+0x11e8], R150 ;  /* 0x0011e89601007387 */ /* 0x000fe40000100800 */
[----:B------:R-:W-:Y:S02]  /*20fd0*/  HMMA.1688.F32.TF32 R116, R96, R6, R136 ;  /* 0x000000066074723c */ /* 0x000fe40000081088 */
[----:B------:R-:W-:Y:S04]  /*20fe0*/  STL [R1+0x11e4], R151 ;  /* 0x0011e49701007387 */ /* 0x000fe80000100800 */
[----:B------:R2:W-:Y:S02]  /*20ff0*/  STL [R1+0x1200], R152 ;  /* 0x0012009801007387 */ /* 0x0005e40000100800 */
[----:B------:R-:W-:Y:S02]  /*21000*/  HMMA.1688.F32.TF32 R76, R244, R22, R88 ;  /* 0x00000016f44c723c */ /* 0x000fe40000081058 */
[----:B------:R3:W-:Y:S06]  /*21010*/  STL [R1+0x11fc], R153 ;  /* 0x0011fc9901007387 */ /* 0x0007ec0000100800 */
[----:B------:R-:W-:Y:S01]  /*21020*/  HMMA.1688.F32.TF32 R136, R96, R26, R156 ;  /* 0x0000001a6088723c */ /* 0x000fe2000008109c */
[----:B------:R4:W-:Y:S07]  /*21030*/  STL [R1+0x11f8], R154 ;  /* 0x0011f89a01007387 */ /* 0x0009ee0000100800 */
[----:B------:R-:W-:Y:S01]  /*21040*/  HMMA.1688.F32.TF32 R88, R244, R34, R100 ;  /* 0x00000022f458723c */ /* 0x000fe20000081064 */
[----:B------:R5:W-:Y:S04]  /*21050*/  STL [R1+0x11f4], R155 ;  /* 0x0011f49b01007387 */ /* 0x000be80000100800 */
[----:B------:R-:W5:Y:S03]  /*21060*/  LDL R235, [R1+0x390] ;  /* 0x0003900001eb7983 */ /* 0x000f660000100800 */
[----:B------:R-:W-:Y:S01]  /*21070*/  HMMA.1688.F32.TF32 R156, R240, R14, R176 ;  /* 0x0000000ef09c723c */ /* 0x000fe200000810b0 */
[----:B------:R-:W-:Y:S04]  /*21080*/  LDS R244, [R3+0x28100] ;  /* 0x0281000003f47984 */ /* 0x000fe80000000800 */
[----:B------:R-:W-:Y:S03]  /*21090*/  LDS R246, [R3+0x2a100] ;  /* 0x02a1000003f67984 */ /* 0x000fe60000000800 */
[----:B------:R-:W-:Y:S01]  /*210a0*/  HMMA.1688.F32.TF32 R100, R92, R22, R120 ;  /* 0x000000165c64723c */ /* 0x000fe20000081078 */
[----:B------:R-:W-:Y:S04]  /*210b0*/  LDS R245, [R0+0x28100] ;  /* 0x0281000000f57984 */ /* 0x000fe80000000800 */
[----:B------:R-:W-:Y:S03]  /*210c0*/  LDS R247, [R0+0x2a100] ;  /* 0x02a1000000f77984 */ /* 0x000fe60000000800 */
[C---:B------:R-:W-:Y:S08]  /*210d0*/  HMMA.1688.F32.TF32 R120, R96.reuse, R10, R140 ;  /* 0x0000000a6078723c */ /* 0x040ff0000008108c */
[----:B------:R-:W-:Y:S08]  /*210e0*/  HMMA.1688.F32.TF32 R140, R96, R30, R160 ;  /* 0x0000001e608c723c */ /* 0x000ff000000810a0 */
[----:B------:R-:W-:Y:S08]  /*210f0*/  HMMA.1688.F32.TF32 R160, R240, R18, R180 ;  /* 0x00000012f0a0723c */ /* 0x000ff000000810b4 */
[----:B------:R-:W-:Y:S08]  /*21100*/  HMMA.1688.F32.TF32 R104, R92, R26, R124 ;  /* 0x0000001a5c68723c */ /* 0x000ff0000008107c */
[----:B------:R-:W-:Y:S08]  /*21110*/  HMMA.1688.F32.TF32 R92, R96, R34, R164 ;  /* 0x00000022605c723c */ /* 0x000ff000000810a4 */
[C---:B------:R-:W-:Y:S08]  /*21120*/  HMMA.1688.F32.TF32 R164, R240.reuse, R22, R184 ;  /* 0x00000016f0a4723c */ /* 0x040ff000000810b8 */
[C---:B------:R-:W-:Y:S01]  /*21130*/  HMMA.1688.F32.TF32 R168, R240.reuse, R26, R188 ;  /* 0x0000001af0a8723c */ /* 0x040fe200000810bc */
[----:B------:R-:W-:Y:S07]  /*21140*/  STL [R1+0x120c], R156 ;  /* 0x00120c9c01007387 */ /* 0x000fee0000100800 */
[C---:B------:R-:W-:Y:S01]  /*21150*/  HMMA.1688.F32.TF32 R172, R240.reuse, R30, R192 ;  /* 0x0000001ef0ac723c */ /* 0x040fe200000810c0 */
[----:B------:R-:W-:Y:S07]  /*21160*/  STL [R1+0x1208], R157 ;  /* 0x0012089d01007387 */ /* 0x000fee0000100800 */
[----:B------:R-:W-:Y:S01]  /*21170*/  HMMA.1688.F32.TF32 R240, R240, R34, R196 ;  /* 0x00000022f0f0723c */ /* 0x000fe200000810c4 */
[----:B------:R-:W-:Y:S04]  /*21180*/  STL [R1+0x1204], R158 ;  /* 0x0012049e01007387 */ /* 0x000fe80000100800 */
[----:B------:R-:W-:Y:S03]  /*21190*/  STL [R1+0x11e0], R159 ;  /* 0x0011e09f01007387 */ /* 0x000fe60000100800 */
[C---:B-1----:R-:W-:Y:S01]  /*211a0*/  HMMA.1688.F32.TF32 R180, R36.reuse, R6, R200 ;  /* 0x0000000624b4723c */ /* 0x042fe200000810c8 */
        /* <DEDUP_REMOVED lines=8> */
[----:B------:R-:W-:Y:S01]  /*21230*/  STL [R1+0x1220], R166 ;  /* 0x001220a601007387 */ /* 0x000fe20000100800 */
[C---:B------:R-:W-:Y:S03]  /*21240*/  HMMA.1688.F32.TF32 R212, R36.reuse, R18, R212 ;  /* 0x0000001224d4723c */ /* 0x040fe600000810d4 */
        /* <DEDUP_REMOVED lines=29> */
[----:B--2---:R-:W2:Y:S04]  /*21420*/  LDL.LU R152, [R1+0xb0] ;  /* 0x0000b00001987983 */ /* 0x004ea80000300800 */
[----:B---3--:R-:W2:Y:S04]  /*21430*/  LDL.LU R153, [R1+0xb4] ;  /* 0x0000b40001997983 */ /* 0x008ea80000300800 */
[----:B----4-:R-:W2:Y:S04]  /*21440*/  LDL.LU R154, [R1+0xb8] ;  /* 0x0000b800019a7983 */ /* 0x010ea80000300800 */
[----:B-----5:R-:W2:Y:S04]  /*21450*/  LDL.LU R155, [R1+0xbc] ;  /* 0x0000bc00019b7983 */ /* 0x020ea80000300800 */
[----:B------:R-:W3:Y:S04]  /*21460*/  LDL.LU R148, [R1+0xc0] ;  /* 0x0000c00001947983 */ /* 0x000ee80000300800 */
[----:B------:R-:W3:Y:S04]  /*21470*/  LDL.LU R149, [R1+0xc4] ;  /* 0x0000c40001957983 */ /* 0x000ee80000300800 */
[----:B------:R-:W3:Y:S04]  /*21480*/  LDL.LU R150, [R1+0xc8] ;  /* 0x0000c80001967983 */ /* 0x000ee80000300800 */
[----:B------:R-:W3:Y:S04]  /*21490*/  LDL.LU R151, [R1+0xcc] ;  /* 0x0000cc0001977983 */ /* 0x000ee80000300800 */
[----:B-1----:R-:W4:Y:S04]  /*214a0*/  LDL.LU R240, [R1+0xa0] ;  /* 0x0000a00001f07983 */ /* 0x002f280000300800 */
[----:B------:R-:W4:Y:S04]  /*214b0*/  LDL.LU R241, [R1+0xa4] ;  /* 0x0000a40001f17983 */ /* 0x000f280000300800 */
[----:B------:R-:W4:Y:S04]  /*214c0*/  LDL.LU R242, [R1+0xa8] ;  /* 0x0000a80001f27983 */ /* 0x000f280000300800 */
[----:B------:R-:W4:Y:S04]  /*214d0*/  LDL.LU R243, [R1+0xac] ;  /* 0x0000ac0001f37983 */ /* 0x000f280000300800 */
[----:B------:R-:W5:Y:S04]  /*214e0*/  LDL.LU R160, [R1+0x90] ;  /* 0x0000900001a07983 */ /* 0x000f680000300800 */
[----:B------:R-:W5:Y:S04]  /*214f0*/  LDL.LU R161, [R1+0x94] ;  /* 0x0000940001a17983 */ /* 0x000f680000300800 */
[----:B------:R-:W5:Y:S04]  /*21500*/  LDL.LU R162, [R1+0x98] ;  /* 0x0000980001a27983 */ /* 0x000f680000300800 */
[----:B------:R-:W5:Y:S04]  /*21510*/  LDL.LU R163, [R1+0x9c] ;  /* 0x00009c0001a37983 */ /* 0x000f680000300800 */
[----:B------:R-:W4:Y:S04]  /*21520*/  LDL.LU R196, [R1+0x80] ;  /* 0x0000800001c47983 */ /* 0x000f280000300800 */
[----:B------:R-:W4:Y:S04]  /*21530*/  LDL.LU R197, [R1+0x84] ;  /* 0x0000840001c57983 */ /* 0x000f280000300800 */
[----:B------:R-:W4:Y:S04]  /*21540*/  LDL.LU R198, [R1+0x88] ;  /* 0x0000880001c67983 */ /* 0x000f280000300800 */
        /* <DEDUP_REMOVED lines=8> */
[----:B------:R-:W5:Y:S01]  /*215d0*/  LDL.LU R195, [R1+0x6c] ;  /* 0x00006c0001c37983 */ /* 0x000f620000300800 */
[----:B------:R-:W-:Y:S01]  /*215e0*/  IMAD.MOV.U32 R178, RZ, RZ, R5 ;  /* 0x000000ffffb27224 */ /* 0x000fe200078e0005 */
[----:B------:R-:W-:Y:S01]  /*215f0*/  HMMA.1688.F32.TF32 R224, R36, R30, R224 ;  /* 0x0000001e24e0723c */ /* 0x000fe200000810e0 */
[----:B------:R-:W-:Y:S01]  /*21600*/  IMAD.MOV.U32 R179, RZ, RZ, R4 ;  /* 0x000000ffffb37224 */ /* 0x000fe200078e0004 */
[----:B------:R-:W-:Y:S04]  /*21610*/  LDS R30, [R3+0x2a000] ;  /* 0x02a00000031e7984 */ /* 0x000fe80000000800 */
[----:B------:R-:W-:Y:S04]  /*21620*/  LDS R31, [R0+0x2a000] ;  /* 0x02a00000001f7984 */ /* 0x000fe80000000800 */
[----:B------:R-:W1:Y:S01]  /*21630*/  LDSM.16.M88.4 R4, [R235+0x80100] ;  /* 0x08010000eb04783b */ /* 0x000e620000000200 */
[----:B------:R-:W-:Y:S01]  /*21640*/  IMAD.MOV.U32 R176, RZ, RZ, R9 ;  /* 0x000000ffffb07224 */ /* 0x000fe200078e0009 */
[----:B------:R-:W-:-:S02]  /*21650*/  MOV R177, R8 ;  /* 0x0000000800b17202 */ /* 0x000fc40000000f00 */
[----:B------:R-:W3:Y:S01]  /*21660*/  LDSM.16.M88.4 R8, [R235+0x82100] ;  /* 0x08210000eb08783b */ /* 0x000ee20000000200 */
[C---:B------:R-:W-:Y:S03]  /*21670*/  HMMA.1688.F32.TF32 R216, R36.reuse, R22, R216 ;  /* 0x0000001624d8723c */ /* 0x040fe600000810d8 */
[----:B------:R-:W-:Y:S04]  /*21680*/  LDSM.16.M88.4 R20, [R235+0x86100] ;  /* 0x08610000eb14783b */ /* 0x000fe80000000200 */
[----:B------:R-:W-:Y:S01]  /*21690*/  LDSM.16.M88.4 R16, [R235+0x88100] ;  /* 0x08810000eb10783b */ /* 0x000fe20000000200 */
[C---:B------:R-:W-:Y:S03]  /*216a0*/  HMMA.1688.F32.TF32 R220, R36.reuse, R26, R220 ;  /* 0x0000001a24dc723c */ /* 0x040fe600000810dc */
[----:B------:R-:W2:Y:S05]  /*216b0*/  LDSM.16.M88.4 R24, [R235+0x84100] ;  /* 0x08410000eb18783b */ /* 0x000eaa0000000200 */
[----:B------:R-:W-:Y:S01]  /*216c0*/  HMMA.1688.F32.TF32 R204, R36, R34, R228 ;  /* 0x0000002224cc723c */ /* 0x000fe200000810e4 */
[----:B------:R-:W-:Y:S07]  /*216d0*/  LDSM.16.M88.4 R228, [R235+0x8c100] ;  /* 0x08c10000ebe4783b */ /* 0x000fee0000000200 */
[----:B-1----:R-:W-:Y:S01]  /*216e0*/  HMMA.1688.F32.TF32 R36, R28, R4, R176 ;  /* 0x000000041c24723c */ /* 0x002fe200000810b0 */
[----:B------:R-:W5:Y:S04]  /*216f0*/  LDL.LU R176, [R1+0x50] ;  /* 0x0000500001b07983 */ /* 0x000f680000300800 */
[----:B------:R-:W5:Y:S04]  /*21700*/  LDL.LU R177, [R1+0x54] ;  /* 0x0000540001b17983 */ /* 0x000f680000300800 */
[----:B------:R-:W5:Y:S04]  /*21710*/  LDL.LU R178, [R1+0x58] ;  /* 0x0000580001b27983 */ /* 0x000f680000300800 */
[----:B------:R-:W5:Y:S04]  /*21720*/  LDL.LU R179, [R1+0x5c] ;  /* 0x00005c0001b37983 */ /* 0x000f680000300800 */
[----:B------:R-:W5:Y:S04]  /*21730*/  LDL.LU R180, [R1+0x40] ;  /* 0x0000400001b47983 */ /* 0x000f680000300800 */
[----:B------:R-:W5:Y:S03]  /*21740*/  LDL.LU R181, [R1+0x44] ;  /* 0x0000440001b57983 */ /* 0x000f660000300800 */
[----:B------:R-:W-:Y:S01]  /*21750*/  IMAD.MOV.U32 R211, RZ, RZ, R36 ;  /* 0x000000ffffd37224 */ /* 0x000fe200078e0024 */
[----:B------:R-:W-:Y:S01]  /*21760*/  MOV R210, R37 ;  /* 0x0000002500d27202 */ /* 0x000fe20000000f00 */
[----:B------:R-:W-:Y:S01]  /*21770*/  IMAD.MOV.U32 R209, RZ, RZ, R38 ;  /* 0x000000ffffd17224 */ /* 0x000fe200078e0026 */
[----:B------:R-:W5:Y:S01]  /*21780*/  LDL.LU R182, [R1+0x48] ;  /* 0x0000480001b67983 */ /* 0x000f620000300800 */
[----:B------:R-:W-:-:S03]  /*21790*/  IMAD.MOV.U32 R208, RZ, RZ, R39 ;  /* 0x000000ffffd07224 */ /* 0x000fc600078e0027 */
[----:B------:R-:W5:Y:S04]  /*217a0*/  LDL.LU R183, [R1+0x4c] ;  /* 0x00004c0001b77983 */ /* 0x000f680000300800 */
[----:B------:R-:W5:Y:S04]  /*217b0*/  LDL.LU R184, [R1+0x30] ;  /* 0x0000300001b87983 */ /* 0x000f680000300800 */
[----:B------:R-:W5:Y:S04]  /*217c0*/  LDL.LU R185, [R1+0x34] ;  /* 0x0000340001b97983 */ /* 0x000f680000300800 */
[----:B------:R-:W5:Y:S04]  /*217d0*/  LDL.LU R186, [R1+0x38] ;  /* 0x0000380001ba7983 */ /* 0x000f680000300800 */
[----:B------:R-:W5:Y:S01]  /*217e0*/  LDL.LU R187, [R1+0x3c] ;  /* 0x00003c0001bb7983 */ /* 0x000f620000300800 */
[----:B------:R-:W-:Y:S03]  /*217f0*/  HMMA.1688.F32.TF32 R124, R96, R14, R144 ;  /* 0x0000000e607c723c */ /* 0x000fe60000081090 */
[----:B------:R-:W5:Y:S04]  /*21800*/  LDL.LU R188, [R1+0x20] ;  /* 0x0000200001bc7983 */ /* 0x000f680000300800 */
[----:B------:R-:W1:Y:S04]  /*21810*/  LDSM.16.M88.4 R12, [R235+0x8a100] ;  /* 0x08a10000eb0c783b */ /* 0x000e680000000200 */
[----:B------:R-:W5:Y:S04]  /*21820*/  LDL.LU R189, [R1+0x24] ;  /* 0x0000240001bd7983 */ /* 0x000f680000300800 */
[----:B------:R-:W5:Y:S04]  /*21830*/  LDL.LU R190, [R1+0x28] ;  /* 0x0000280001be7983 */ /* 0x000f680000300800 */
[----:B------:R-:W5:Y:S04]  /*21840*/  LDL.LU R191, [R1+0x2c] ;  /* 0x00002c0001bf7983 */ /* 0x000f680000300800 */
[----:B------:R-:W5:Y:S04]  /*21850*/  LDL.LU R212, [R1+0x10] ;  /* 0x0000100001d47983 */ /* 0x000f680000300800 */
[----:B------:R-:W5:Y:S04]  /*21860*/  LDL.LU R213, [R1+0x14] ;  /* 0x0000140001d57983 */ /* 0x000f680000300800 */
[----:B------:R-:W1:Y:S04]  /*21870*/  LDSM.16.M88.4 R232, [R235+0x8e100] ;  /* 0x08e10000ebe8783b */ /* 0x000e680000000200 */
[----:B------:R-:W5:Y:S04]  /*21880*/  LDL.LU R214, [R1+0x18] ;  /* 0x0000180001d67983 */ /* 0x000f680000300800 */
[----:B------:R-:W5:Y:S04]  /*21890*/  LDL.LU R215, [R1+0x1c] ;  /* 0x00001c0001d77983 */ /* 0x000f680000300800 */
[----:B------:R-:W5:Y:S04]  /*218a0*/  LDL.LU R200, [R1] ;  /* 0x0000000001c87983 */ /* 0x000f680000300800 */
[----:B------:R-:W5:Y:S04]  /*218b0*/  LDL.LU R201, [R1+0x4] ;  /* 0x0000040001c97983 */ /* 0x000f680000300800 */
[----:B------:R-:W5:Y:S04]  /*218c0*/  LDL.LU R202, [R1+0x8] ;  /* 0x0000080001ca7983 */ /* 0x000f680000300800 */
[----:B------:R-:W5:Y:S04]  /*218d0*/  LDL.LU R203, [R1+0xc] ;  /* 0x00000c0001cb7983 */ /* 0x000f680000300800 */
[----:B------:R-:W-:Y:S04]  /*218e0*/  LDS R96, [R3+0x28200] ;  /* 0x0282000003607984 */ /* 0x000fe80000000800 */
[----:B------:R-:W-:Y:S04]  /*218f0*/  LDS R98, [R3+0x2a200] ;  /* 0x02a2000003627984 */ /* 0x000fe80000000800 */
[----:B------:R-:W-:Y:S04]  /*21900*/  LDS R97, [R0+0x28200] ;  /* 0x0282000000617984 */ /* 0x000fe80000000800 */
[----:B------:R-:W1:Y:S01]  /*21910*/  LDS R99, [R0+0x2a200] ;  /* 0x02a2000000637984 */ /* 0x000e620000000800 */
[C---:B---3--:R-:W-:Y:S11]  /*21920*/  HMMA.1688.F32.TF32 R36, R28.reuse, R8, R148 ;  /* 0x000000081c24723c */ /* 0x048ff60000081094 */
[----:B------:R-:W-:Y:S11]  /*21930*/  @!UPT UIADD3 URZ, URZ, URZ, URZ ;  /* 0x0000003f3f3ff290 */ /* 0x000ff6000fffe03f */
[----:B------:R-:W-:Y:S02]  /*21940*/  @!UPT UIADD3 URZ, URZ, URZ, URZ ;  /* 0x0000003f3f3ff290 */ /* 0x000fe4000fffe03f */
[----:B------:R-:W-:Y:S01]  /*21950*/  IMAD.MOV.U32 R151, RZ, RZ, R36 ;  /* 0x000000ffff977224 */ /* 0x000fe200078e0024 */
[----:B------:R-:W-:Y:S01]  /*21960*/  MOV R159, R37 ;  /* 0x00000025009f7202 */ /* 0x000fe20000000f00 */
[----:B------:R-:W-:Y:S02]  /*21970*/  IMAD.MOV.U32 R167, RZ, RZ, R38 ;  /* 0x000000ffffa77224 */ /* 0x000fe400078e0026 */
[----:B------:R-:W-:Y:S02]  /*21980*/  IMAD.MOV.U32 R175, RZ, RZ, R39 ;  /* 0x000000ffffaf7224 */ /* 0x000fe400078e0027 */
[C---:B--2---:R-:W-:Y:S11]  /*21990*/  HMMA.1688.F32.TF32 R36, R28.reuse, R24, R152 ;  /* 0x000000181c24723c */ /* 0x044ff60000081098 */
[----:B------:R-:W-:Y:S11]  /*219a0*/  @!UPT UIADD3 URZ, URZ, URZ, URZ ;  /* 0x0000003f3f3ff290 */ /* 0x000ff6000fffe03f */
[----:B------:R-:W-:Y:S02]  /*219b0*/  @!UPT UIADD3 URZ, URZ, URZ, URZ ;  /* 0x0000003f3f3ff290 */ /* 0x000fe4000fffe03f */
[----:B------:R-:W-:Y:S01]  /*219c0*/  IMAD.MOV.U32 R155, RZ, RZ, R36 ;  /* 0x000000ffff9b7224 */ /* 0x000fe200078e0024 */
[----:B------:R-:W-:Y:S01]  /*219d0*/  MOV R148, R37 ;  /* 0x0000002500947202 */ /* 0x000fe20000000f00 */
[----:B------:R-:W-:Y:S02]  /*219e0*/  IMAD.MOV.U32 R149, RZ, RZ, R38 ;  /* 0x000000ffff957224 */ /* 0x000fe400078e0026 */
        /* <DEDUP_REMOVED lines=22> */
[C---:B------:R-:W-:Y:S08]  /*21b50*/  HMMA.1688.F32.TF32 R36, R28.reuse, R228, R168 ;  /* 0x000000e41c24723c */ /* 0x040ff000000810a8 */
[----:B------:R-:W-:Y:S07]  /*21b60*/  HMMA.1688.F32.TF32 R28, R28, R232, R192 ;  /* 0x000000e81c1c723c */ /* 0x000fee00000810c0 */
[----:B------:R-:W-:Y:S01]  /*21b70*/  IMAD.MOV.U32 R192, RZ, RZ, R248 ;  /* 0x000000ffffc07224 */ /* 0x000fe200078e00f8 */
[----:B------:R-:W-:Y:S01]  /*21b80*/  MOV R193, R249 ;  /* 0x000000f900c17202 */ /* 0x000fe20000000f00 */
[----:B------:R-:W2:Y:S01]  /*21b90*/  LDL.LU R248, [R1+0x12d4] ;  /* 0x0012d40001f87983 */ /* 0x000ea20000300800 */
[----:B------:R-:W-:-:S02]  /*21ba0*/  IMAD.MOV.U32 R194, RZ, RZ, R250 ;  /* 0x000000ffffc27224 */ /* 0x000fc400078e00fa */
[----:B------:R-:W-:Y:S01]  /*21bb0*/  IMAD.MOV.U32 R195, RZ, RZ, R251 ;  /* 0x000000ffffc37224 */ /* 0x000fe200078e00fb */
[----:B------:R-:W2:Y:S04]  /*21bc0*/  LDL.LU R249, [R1+0x12d0] ;  /* 0x0012d00001f97983 */ /* 0x000ea80000300800 */
[----:B------:R-:W2:Y:S04]  /*21bd0*/  LDL.LU R250, [R1+0x12cc] ;  /* 0x0012cc0001fa7983 */ /* 0x000ea80000300800 */
[----:B------:R-:W2:Y:S04]  /*21be0*/  LDL.LU R251, [R1+0x12c8] ;  /* 0x0012c80001fb7983 */ /* 0x000ea80000300800 */
[----:B------:R-:W3:Y:S04]  /*21bf0*/  LDL.LU R196, [R1+0x110] ;  /* 0x0001100001c47983 */ /* 0x000ee80000300800 */
[----:B------:R-:W3:Y:S04]  /*21c00*/  LDL.LU R197, [R1+0x114] ;  /* 0x0001140001c57983 */ /* 0x000ee80000300800 */
[----:B------:R-:W3:Y:S04]  /*21c10*/  LDL.LU R198, [R1+0x118] ;  /* 0x0001180001c67983 */ /* 0x000ee80000300800 */
[----:B------:R-:W3:Y:S01]  /*21c20*/  LDL.LU R199, [R1+0x11c] ;  /* 0x00011c0001c77983 */ /* 0x000ee20000300800 */
[----:B------:R-:W-:Y:S01]  /*21c30*/  IMAD.MOV.U32 R172, RZ, RZ, R28 ;  /* 0x000000ffffac7224 */ /* 0x000fe200078e001c */
[----:B------:R-:W-:Y:S01]  /*21c40*/  MOV R173, R29 ;  /* 0x0000001d00ad7202 */ /* 0x000fe20000000f00 */
[----:B------:R-:W-:-:S02]  /*21c50*/  IMAD.MOV.U32 R174, RZ, RZ, R30 ;  /* 0x000000ffffae7224 */ /* 0x000fc400078e001e */
        /* <DEDUP_REMOVED lines=45> */
[----:B------:R-:W-:Y:S02]  /*21f30*/  LDS R92, [R3+0x28300] ;  /* 0x02830000035c7984 */ /* 0x000fe40000000800 */
[C---:B------:R-:W-:Y:S01]  /*21f40*/  HMMA.1688.F32.TF32 R32, R96.reuse, R8, R176 ;  /* 0x000000086020723c */ /* 0x040fe200000810b0 */
[----:B------:R-:W-:Y:S01]  /*21f50*/  IMAD.MOV.U32 R144, RZ, RZ, R95 ;  /* 0x000000ffff907224 */ /* 0x000fe200078e005f */
[----:B------:R-:W-:Y:S04]  /*21f60*/  LDS R94, [R3+0x2a300] ;  /* 0x02a30000035e7984 */ /* 0x000fe80000000800 */
[----:B------:R-:W1:Y:S01]  /*21f70*/  LDS R95, [R0+0x2a300] ;  /* 0x02a30000005f7984 */ /* 0x000e620000000800 */
[----:B------:R-:W-:Y:S01]  /*21f80*/  IMAD.MOV.U32 R169, RZ, RZ, R36 ;  /* 0x000000ffffa97224 */ /* 0x000fe200078e0024 */
[----:B------:R-:W-:Y:S01]  /*21f90*/  MOV R170, R37 ;  /* 0x0000002500aa7202 */ /* 0x000fe20000000f00 */
[----:B------:R-:W-:Y:S01]  /*21fa0*/  IMAD.MOV.U32 R171, RZ, RZ, R38 ;  /* 0x000000ffffab7224 */ /* 0x000fe200078e0026 */
[C---:B------:R-:W-:Y:S01]  /*21fb0*/  HMMA.1688.F32.TF32 R48, R96.reuse, R12, R48 ;  /* 0x0000000c6030723c */ /* 0x040fe20000081030 */
[----:B------:R4:W-:Y:S01]  /*21fc0*/  STL.64 [R1], R28 ;  /* 0x0000001c01007387 */ /* 0x0009e20000100a00 */
[----:B------:R-:W-:Y:S01]  /*21fd0*/  IMAD.MOV.U32 R252, RZ, RZ, R30 ;  /* 0x000000fffffc7224 */ /* 0x000fe200078e001e */
[----:B------:R-:W-:Y:S01]  /*21fe0*/  MOV R2, R31 ;  /* 0x0000001f00027202 */ /* 0x000fe20000000f00 */
[----:B------:R-:W-:Y:S01]  /*21ff0*/  IMAD.MOV.U32 R164, RZ, RZ, R39 ;  /* 0x000000ffffa47224 */ /* 0x000fe200078e0027 */
[----:B------:R-:W-:Y:S03]  /*22000*/  LDS R200, [R3+0x28700] ;  /* 0x0287000003c87984 */ /* 0x000fe60000000800 */
[C---:B------:R-:W-:Y:S01]  /*22010*/  HMMA.1688.F32.TF32 R52, R96.reuse, R228, R52 ;  /* 0x000000e46034723c */ /* 0x040fe20000081034 */
[----:B------:R-:W-:Y:S04]  /*22020*/  LDS R202, [R3+0x2a700] ;  /* 0x02a7000003ca7984 */ /* 0x000fe80000000800 */
[----:B------:R-:W-:Y:S03]  /*22030*/  LDS R201, [R0+0x28700] ;  /* 0x0287000000c97984 */ /* 0x000fe60000000800 */
[----:B----4-:R-:W-:Y:S01]  /*22040*/  HMMA.1688.F32.TF32 R28, R96, R4, R192 ;  /* 0x00000004601c723c */ /* 0x010fe200000810c0 */
[----:B------:R-:W-:Y:S04]  /*22050*/  LDS R203, [R0+0x2a700] ;  /* 0x02a7000000cb7984 */ /* 0x000fe80000000800 */
[----:B------:R-:W-:Y:S03]  /*22060*/  LDS R176, [R3+0x28600] ;  /* 0x0286000003b07984 */ /* 0x000fe60000000800 */
[----:B--2---:R-:W-:Y:S01]  /*22070*/  HMMA.1688.F32.TF32 R248, R244, R228, R248 ;  /* 0x000000e4f4f8723c */ /* 0x004fe200000810f8 */
[----:B------:R-:W-:Y:S04]  /*22080*/  LDS R178, [R3+0x2a600] ;  /* 0x02a6000003b27984 */ /* 0x000fe80000000800 */
[----:B------:R-:W-:Y:S03]  /*22090*/  LDS R177, [R0+0x28600] ;  /* 0x0286000000b17984 */ /* 0x000fe60000000800 */
[-C--:B------:R-:W-:Y:S01]  /*220a0*/  HMMA.1688.F32.TF32 R56, R96, R232.reuse, R56 ;  /* 0x000000e86038723c */ /* 0x080fe20000081038 */
[----:B------:R-:W-:Y:S07]  /*220b0*/  LDS R179, [R0+0x2a600] ;  /* 0x02a6000000b37984 */ /* 0x000fee0000000800 */
[----:B---3--:R-:W-:Y:S07]  /*220c0*/  HMMA.1688.F32.TF32 R244, R244, R232, R196 ;  /* 0x000000e8f4f4723c */ /* 0x008fee00000810c4 */
[----:B------:R-:W-:Y:S04]  /*220d0*/  STL.64 [R1+0x1110], R250 ;  /* 0x001110fa01007387 */ /* 0x000fe80000100a00 */
[----:B------:R-:W-:Y:S11]  /*220e0*/  STL.64 [R1+0x1108], R248 ;  /* 0x001108f801007387 */ /* 0x000ff60000100a00 */
[----:B------:R-:W-:Y:S01]  /*220f0*/  @!UPT UIADD3 URZ, URZ, URZ, URZ ;  /* 0x0000003f3f3ff290 */ /* 0x000fe2000fffe03f */
[----:B------:R2:W-:Y:S04]  /*22100*/  STL.64 [R1+0x1120], R246 ;  /* 0x001120f601007387 */ /* 0x0005e80000100a00 */
[----:B------:R3:W-:Y:S04]  /*22110*/  STL.64 [R1+0x1118], R244 ;  /* 0x001118f401007387 */ /* 0x0007e80000100a00 */
[----:B------:R-:W-:Y:S04]  /*22120*/  STL.64 [R1+0x1130], R30 ;  /* 0x0011301e01007387 */ /* 0x000fe80000100a00 */
[----:B------:R4:W-:Y:S01]  /*22130*/  STL.64 [R1+0x1128], R28 ;  /* 0x0011281c01007387 */ /* 0x0009e20000100a00 */
[----:B--2---:R-:W-:-:S02]  /*22140*/  IMAD.MOV.U32 R246, RZ, RZ, R46 ;  /* 0x000000fffff67224 */ /* 0x004fc400078e002e */
[----:B---3--:R-:W-:Y:S02]  /*22150*/  IMAD.MOV.U32 R244, RZ, RZ, R44 ;  /* 0x000000fffff47224 */ /* 0x008fe400078e002c */
[----:B------:R-:W2:Y:S01]  /*22160*/  LDL.LU R44, [R1+0x12c4] ;  /* 0x0012c400012c7983 */ /* 0x000ea20000300800 */
[----:B------:R-:W-:Y:S01]  /*22170*/  IMAD.MOV.U32 R245, RZ, RZ, R45 ;  /* 0x000000fffff57224 */ /* 0x000fe200078e002d */
[----:B------:R-:W-:Y:S02]  /*22180*/  MOV R247, R47 ;  /* 0x0000002f00f77202 */ /* 0x000fe40000000f00 */
[----:B------:R-:W2:Y:S01]  /*22190*/  LDL.LU R45, [R1+0x12c0] ;  /* 0x0012c000012d7983 */ /* 0x000ea20000300800 */
[----:B----4-:R-:W-:-:S03]  /*221a0*/  IMAD.MOV.U32 R28, RZ, RZ, R40 ;  /* 0x000000ffff1c7224 */ /* 0x010fc600078e0028 */
[----:B------:R-:W2:Y:S01]  /*221b0*/  LDL.LU R46, [R1+0x12bc] ;  /* 0x0012bc00012e7983 */ /* 0x000ea20000300800 */
[----:B------:R-:W-:-:S03]  /*221c0*/  IMAD.MOV.U32 R29, RZ, RZ, R41 ;  /* 0x000000ffff1d7224 */ /* 0x000fc600078e0029 */
[----:B------:R-:W2:Y:S01]  /*221d0*/  LDL.LU R47, [R1+0x12b8] ;  /* 0x0012b800012f7983 */ /* 0x000ea20000300800 */
[----:B------:R-:W-:Y:S01]  /*221e0*/  IMAD.MOV.U32 R30, RZ, RZ, R42 ;  /* 0x000000ffff1e7224 */ /* 0x000fe200078e002a */
[----:B------:R-:W-:Y:S02]  /*221f0*/  MOV R31, R236 ;  /* 0x000000ec001f7202 */ /* 0x000fe40000000f00 */
[----:B------:R-:W3:Y:S04]  /*22200*/  LDL.LU R40, [R1+0x12b4] ;  /* 0x0012b40001287983 */ /* 0x000ee80000300800 */
[----:B------:R-:W3:Y:S04]  /*22210*/  LDL.LU R41, [R1+0x12b0] ;  /* 0x0012b00001297983 */ /* 0x000ee80000300800 */
[----:B------:R-:W3:Y:S04]  /*22220*/  LDL.LU R42, [R1+0x12ac] ;  /* 0x0012ac00012a7983 */ /* 0x000ee80000300800 */
[----:B------:R-:W4:Y:S04]  /*22230*/  LDL.LU R236, [R1+0x12a8] ;  /* 0x0012a80001ec7983 */ /* 0x000f280000300800 */
[----:B------:R5:W-:Y:S04]  /*22240*/  STL.64 [R1+0x1140], R34 ;  /* 0x0011402201007387 */ /* 0x000be80000100a00 */
[----:B------:R1:W-:Y:S01]  /*22250*/  STL.64 [R1+0x1138], R32 ;  /* 0x0011382001007387 */ /* 0x0003e20000100a00 */
[----:B-----5:R-:W-:-:S02]  /*22260*/  IMAD.MOV.U32 R34, RZ, RZ, R239 ;  /* 0x000000ffff227224 */ /* 0x020fc400078e00ef */
[----:B-1----:R-:W-:Y:S02]  /*22270*/  IMAD.MOV.U32 R32, RZ, RZ, R237 ;  /* 0x000000ffff207224 */ /* 0x002fe400078e00ed */
[----:B------:R-:W4:Y:S01]  /*22280*/  LDL.LU R237, [R1+0x12a4] ;  /* 0x0012a40001ed7983 */ /* 0x000f220000300800 */
[----:B------:R-:W-:Y:S01]  /*22290*/  IMAD.MOV.U32 R33, RZ, RZ, R238 ;  /* 0x000000ffff217224 */ /* 0x000fe200078e00ee */
[----:B------:R-:W-:Y:S02]  /*222a0*/  MOV R35, R43 ;  /* 0x0000002b00237202 */ /* 0x000fe40000000f00 */
[----:B------:R-:W4:Y:S04]  /*222b0*/  LDL.LU R238, [R1+0x12a0] ;  /* 0x0012a00001ee7983 */ /* 0x000f280000300800 */
[----:B------:R-:W4:Y:S04]  /*222c0*/  LDL.LU R239, [R1+0x129c] ;  /* 0x00129c0001ef7983 */ /* 0x000f280000300800 */
[----:B------:R-:W3:Y:S04]  /*222d0*/  LDL.LU R43, [R1+0x1298] ;  /* 0x00129800012b7983 */ /* 0x000ee80000300800 */
[----:B------:R-:W5:Y:S04]  /*222e0*/  LDL.LU R196, [R1+0x160] ;  /* 0x0001600001c47983 */ /* 0x000f680000300800 */
[----:B------:R-:W5:Y:S04]  /*222f0*/  LDL.LU R197, [R1+0x164] ;  /* 0x0001640001c57983 */ /* 0x000f680000300800 */
[----:B------:R-:W5:Y:S04]  /*22300*/  LDL.LU R198, [R1+0x168] ;  /* 0x0001680001c67983 */ /* 0x000f680000300800 */
[----:B------:R-:W5:Y:S01]  /*22310*/  LDL.LU R199, [R1+0x16c] ;  /* 0x00016c0001c77983 */ /* 0x000f620000300800 */
[----:B------:R-:W-:Y:S01]  /*22320*/  IMAD.MOV.U32 R248, RZ, RZ, R147 ;  /* 0x000000fffff87224 */ /* 0x000fe200078e0093 */
[----:B------:R-:W-:Y:S01]  /*22330*/  MOV R251, R144 ;  /* 0x0000009000fb7202 */ /* 0x000fe20000000f00 */
[----:B------:R-:W-:Y:S01]  /*22340*/  IMAD.MOV.U32 R249, RZ, RZ, R146 ;  /* 0x000000fffff97224 */ /* 0x000fe200078e0092 */
[----:B------:R-:W-:Y:S01]  /*22350*/  LDS R144, [R3+0x28500] ;  /* 0x0285000003907984 */ /* 0x000fe20000000800 */
[----:B------:R-:W-:-:S03]  /*22360*/  IMAD.MOV.U32 R250, RZ, RZ, R145 ;  /* 0x000000fffffa7224 */ /* 0x000fc600078e0091 */
[----:B------:R-:W-:Y:S01]  /*22370*/  LDS R146, [R3+0x2a500] ;  /* 0x02a5000003927984 */ /* 0x000fe20000000800 */
[----:B------:R-:W-:-:S03]  /*22380*/  IMAD.MOV.U32 R192, RZ, RZ, R115 ;  /* 0x000000ffffc07224 */ /* 0x000fc600078e0073 */
[----:B------:R-:W-:Y:S01]  /*22390*/  LDS R145, [R0+0x28500] ;  /* 0x0285000000917984 */ /* 0x000fe20000000800 */
[----:B------:R-:W-:-:S03]  /*223a0*/  IMAD.MOV.U32 R193, RZ, RZ, R114 ;  /* 0x000000ffffc17224 */ /* 0x000fc600078e0072 */
[----:B------:R-:W1:Y:S01]  /*223b0*/  LDS R147, [R0+0x2a500] ;  /* 0x02a5000000937984 */ /* 0x000e620000000800 */
[----:B------:R-:W-:Y:S01]  /*223c0*/  IMAD.MOV.U32 R194, RZ, RZ, R113 ;  /* 0x000000ffffc27224 */ /* 0x000fe200078e0071 */
[----:B------:R-:W-:Y:S02]  /*223d0*/  MOV R195, R112 ;  /* 0x0000007000c37202 */ /* 0x000fe40000000f00 */
[----:B------:R-:W-:Y:S04]  /*223e0*/  LDS R112, [R3+0x28400] ;  /* 0x0284000003707984 */ /* 0x000fe80000000800 */
[----:B------:R-:W-:Y:S04]  /*223f0*/  LDS R114, [R3+0x2a400] ;  /* 0x02a4000003727984 */ /* 0x000fe80000000800 */
[----:B------:R-:W-:Y:S04]  /*22400*/  LDS R113, [R0+0x28400] ;  /* 0x0284000000717984 */ /* 0x000fe80000000800 */
[----:B------:R-:W1:Y:S01]  /*22410*/  LDS R115, [R0+0x2a400] ;  /* 0x02a4000000737984 */ /* 0x000e620000000800 */
        /* <DEDUP_REMOVED lines=25> */
[C---:B--2---:R-:W-:Y:S08]  /*225b0*/  HMMA.1688.F32.TF32 R44, R96.reuse, R16, R44 ;  /* 0x00000010602c723c */ /* 0x044ff0000008102c */
[C---:B----4-:R-:W-:Y:S08]  /*225c0*/  HMMA.1688.F32.TF32 R36, R96.reuse, R24, R236 ;  /* 0x000000186024723c */ /* 0x050ff000000810ec */
[----:B---3--:R-:W-:Y:S01]  /*225d0*/  HMMA.1688.F32.TF32 R40, R96, R20, R40 ;  /* 0x000000146028723c */ /* 0x008fe20000081028 */
[----:B------:R-:W-:-:S07]  /*225e0*/  IMAD.MOV.U32 R32, RZ, RZ, R180 ;  /* 0x000000ffff207224 */ /* 0x000fce00078e00b4 */
[----:B-----5:R-:W-:Y:S01]  /*225f0*/  HMMA.1688.F32.TF32 R196, R112, R4, R196 ;  /* 0x0000000470c4723c */ /* 0x020fe200000810c4 */
[----:B------:R-:W-:Y:S01]  /*22600*/  IMAD.MOV.U32 R33, RZ, RZ, R181 ;  /* 0x000000ffff217224 */ /* 0x000fe200078e00b5 */
[----:B------:R-:W-:-:S05]  /*22610*/  MOV R35, R183 ;  /* 0x000000b700237202 */ /* 0x000fca0000000f00 */
[----:B------:R-:W-:Y:S04]  /*22620*/  STL.64 [R1+0x1150], R38 ;  /* 0x0011502601007387 */ /* 0x000fe80000100a00 */
[----:B------:R1:W-:Y:S04]  /*22630*/  STL.64 [R1+0x1148], R36 ;  /* 0x0011482401007387 */ /* 0x0003e80000100a00 */
[----:B------:R-:W-:Y:S04]  /*22640*/  STL.64 [R1+0x1160], R42 ;  /* 0x0011602a01007387 */ /* 0x000fe80000100a00 */
        /* <DEDUP_REMOVED lines=12> */
[----:B------:R-:W-:Y:S01]  /*22710*/  STL.64 [R1+0x11b8], R64 ;  /* 0x0011b84001007387 */ /* 0x000fe20000100a00 */
[C---:B------:R-:W-:Y:S03]  /*22720*/  HMMA.1688.F32.TF32 R96, R112.reuse, R20, R28 ;  /* 0x000000147060723c */ /* 0x040fe6000008101c */
[----:B------:R-:W-:Y:S04]  /*22730*/  STL.64 [R1+0x11d0], R70 ;  /* 0x0011d04601007387 */ /* 0x000fe80000100a00 */
[----:B------:R2:W-:Y:S01]  /*22740*/  STL.64 [R1+0x11c8], R68 ;  /* 0x0011c84401007387 */ /* 0x0005e20000100a00 */
[----:B------:R-:W-:Y:S03]  /*22750*/  HMMA.1688.F32.TF32 R112, R112, R232, R244 ;  /* 0x000000e87070723c */ /* 0x000fe600000810f4 */
[----:B------:R-:W3:Y:S04]  /*22760*/  LDL.LU R212, [R1+0x1294] ;  /* 0x0012940001d47983 */ /* 0x000ee80000300800 */
[----:B------:R-:W3:Y:S01]  /*22770*/  LDL.LU R213, [R1+0x1290] ;  /* 0x0012900001d57983 */ /* 0x000ee20000300800 */
[----:B------:R-:W-:-:S03]  /*22780*/  IMAD.MOV.U32 R244, RZ, RZ, R188 ;  /* 0x000000fffff47224 */ /* 0x000fc600078e00bc */
[----:B------:R-:W3:Y:S01]  /*22790*/  LDL.LU R214, [R1+0x128c] ;  /* 0x00128c0001d67983 */ /* 0x000ee20000300800 */
[----:B------:R-:W-:-:S03]  /*227a0*/  IMAD.MOV.U32 R245, RZ, RZ, R189 ;  /* 0x000000fffff57224 */ /* 0x000fc600078e00bd */
[----:B------:R-:W3:Y:S01]  /*227b0*/  LDL.LU R215, [R1+0x1288] ;  /* 0x0012880001d77983 */ /* 0x000ee20000300800 */
[----:B------:R-:W-:Y:S01]  /*227c0*/  IMAD.MOV.U32 R246, RZ, RZ, R190 ;  /* 0x000000fffff67224 */ /* 0x000fe200078e00be */
[----:B------:R-:W-:Y:S02]  /*227d0*/  MOV R247, R191 ;  /* 0x000000bf00f77202 */ /* 0x000fe40000000f00 */
        /* <DEDUP_REMOVED lines=8> */
[----:B------:R-:W5:Y:S04]  /*22860*/  LDL.LU R184, [R1+0x1274] ;  /* 0x0012740001b87983 */ /* 0x000f680000300800 */
[----:B------:R-:W5:Y:S01]  /*22870*/  LDL.LU R185, [R1+0x1270] ;  /* 0x0012700001b97983 */ /* 0x000f620000300800 */
[----:B------:R-:W-:-:S03]  /*22880*/  IMAD.MOV.U32 R34, RZ, RZ, R182 ;  /* 0x000000ffff227224 */ /* 0x000fc600078e00b6 */
[----:B------:R-:W5:Y:S04]  /*22890*/  LDL.LU R186, [R1+0x126c] ;  /* 0x00126c0001ba7983 */ /* 0x000f680000300800 */
[----:B------:R-:W5:Y:S04]  /*228a0*/  LDL.LU R187, [R1+0x1268] ;  /* 0x0012680001bb7983 */ /* 0x000f680000300800 */
[----:B------:R-:W5:Y:S04]  /*228b0*/  LDL.LU R180, [R1+0x1264] ;  /* 0x0012640001b47983 */ /* 0x000f680000300800 */
[----:B------:R-:W5:Y:S04]  /*228c0*/  LDL.LU R181, [R1+0x1260] ;  /* 0x0012600001b57983 */ /* 0x000f680000300800 */
[----:B------:R-:W5:Y:S04]  /*228d0*/  LDL.LU R182, [R1+0x125c] ;  /* 0x00125c0001b67983 */ /* 0x000f680000300800 */
[----:B------:R-:W5:Y:S01]  /*228e0*/  LDL.LU R183, [R1+0x1258] ;  /* 0x0012580001b77983 */ /* 0x000f620000300800 */
[C---:B------:R-:W-:Y:S08]  /*228f0*/  HMMA.1688.F32.TF32 R216, R200.reuse, R16, R216 ;  /* 0x00000010c8d8723c */ /* 0x040ff000000810d8 */
[C---:B------:R-:W-:Y:S08]  /*22900*/  HMMA.1688.F32.TF32 R220, R200.reuse, R12, R220 ;  /* 0x0000000cc8dc723c */ /* 0x040ff000000810dc */
[C---:B------:R-:W-:Y:S08]  /*22910*/  HMMA.1688.F32.TF32 R224, R200.reuse, R228, R224 ;  /* 0x000000e4c8e0723c */ /* 0x040ff000000810e0 */
[----:B------:R-:W-:Y:S01]  /*22920*/  HMMA.1688.F32.TF32 R204, R200, R232, R204 ;  /* 0x000000e8c8cc723c */ /* 0x000fe200000810cc */
[----:B-1----:R-:W-:Y:S01]  /*22930*/  IMAD.MOV.U32 R36, RZ, RZ, R240 ;  /* 0x000000ffff247224 */ /* 0x002fe200078e00f0 */
[----:B------:R-:W-:Y:S01]  /*22940*/  LDS R236, [R3+0x2c200] ;  /* 0x02c2000003ec7984 */ /* 0x000fe20000000800 */
[----:B------:R-:W-:Y:S01]  /*22950*/  IMAD.MOV.U32 R37, RZ, RZ, R241 ;  /* 0x000000ffff257224 */ /* 0x000fe200078e00f1 */
[----:B------:R-:W-:Y:S01]  /*22960*/  MOV R39, R243 ;  /* 0x000000f300277202 */ /* 0x000fe20000000f00 */
[----:B------:R-:W-:Y:S01]  /*22970*/  IMAD.MOV.U32 R38, RZ, RZ, R242 ;  /* 0x000000ffff267224 */ /* 0x000fe200078e00f2 */
[----:B------:R-:W5:Y:S01]  /*22980*/  LDL.LU R240, [R1+0x1254] ;  /* 0x0012540001f07983 */ /* 0x000f620000300800 */
[----:B--2---:R-:W-:Y:S01]  /*22990*/  IMAD.MOV.U32 R68, RZ, RZ, R211 ;  /* 0x000000ffff447224 */ /* 0x004fe200078e00d3 */
        /* <DEDUP_REMOVED lines=8> */
[----:B------:R-:W-:Y:S01]  /*22a20*/  IMAD.MOV.U32 R42, RZ, RZ, R174 ;  /* 0x000000ffff2a7224 */ /* 0x000fe200078e00ae */
[----:B------:R-:W-:Y:S02]  /*22a30*/  MOV R43, R168 ;  /* 0x000000a8002b7202 */ /* 0x000fe40000000f00 */
[----:B------:R-:W2:Y:S01]  /*22a40*/  LDL.LU R172, [R1+0x1244] ;  /* 0x0012440001ac7983 */ /* 0x000ea20000300800 */
[----:B------:R-:W-:Y:S01]  /*22a50*/  IMAD.MOV.U32 R64, RZ, RZ, R151 ;  /* 0x000000ffff407224 */ /* 0x000fe200078e0097 */
[----:B------:R-:W-:Y:S01]  /*22a60*/  MOV R67, R175 ;  /* 0x000000af00437202 */ /* 0x000fe20000000f00 */
[----:B------:R-:W-:Y:S01]  /*22a70*/  IMAD.MOV.U32 R65, RZ, RZ, R159 ;  /* 0x000000ffff417224 */ /* 0x000fe200078e009f */
[----:B------:R-:W2:Y:S01]  /*22a80*/  LDL.LU R173, [R1+0x1240] ;  /* 0x0012400001ad7983 */ /* 0x000ea20000300800 */
[----:B------:R-:W-:Y:S02]  /*22a90*/  IMAD.MOV.U32 R66, RZ, RZ, R167 ;  /* 0x000000ffff427224 */ /* 0x000fe400078e00a7 */
        /* <DEDUP_REMOVED lines=8> */
[----:B------:R-:W-:Y:S02]  /*22b20*/  MOV R63, R150 ;  /* 0x00000096003f7202 */ /* 0x000fe40000000f00 */
[----:B------:R-:W-:Y:S01]  /*22b30*/  LDS R208, [R3+0x2c100] ;  /* 0x02c1000003d07984 */ /* 0x000fe20000000800 */
[----:B------:R-:W-:-:S03]  /*22b40*/  IMAD.MOV.U32 R61, RZ, RZ, R148 ;  /* 0x000000ffff3d7224 */ /* 0x000fc600078e0094 */
[----:B------:R-:W-:Y:S01]  /*22b50*/  LDS R210, [R3+0x2e100] ;  /* 0x02e1000003d27984 */ /* 0x000fe20000000800 */
[----:B------:R-:W-:-:S03]  /*22b60*/  IMAD.MOV.U32 R62, RZ, RZ, R149 ;  /* 0x000000ffff3e7224 */ /* 0x000fc600078e0095 */
[----:B------:R-:W-:Y:S01]  /*22b70*/  LDS R209, [R0+0x2c100] ;  /* 0x02c1000000d17984 */ /* 0x000fe20000000800 */
[----:B------:R-:W-:-:S03]  /*22b80*/  IMAD.MOV.U32 R48, RZ, RZ, R165 ;  /* 0x000000ffff307224 */ /* 0x000fc600078e00a5 */
[----:B------:R-:W1:Y:S01]  /*22b90*/  LDS R211, [R0+0x2e100] ;  /* 0x02e1000000d37984 */ /* 0x000e620000000800 */
[----:B------:R-:W-:-:S03]  /*22ba0*/  IMAD.MOV.U32 R49, RZ, RZ, R166 ;  /* 0x000000ffff317224 */ /* 0x000fc600078e00a6 */
[----:B------:R-:W2:Y:S01]  /*22bb0*/  LDL.LU R170, [R1+0x1230] ;  /* 0x0012300001aa7983 */ /* 0x000ea20000300800 */
[----:B------:R-:W-:-:S03]  /*22bc0*/  IMAD.MOV.U32 R50, RZ, RZ, R160 ;  /* 0x000000ffff327224 */ /* 0x000fc600078e00a0 */
[----:B------:R-:W2:Y:S01]  /*22bd0*/  LDL.LU R171, [R1+0x122c] ;  /* 0x00122c0001ab7983 */ /* 0x000ea20000300800 */
[----:B------:R-:W-:-:S03]  /*22be0*/  MOV R51, R161 ;  /* 0x000000a100337202 */ /* 0x000fc60000000f00 */
[----:B------:R-:W2:Y:S01]  /*22bf0*/  LDL.LU R164, [R1+0x1228] ;  /* 0x0012280001a47983 */ /* 0x000ea20000300800 */
[----:B------:R-:W-:Y:S01]  /*22c00*/  IMAD.MOV.U32 R56, RZ, RZ, R158 ;  /* 0x000000ffff387224 */ /* 0x000fe200078e009e */
[----:B------:R-:W-:Y:S02]  /*22c10*/  MOV R59, R154 ;  /* 0x0000009a003b7202 */ /* 0x000fe40000000f00 */
[----:B------:R-:W2:Y:S01]  /*22c20*/  LDL.LU R165, [R1+0x1224] ;  /* 0x0012240001a57983 */ /* 0x000ea20000300800 */
[----:B------:R-:W-:Y:S02]  /*22c30*/  IMAD.MOV.U32 R57, RZ, RZ, R152 ;  /* 0x000000ffff397224 */ /* 0x000fe400078e0098 */
[----:B------:R-:W-:Y:S01]  /*22c40*/  IMAD.MOV.U32 R58, RZ, RZ, R153 ;  /* 0x000000ffff3a7224 */ /* 0x000fe200078e0099 */
[----:B------:R-:W2:Y:S01]  /*22c50*/  LDL.LU R166, [R1+0x1220] ;  /* 0x0012200001a67983 */ /* 0x000ea20000300800 */
[----:B------:R-:W-:-:S03]  /*22c60*/  IMAD.MOV.U32 R52, RZ, RZ, R162 ;  /* 0x000000ffff347224 */ /* 0x000fc600078e00a2 */
[----:B------:R-:W2:Y:S01]  /*22c70*/  LDL.LU R160, [R1+0x121c] ;  /* 0x00121c0001a07983 */ /* 0x000ea20000300800 */
[----:B------:R-:W-:-:S03]  /*22c80*/  IMAD.MOV.U32 R53, RZ, RZ, R163 ;  /* 0x000000ffff357224 */ /* 0x000fc600078e00a3 */
[----:B------:R-:W2:Y:S01]  /*22c90*/  LDL.LU R161, [R1+0x1218] ;  /* 0x0012180001a17983 */ /* 0x000ea20000300800 */
[----:B------:R-:W-:Y:S01]  /*22ca0*/  IMAD.MOV.U32 R54, RZ, RZ, R156 ;  /* 0x000000ffff367224 */ /* 0x000fe200078e009c */
[----:B------:R-:W-:Y:S02]  /*22cb0*/  MOV R55, R157 ;  /* 0x0000009d00377202 */ /* 0x000fe40000000f00 */
        /* <DEDUP_REMOVED lines=17> */
[----:B------:R-:W-:Y:S04]  /*22dd0*/  LDS R238, [R3+0x2e200] ;  /* 0x02e2000003ee7984 */ /* 0x000fe80000000800 */
[----:B------:R-:W-:Y:S04]  /*22de0*/  LDS R237, [R0+0x2c200] ;  /* 0x02c2000000ed7984 */ /* 0x000fe80000000800 */
[----:B------:R-:W-:Y:S01]  /*22df0*/  LDS R239, [R0+0x2e200] ;  /* 0x02e2000000ef7984 */ /* 0x000fe20000000800 */
[C---:B---3--:R-:W-:Y:S08]  /*22e00*/  HMMA.1688.F32.TF32 R212, R200.reuse, R20, R212 ;  /* 0x00000014c8d4723c */ /* 0x048ff000000810d4 */
[C---:B----4-:R-:W-:Y:S08]  /*22e10*/  HMMA.1688.F32.TF32 R188, R200.reuse, R24, R188 ;  /* 0x00000018c8bc723c */ /* 0x050ff000000810bc */
[C---:B-----5:R-:W-:Y:S08]  /*22e20*/  HMMA.1688.F32.TF32 R184, R200.reuse, R8, R184 ;  /* 0x00000008c8b8723c */ /* 0x060ff000000810b8 */
[----:B------:R-:W-:Y:S01]  /*22e30*/  HMMA.1688.F32.TF32 R180, R200, R4, R180 ;  /* 0x00000004c8b4723c */ /* 0x000fe200000810b4 */
[----:B------:R-:W-:Y:S04]  /*22e40*/  LDS R200, [R3+0x2c000] ;  /* 0x02c0000003c87984 */ /* 0x000fe80000000800 */
[----:B------:R-:W-:Y:S04]  /*22e50*/  LDS R202, [R3+0x2e000] ;  /* 0x02e0000003ca7984 */ /* 0x000fe80000000800 */
[----:B------:R-:W-:Y:S04]  /*22e60*/  LDS R201, [R0+0x2c000] ;  /* 0x02c0000000c97984 */ /* 0x000fe80000000800 */
[----:B------:R-:W1:Y:S02]  /*22e70*/  LDS R203, [R0+0x2e000] ;  /* 0x02e0000000cb7984 */ /* 0x000e640000000800 */
[C---:B-1----:R-:W-:Y:S08]  /*22e80*/  HMMA.1688.F32.TF32 R68, R200.reuse, R6, R68 ;  /* 0x00000006c844723c */ /* 0x042ff00000081044 */
[C---:B------:R-:W-:Y:S08]  /*22e90*/  HMMA.1688.F32.TF32 R64, R200.reuse, R10, R64 ;  /* 0x0000000ac840723c */ /* 0x040ff00000081040 */
[C---:B------:R-:W-:Y:S08]  /*22ea0*/  HMMA.1688.F32.TF32 R60, R200.reuse, R26, R60 ;  /* 0x0000001ac83c723c */ /* 0x040ff0000008103c */
[C---:B------:R-:W-:Y:S01]  /*22eb0*/  HMMA.1688.F32.TF32 R56, R200.reuse, R22, R56 ;  /* 0x00000016c838723c */ /* 0x040fe20000081038 */
[----:B------:R-:W-:Y:S07]  /*22ec0*/  STL.64 [R1+0x380], R68 ;  /* 0x0003804401007387 */ /* 0x000fee0000100a00 */
[C---:B------:R-:W-:Y:S01]  /*22ed0*/  HMMA.1688.F32.TF32 R52, R200.reuse, R18, R52 ;  /* 0x00000012c834723c */ /* 0x040fe20000081034 */
[----:B------:R1:W-:Y:S07]  /*22ee0*/  STL.64 [R1+0x388], R70 ;  /* 0x0003884601007387 */ /* 0x0003ee0000100a00 */
[C---:B------:R-:W-:Y:S01]  /*22ef0*/  HMMA.1688.F32.TF32 R48, R200.reuse, R14, R48 ;  /* 0x0000000ec830723c */ /* 0x040fe20000081030 */
[----:B-1----:R-:W3:Y:S07]  /*22f00*/  LDL.LU.64 R70, [R1+0x11d0] ;  /* 0x0011d00001467983 */ /* 0x002eee0000300a00 */
[C---:B------:R-:W-:Y:S01]  /*22f10*/  HMMA.1688.F32.TF32 R44, R200.reuse, R230, R44 ;  /* 0x000000e6c82c723c */ /* 0x040fe2000008102c */
[----:B------:R-:W3:Y:S04]  /*22f20*/  LDL.LU.64 R68, [R1+0x11c8] ;  /* 0x0011c80001447983 */ /* 0x000ee80000300a00 */
[----:B------:R-:W-:Y:S04]  /*22f30*/  STL.64 [R1+0x370], R64 ;  /* 0x0003704001007387 */ /* 0x000fe80000100a00 */
[----:B------:R1:W-:Y:S01]  /*22f40*/  STL.64 [R1+0x378], R66 ;  /* 0x0003784201007387 */ /* 0x0003e20000100a00 */
[----:B------:R-:W-:Y:S03]  /*22f50*/  HMMA.1688.F32.TF32 R200, R200, R234, R40 ;  /* 0x000000eac8c8723c */ /* 0x000fe60000081028 */
[----:B-1----:R-:W4:Y:S04]  /*22f60*/  LDL.LU.64 R66, [R1+0x11c0] ;  /* 0x0011c00001427983 */ /* 0x002f280000300a00 */
[----:B------:R-:W4:Y:S04]  /*22f70*/  LDL.LU.64 R64, [R1+0x11b8] ;  /* 0x0011b80001407983 */ /* 0x000f280000300a00 */
[----:B------:R-:W-:Y:S04]  /*22f80*/  STL.64 [R1+0x360], R60 ;  /* 0x0003603c01007387 */ /* 0x000fe80000100a00 */
[----:B------:R1:W-:Y:S01]  /*22f90*/  STL.64 [R1+0x368], R62 ;  /* 0x0003683e01007387 */ /* 0x0003e20000100a00 */
[C---:B------:R-:W-:Y:S03]  /*22fa0*/  HMMA.1688.F32.TF32 R32, R208.reuse, R10, R32 ;  /* 0x0000000ad020723c */ /* 0x040fe60000081020 */
[----:B-1----:R-:W5:Y:S04]  /*22fb0*/  LDL.LU.64 R62, [R1+0x11b0] ;  /* 0x0011b000013e7983 */ /* 0x002f680000300a00 */
[----:B------:R-:W5:Y:S04]  /*22fc0*/  LDL.LU.64 R60, [R1+0x11a8] ;  /* 0x0011a800013c7983 */ /* 0x000f680000300a00 */
[----:B------:R-:W-:Y:S04]  /*22fd0*/  STL.64 [R1+0x350], R56 ;  /* 0x0003503801007387 */ /* 0x000fe80000100a00 */
[----:B------:R1:W-:Y:S01]  /*22fe0*/  STL.64 [R1+0x358], R58 ;  /* 0x0003583a01007387 */ /* 0x0003e20000100a00 */
[C---:B------:R-:W-:Y:S03]  /*22ff0*/  HMMA.1688.F32.TF32 R28, R208.reuse, R26, R28 ;  /* 0x0000001ad01c723c */ /* 0x040fe6000008101c */
[----:B-1----:R-:W3:Y:S04]  /*23000*/  LDL.LU.64 R58, [R1+0x11a0] ;  /* 0x0011a000013a7983 */ /* 0x002ee80000300a00 */
[----:B------:R-:W3:Y:S04]  /*23010*/  LDL.LU.64 R56, [R1+0x1198] ;  /* 0x0011980001387983 */ /* 0x000ee80000300a00 */
[----:B------:R-:W-:Y:S04]  /*23020*/  STL.64 [R1+0x340], R52 ;  /* 0x0003403401007387 */ /* 0x000fe80000100a00 */
[----:B------:R1:W-:Y:S01]  /*23030*/  STL.64 [R1+0x348], R54 ;  /* 0x0003483601007387 */ /* 0x0003e20000100a00 */
[C---:B------:R-:W-:Y:S03]  /*23040*/  HMMA.1688.F32.TF32 R244, R208.reuse, R22, R244 ;  /* 0x00000016d0f4723c */ /* 0x040fe600000810f4 */
[----:B-1----:R-:W3:Y:S04]  /*23050*/  LDL.LU.64 R54, [R1+0x1190] ;  /* 0x0011900001367983 */ /* 0x002ee80000300a00 */
[----:B------:R-:W3:Y:S04]  /*23060*/  LDL.LU.64 R52, [R1+0x1188] ;  /* 0x0011880001347983 */ /* 0x000ee80000300a00 */
[----:B------:R-:W-:Y:S04]  /*23070*/  STL.64 [R1+0x330], R48 ;  /* 0x0003303001007387 */ /* 0x000fe80000100a00 */
[----:B------:R1:W-:Y:S01]  /*23080*/  STL.64 [R1+0x338], R50 ;  /* 0x0003383201007387 */ /* 0x0003e20000100a00 */
[----:B------:R-:W-:Y:S03]  /*23090*/  HMMA.1688.F32.TF32 R248, R208, R18, R248 ;  /* 0x00000012d0f8723c */ /* 0x000fe600000810f8 */
[----:B-1----:R-:W3:Y:S04]  /*230a0*/  LDL.LU.64 R50, [R1+0x1180] ;  /* 0x0011800001327983 */ /* 0x002ee80000300a00 */
[----:B------:R-:W3:Y:S04]  /*230b0*/  LDL.LU.64 R48, [R1+0x1178] ;  /* 0x0011780001307983 */ /* 0x000ee80000300a00 */
[----:B------:R-:W-:Y:S04]  /*230c0*/  STL.64 [R1+0x320], R44 ;  /* 0x0003202c01007387 */ /* 0x000fe80000100a00 */
[----:B------:R1:W-:Y:S04]  /*230d0*/  STL.64 [R1+0x328], R46 ;  /* 0x0003282e01007387 */ /* 0x0003e80000100a00 */
[----:B-1----:R-:W3:Y:S04]  /*230e0*/  LDL.LU.64 R46, [R1+0x1170] ;  /* 0x00117000012e7983 */ /* 0x002ee80000300a00 */
[----:B------:R-:W3:Y:S04]  /*230f0*/  LDL.LU.64 R44, [R1+0x1168] ;  /* 0x00116800012c7983 */ /* 0x000ee80000300a00 */
[----:B------:R-:W3:Y:S04]  /*23100*/  LDL.LU.64 R42, [R1+0x1160] ;  /* 0x00116000012a7983 */ /* 0x000ee80000300a00 */
[----:B------:R-:W3:Y:S04]  /*23110*/  LDL.LU.64 R40, [R1+0x1158] ;  /* 0x0011580001287983 */ /* 0x000ee80000300a00 */
[----:B------:R1:W-:Y:S04]  /*23120*/  STL.64 [R1+0x2a0], R200 ;  /* 0x0002a0c801007387 */ /* 0x0003e80000100a00 */
[----:B------:R-:W-:Y:S04]  /*23130*/  STL.64 [R1+0x2a8], R202 ;  /* 0x0002a8ca01007387 */ /* 0x000fe80000100a00 */
[----:B-1----:R-:W3:Y:S04]  /*23140*/  LDL.LU R200, [R1] ;  /* 0x0000000001c87983 */ /* 0x002ee80000300800 */
[----:B------:R-:W3:Y:S04]  /*23150*/  LDL.LU R201, [R1+0x4] ;  /* 0x0000040001c97983 */ /* 0x000ee80000300800 */
[----:B------:R-:W-:Y:S04]  /*23160*/  STL.64 [R1+0x290], R36 ;  /* 0x0002902401007387 */ /* 0x000fe80000100a00 */
[----:B------:R1:W-:Y:S04]  /*23170*/  STL.64 [R1+0x298], R38 ;  /* 0x0002982601007387 */ /* 0x0003e80000100a00 */
[----:B-1----:R-:W4:Y:S04]  /*23180*/  LDL.LU.64 R38, [R1+0x1150] ;  /* 0x0011500001267983 */ /* 0x002f280000300a00 */
[----:B------:R-:W4:Y:S04]  /*23190*/  LDL.LU.64 R36, [R1+0x1148] ;  /* 0x0011480001247983 */ /* 0x000f280000300a00 */
        /* <DEDUP_REMOVED lines=16> */
[----:B------:R-:W-:-:S02]  /*232a0*/  IMAD.MOV.U32 R202, RZ, RZ, R252 ;  /* 0x000000ffffca7224 */ /* 0x000fc400078e00fc */
[----:B------:R-:W-:Y:S01]  /*232b0*/  IMAD.MOV.U32 R203, RZ, RZ, R2 ;  /* 0x000000ffffcb7224 */ /* 0x000fe200078e0002 */
[C---:B--2---:R-:W-:Y:S08]  /*232c0*/  HMMA.1688.F32.TF32 R148, R176.reuse, R4, R148 ;  /* 0x00000004b094723c */ /* 0x044ff00000081094 */
[----:B------:R-:W-:Y:S08]  /*232d0*/  HMMA.1688.F32.TF32 R152, R176, R8, R152 ;  /* 0x00000008b098723c */ /* 0x000ff00000081098 */
[----:B---3--:R-:W-:Y:S11]  /*232e0*/  HMMA.1688.F32.TF32 R200, R208, R14, R200 ;  /* 0x0000000ed0c8723c */ /* 0x008ff600000810c8 */
[----:B------:R-:W-:Y:S11]  /*232f0*/  @!UPT UIADD3 URZ, URZ, URZ, URZ ;  /* 0x0000003f3f3ff290 */ /* 0x000ff6000fffe03f */
[----:B------:R-:W-:Y:S01]  /*23300*/  @!UPT UIADD3 URZ, URZ, URZ, URZ ;  /* 0x0000003f3f3ff290 */ /* 0x000fe2000fffe03f */
[----:B------:R-:W-:Y:S04]  /*23310*/  STL.64 [R1+0x240], R200 ;  /* 0x000240c801007387 */ /* 0x000fe80000100a00 */
[----:B------:R5:W-:Y:S01]  /*23320*/  STL.64 [R1+0x248], R202 ;  /* 0x000248ca01007387 */ /* 0x000be20000100a00 */
[----:B----4-:R-:W-:Y:S08]  /*23330*/  HMMA.1688.F32.TF32 R28, R236, R6, R28 ;  /* 0x00000006ec1c723c */ /* 0x010ff0000008101c */
[C---:B-----5:R-:W-:Y:S11]  /*23340*/  HMMA.1688.F32.TF32 R200, R208.reuse, R230, R248 ;  /* 0x000000e6d0c8723c */ /* 0x060ff600000810f8 */
[----:B------:R-:W-:Y:S11]  /*23350*/  @!UPT UIADD3 URZ, URZ, URZ, URZ ;  /* 0x0000003f3f3ff290 */ /* 0x000ff6000fffe03f */
[----:B------:R-:W-:Y:S02]  /*23360*/  @!UPT UIADD3 URZ, URZ, URZ, URZ ;  /* 0x0000003f3f3ff290 */ /* 0x000fe4000fffe03f */
[----:B------:R-:W-:Y:S01]  /*23370*/  IMAD.MOV.U32 R251, RZ, RZ, R200 ;  /* 0x000000fffffb7224 */ /* 0x000fe200078e00c8 */
[----:B------:R-:W-:Y:S01]  /*23380*/  MOV R250, R201 ;  /* 0x000000c900fa7202 */ /* 0x000fe20000000f00 */
[----:B------:R-:W-:Y:S02]  /*23390*/  IMAD.MOV.U32 R249, RZ, RZ, R202 ;  /* 0x000000fffff97224 */ /* 0x000fe400078e00ca */
[----:B------:R-:W-:Y:S02]  /*233a0*/  IMAD.MOV.U32 R248, RZ, RZ, R203 ;  /* 0x000000fffff87224 */ /* 0x000fe400078e00cb */
[----:B------:R-:W-:Y:S07]  /*233b0*/  HMMA.1688.F32.TF32 R200, R208, R234, R244 ;  /* 0x000000ead0c8723c */ /* 0x000fee00000810f4 */
[----:B------:R-:W-:Y:S01]  /*233c0*/  IMAD.MOV.U32 R247, RZ, RZ, R28 ;  /* 0x000000fffff77224 */ /* 0x000fe200078e001c */
[----:B------:R-:W-:Y:S01]  /*233d0*/  MOV R246, R29 ;  /* 0x0000001d00f67202 */ /* 0x000fe20000000f00 */
[----:B------:R-:W-:-:S02]  /*233e0*/  IMAD.MOV.U32 R245, RZ, RZ, R30 ;  /* 0x000000fffff57224 */ /* 0x000fc400078e001e */
[----:B------:R-:W-:Y:S02]  /*233f0*/  IMAD.MOV.U32 R244, RZ, RZ, R31 ;  /* 0x000000fffff47224 */ /* 0x000fe400078e001f */
[----:B------:R-:W-:Y:S01]  /*23400*/  HMMA.1688.F32.TF32 R28, R236, R10, R32 ;  /* 0x0000000aec1c723c */ /* 0x000fe20000081020 */
[----:B------:R-:W-:Y:S04]  /*23410*/  STL [R1+0x10f8], R248 ;  /* 0x0010f8f801007387 */ /* 0x000fe80000100800 */
[----:B------:R-:W-:Y:S04]  /*23420*/  STL [R1+0x10f4], R250 ;  /* 0x0010f4fa01007387 */ /* 0x000fe80000100800 */
[----:B------:R1:W-:Y:S04]  /*23430*/  STL [R1+0x10f0], R251 ;  /* 0x0010f0fb01007387 */ /* 0x0003e80000100800 */
[----:B------:R2:W-:Y:S04]  /*23440*/  STL [R1+0x10ec], R249 ;  /* 0x0010ecf901007387 */ /* 0x0005e80000100800 */
[----:B------:R-:W-:Y:S04]  /*23450*/  STL.64 [R1+0x1c0], R200 ;  /* 0x0001c0c801007387 */ /* 0x000fe80000100a00 */
[----:B------:R-:W-:Y:S04]  /*23460*/  STL.64 [R1+0x1c8], R202 ;  /* 0x0001c8ca01007387 */ /* 0x000fe80000100a00 */
[----:B------:R-:W-:Y:S01]  /*23470*/  STL [R1+0x1100], R246 ;  /* 0x001100f601007387 */ /* 0x000fe20000100800 */
[----:B-1----:R-:W-:Y:S01]  /*23480*/  IMAD.MOV.U32 R251, RZ, RZ, R28 ;  /* 0x000000fffffb7224 */ /* 0x002fe200078e001c */
[----:B--2---:R-:W-:-:S02]  /*23490*/  MOV R249, R29 ;  /* 0x0000001d00f97202 */ /* 0x004fc40000000f00 */
[----:B------:R-:W-:Y:S04]  /*234a0*/  STL [R1+0x10fc], R247 ;  /* 0x0010fcf701007387 */ /* 0x000fe80000100800 */
[----:B------:R1:W-:Y:S02]  /*234b0*/  STL.64 [R1+0x118], R30 ;  /* 0x0001181e01007387 */ /* 0x0003e40000100a00 */
[C---:B-1----:R-:W-:Y:S02]  /*234c0*/  HMMA.1688.F32.TF32 R28, R236.reuse, R26, R36 ;  /* 0x0000001aec1c723c */ /* 0x042fe40000081024 */
[----:B------:R-:W-:Y:S04]  /*234d0*/  LDS R36, [R3+0x2c400] ;  /* 0x02c4000003247984 */ /* 0x000fe80000000800 */
[----:B------:R-:W-:Y:S02]  /*234e0*/  LDS R38, [R3+0x2e400] ;  /* 0x02e4000003267984 */ /* 0x000fe40000000800 */
[----:B------:R-:W-:Y:S02]  /*234f0*/  HMMA.1688.F32.TF32 R32, R236, R230, R52 ;  /* 0x000000e6ec20723c */ /* 0x000fe40000081034 */
[----:B------:R-:W-:Y:S04]  /*23500*/  LDS R37, [R0+0x2c400] ;  /* 0x02c4000000257984 */ /* 0x000fe80000000800 */
[----:B------:R-:W-:Y:S10]  /*23510*/  LDS R39, [R0+0x2e400] ;  /* 0x02e4000000277984 */ /* 0x000ff40000000800 */
[----:B------:R-:W-:Y:S01]  /*23520*/  IMAD.MOV.U32 R246, RZ, RZ, R28 ;  /* 0x000000fffff67224 */ /* 0x000fe200078e001c */
[----:B------:R-:W-:Y:S01]  /*23530*/  MOV R250, R31 ;  /* 0x0000001f00fa7202 */ /* 0x000fe20000000f00 */
[----:B------:R-:W-:-:S02]  /*23540*/  IMAD.MOV.U32 R247, RZ, RZ, R29 ;  /* 0x000000fffff77224 */ /* 0x000fc400078e001d */
[----:B------:R-:W-:Y:S02]  /*23550*/  IMAD.MOV.U32 R248, RZ, RZ, R30 ;  /* 0x000000fffff87224 */ /* 0x000fe400078e001e */
[----:B------:R-:W-:Y:S01]  /*23560*/  HMMA.1688.F32.TF32 R28, R236, R22, R40 ;  /* 0x00000016ec1c723c */ /* 0x000fe20000081028 */
[----:B------:R-:W-:Y:S07]  /*23570*/  LDS R40, [R3+0x2c500] ;  /* 0x02c5000003287984 */ /* 0x000fee0000000800 */
[C---:B------:R-:W-:Y:S08]  /*23580*/  HMMA.1688.F32.TF32 R156, R176.reuse, R24, R156 ;  /* 0x00000018b09c723c */ /* 0x040ff0000008109c */
[C---:B------:R-:W-:Y:S08]  /*23590*/  HMMA.1688.F32.TF32 R160, R176.reuse, R20, R160 ;  /* 0x00000014b0a0723c */ /* 0x040ff000000810a0 */
[----:B------:R-:W-:Y:S01]  /*235a0*/  HMMA.1688.F32.TF32 R164, R176, R16, R164 ;  /* 0x00000010b0a4723c */ /* 0x000fe200000810a4 */
[----:B------:R-:W-:Y:S01]  /*235b0*/  STL.64 [R1+0xf0], R28 ;  /* 0x0000f01c01007387 */ /* 0x000fe20000100a00 */
[----:B------:R-:W-:-:S03]  /*235c0*/  IMAD.MOV.U32 R2, RZ, RZ, R31 ;  /* 0x000000ffff027224 */ /* 0x000fc600078e001f */
[----:B------:R1:W-:Y:S03]  /*235d0*/  STL [R1+0xf8], R30 ;  /* 0x0000f81e01007387 */ /* 0x0003e60000100800 */
[C---:B------:R-:W-:Y:S08]  /*235e0*/  HMMA.1688.F32.TF32 R168, R176.reuse, R12, R168 ;  /* 0x0000000cb0a8723c */ /* 0x040ff000000810a8 */
[----:B------:R-:W-:Y:S01]  /*235f0*/  HMMA.1688.F32.TF32 R172, R176, R228, R172 ;  /* 0x000000e4b0ac723c */ /* 0x000fe200000810ac */
[----:B------:R-:W-:Y:S01]  /*23600*/  IMAD.MOV.U32 R252, RZ, RZ, R33 ;  /* 0x000000fffffc7224 */ /* 0x000fe200078e0021 */
[----:B------:R-:W-:Y:S04]  /*23610*/  LDS R42, [R3+0x2e500] ;  /* 0x02e50000032a7984 */ /* 0x000fe80000000800 */
[----:B------:R-:W-:Y:S02]  /*23620*/  LDS R41, [R0+0x2c500] ;  /* 0x02c5000000297984 */ /* 0x000fe40000000800 */
[----:B-1----:R-:W-:Y:S02]  /*23630*/  HMMA.1688.F32.TF32 R28, R236, R18, R44 ;  /* 0x00000012ec1c723c */ /* 0x002fe4000008102c */
[----:B------:R-:W-:Y:S06]  /*23640*/  LDS R43, [R0+0x2e500] ;  /* 0x02e50000002b7984 */ /* 0x000fec0000000800 */
[----:B------:R-:W-:Y:S01]  /*23650*/  HMMA.1688.F32.TF32 R176, R176, R232, R240 ;  /* 0x000000e8b0b0723c */ /* 0x000fe200000810f0 */
        /* <DEDUP_REMOVED lines=32> */
[C---:B------:R-:W-:Y:S11]  /*23860*/  HMMA.1688.F32.TF32 R236, R240.reuse, R18, R76 ;  /* 0x00000012f0ec723c */ /* 0x040ff6000008104c */
[----:B------:R-:W-:Y:S05]  /*23870*/  @!UPT UIADD3 URZ, URZ, URZ, URZ ;  /* 0x0000003f3f3ff290 */ /* 0x000fea000fffe03f */
[----:B------:R-:W-:Y:S01]  /*23880*/  IMAD.MOV.U32 R9, RZ, RZ, R33 ;  /* 0x000000ffff097224 */ /* 0x000fe200078e0021 */
[----:B------:R-:W-:Y:S01]  /*23890*/  MOV R5, R35 ;  /* 0x0000002300057202 */ /* 0x000fe20000000f00 */
[----:B------:R-:W-:Y:S02]  /*238a0*/  IMAD.MOV.U32 R8, RZ, RZ, R34 ;  /* 0x000000ffff087224 */ /* 0x000fe400078e0022 */
[----:B------:R-:W-:Y:S02]  /*238b0*/  IMAD.MOV.U32 R4, RZ, RZ, R32 ;  /* 0x000000ffff047224 */ /* 0x000fe400078e0020 */
[C---:B------:R-:W-:Y:S08]  /*238c0*/  HMMA.1688.F32.TF32 R32, R240.reuse, R26, R68 ;  /* 0x0000001af020723c */ /* 0x040ff00000081044 */
[C---:B------:R-:W-:Y:S08]  /*238d0*/  HMMA.1688.F32.TF32 R208, R240.reuse, R14, R80 ;  /* 0x0000000ef0d0723c */ /* 0x040ff00000081050 */
[----:B------:R-:W-:Y:S01]  /*238e0*/  HMMA.1688.F32.TF32 R200, R240, R230, R84 ;  /* 0x000000e6f0c8723c */ /* 0x000fe20000081054 */
[----:B------:R-:W-:Y:S07]  /*238f0*/  STL [R1+0x106c], R236 ;  /* 0x00106cec01007387 */ /* 0x000fee0000100800 */
[----:B------:R-:W-:Y:S01]  /*23900*/  IMAD.MOV.U32 R20, RZ, RZ, R33 ;  /* 0x000000ffff147224 */ /* 0x000fe200078e0021 */
[----:B------:R-:W-:Y:S01]  /*23910*/  MOV R16, R35 ;  /* 0x0000002300107202 */ /* 0x000fe20000000f00 */
[----:B------:R-:W-:-:S02]  /*23920*/  IMAD.MOV.U32 R17, RZ, RZ, R34 ;  /* 0x000000ffff117224 */ /* 0x000fc400078e0022 */
[----:B------:R-:W-:Y:S01]  /*23930*/  IMAD.MOV.U32 R12, RZ, RZ, R32 ;  /* 0x000000ffff0c7224 */ /* 0x000fe200078e0020 */
[----:B------:R-:W-:Y:S01]  /*23940*/  HMMA.1688.F32.TF32 R60, R36, R6, R196 ;  /* 0x00000006243c723c */ /* 0x000fe200000810c4 */
[----:B------:R-:W-:Y:S01]  /*23950*/  IMAD.MOV.U32 R48, RZ, RZ, R31 ;  /* 0x000000ffff307224 */ /* 0x000fe200078e001f */
[----:B------:R-:W-:Y:S01]  /*23960*/  STL [R1+0x1068], R237 ;  /* 0x001068ed01007387 */ /* 0x000fe20000100800 */
[----:B------:R-:W-:Y:S01]  /*23970*/  IMAD.MOV.U32 R58, RZ, RZ, R30 ;  /* 0x000000ffff3a7224 */ /* 0x000fe200078e001e */
[----:B------:R-:W-:Y:S01]  /*23980*/  MOV R57, R28 ;  /* 0x0000001c00397202 */ /* 0x000fe20000000f00 */
[----:B------:R-:W-:Y:S02]  /*23990*/  IMAD.MOV.U32 R59, RZ, RZ, R29 ;  /* 0x000000ffff3b7224 */ /* 0x000fe400078e001d */
[----:B------:R-:W-:Y:S01]  /*239a0*/  IMAD.MOV.U32 R65, RZ, RZ, R228 ;  /* 0x000000ffff417224 */ /* 0x000fe200078e00e4 */
[C---:B------:R-:W-:Y:S01]  /*239b0*/  HMMA.1688.F32.TF32 R32, R240.reuse, R22, R72 ;  /* 0x00000016f020723c */ /* 0x040fe20000081048 */
[----:B------:R-:W-:Y:S04]  /*239c0*/  STL [R1+0x1064], R238 ;  /* 0x001064ee01007387 */ /* 0x000fe80000100800 */
[----:B------:R-:W-:Y:S03]  /*239d0*/  LDS R28, [R3+0x2c700] ;  /* 0x02c70000031c7984 */ /* 0x000fe60000000800 */
[----:B------:R-:W-:Y:S01]  /*239e0*/  HMMA.1688.F32.TF32 R240, R240, R234, R88 ;  /* 0x000000eaf0f0723c */ /* 0x000fe20000081058 */
        /* <DEDUP_REMOVED lines=13> */
[----:B------:R-:W-:Y:S04]  /*23ac0*/  STL.64 [R1+0x310], R60 ;  /* 0x0003103c01007387 */ /* 0x000fe80000100a00 */
[----:B------:R1:W-:Y:S01]  /*23ad0*/  STL.64 [R1+0x318], R62 ;  /* 0x0003183e01007387 */ /* 0x0003e20000100a00 */
[----:B------:R-:W-:Y:S03]  /*23ae0*/  HMMA.1688.F32.TF32 R196, R40, R18, R132 ;  /* 0x0000001228c4723c */ /* 0x000fe60000081084 */
[----:B------:R-:W-:Y:S04]  /*23af0*/  LDS R30, [R3+0x2e700] ;  /* 0x02e70000031e7984 */ /* 0x000fe80000000800 */
[----:B------:R-:W-:Y:S01]  /*23b00*/  LDS R29, [R0+0x2c700] ;  /* 0x02c70000001d7984 */ /* 0x000fe20000000800 */
[----:B-1----:R-:W-:Y:S03]  /*23b10*/  HMMA.1688.F32.TF32 R60, R36, R10, R92 ;  /* 0x0000000a243c723c */ /* 0x002fe6000008105c */
[----:B------:R-:W-:Y:S01]  /*23b20*/  LDS R31, [R0+0x2e700] ;  /* 0x02e70000001f7984 */ /* 0x000fe20000000800 */
[----:B------:R-:W-:Y:S01]  /*23b30*/  IMAD.MOV.U32 R64, RZ, RZ, R53 ;  /* 0x000000ffff407224 */ /* 0x000fe200078e0035 */
[----:B------:R-:W-:Y:S01]  /*23b40*/  MOV R24, R35 ;  /* 0x0000002300187202 */ /* 0x000fe20000000f00 */
[----:B------:R-:W-:Y:S01]  /*23b50*/  IMAD.MOV.U32 R52, RZ, RZ, R33 ;  /* 0x000000ffff347224 */ /* 0x000fe200078e0021 */
[----:B------:R-:W-:Y:S01]  /*23b60*/  LDS R35, [R0+0x2e600] ;  /* 0x02e6000000237984 */ /* 0x000fe20000000800 */
[----:B------:R-:W-:-:S02]  /*23b70*/  IMAD.MOV.U32 R25, RZ, RZ, R34 ;  /* 0x000000ffff197224 */ /* 0x000fc400078e0022 */
[----:B------:R-:W-:Y:S01]  /*23b80*/  IMAD.MOV.U32 R21, RZ, RZ, R32 ;  /* 0x000000ffff157224 */ /* 0x000fe200078e0020 */
[----:B------:R-:W-:Y:S04]  /*23b90*/  LDS R34, [R3+0x2e600] ;  /* 0x02e6000003227984 */ /* 0x000fe80000000800 */
[----:B------:R-:W-:Y:S04]  /*23ba0*/  LDS R32, [R3+0x2c600] ;  /* 0x02c6000003207984 */ /* 0x000fe80000000800 */
[----:B------:R-:W1:Y:S01]  /*23bb0*/  LDS R33, [R0+0x2c600] ;  /* 0x02c6000000217984 */ /* 0x000e620000000800 */
[----:B------:R-:W-:Y:S01]  /*23bc0*/  MOV R66, R55 ;  /* 0x0000003700427202 */ /* 0x000fe20000000f00 */
[----:B------:R-:W-:-:S02]  /*23bd0*/  IMAD.MOV.U32 R67, RZ, RZ, R54 ;  /* 0x000000ffff437224 */ /* 0x000fc400078e0036 */
[----:B------:R-:W-:Y:S02]  /*23be0*/  IMAD.MOV.U32 R71, RZ, RZ, R5 ;  /* 0x000000ffff477224 */ /* 0x000fe400078e0005 */
[----:B------:R-:W-:Y:S01]  /*23bf0*/  IMAD.MOV.U32 R68, RZ, RZ, R4 ;  /* 0x000000ffff447224 */ /* 0x000fe200078e0004 */
[----:B------:R-:W-:Y:S01]  /*23c00*/  MOV R208, R63 ;  /* 0x0000003f00d07202 */ /* 0x000fe20000000f00 */
[----:B------:R-:W-:Y:S01]  /*23c10*/  IMAD.MOV.U32 R200, RZ, RZ, R60 ;  /* 0x000000ffffc87224 */ /* 0x000fe200078e003c */
[----:B------:R-:W-:Y:S01]  /*23c20*/  MOV R70, R8 ;  /* 0x0000000800467202 */ /* 0x000fe20000000f00 */
[----:B------:R-:W-:Y:S01]  /*23c30*/  IMAD.MOV.U32 R201, RZ, RZ, R61 ;  /* 0x000000ffffc97224 */ /* 0x000fe200078e003d */
[----:B------:R-:W-:Y:S01]  /*23c40*/  LDS R84, [R3+0x30100] ;  /* 0x0301000003547984 */ /* 0x000fe20000000800 */
        /* <DEDUP_REMOVED lines=10> */
[----:B------:R2:W-:Y:S01]  /*23cf0*/  STL [R1+0x10a8], R208 ;  /* 0x0010a8d001007387 */ /* 0x0005e20000100800 */
[----:B------:R-:W-:Y:S01]  /*23d00*/  IMAD.MOV.U32 R72, RZ, RZ, R12 ;  /* 0x000000ffff487224 */ /* 0x000fe200078e000c */
[----:B------:R-:W-:Y:S01]  /*23d10*/  MOV R74, R17 ;  /* 0x00000011004a7202 */ /* 0x000fe20000000f00 */
[----:B------:R-:W-:Y:S01]  /*23d20*/  IMAD.MOV.U32 R73, RZ, RZ, R20 ;  /* 0x000000ffff497224 */ /* 0x000fe200078e0014 */
[----:B------:R-:W-:Y:S01]  /*23d30*/  LDS R85, [R0+0x30100] ;  /* 0x0301000000557984 */ /* 0x000fe20000000800 */
[----:B------:R-:W-:Y:S01]  /*23d40*/  IMAD.MOV.U32 R75, RZ, RZ, R16 ;  /* 0x000000ffff4b7224 */ /* 0x000fe200078e0010 */
[----:B------:R-:W-:Y:S01]  /*23d50*/  MOV R91, R244 ;  /* 0x000000f4005b7202 */ /* 0x000fe20000000f00 */
[----:B------:R-:W-:Y:S01]  /*23d60*/  IMAD.MOV.U32 R90, RZ, RZ, R245 ;  /* 0x000000ffff5a7224 */ /* 0x000fe200078e00f5 */
[----:B------:R-:W-:Y:S01]  /*23d70*/  LDS R54, [R3+0x32000] ;  /* 0x0320000003367984 */ /* 0x000fe20000000800 */
[----:B------:R-:W-:-:S03]  /*23d80*/  IMAD.MOV.U32 R69, RZ, RZ, R9 ;  /* 0x000000ffff457224 */ /* 0x000fc600078e0009 */
[----:B------:R-:W-:Y:S02]  /*23d90*/  LDS R53, [R0+0x30000] ;  /* 0x0300000000357984 */ /* 0x000fe40000000800 */
[----:B------:R-:W-:Y:S01]  /*23da0*/  IMAD.MOV.U32 R209, RZ, RZ, R60 ;  /* 0x000000ffffd17224 */ /* 0x000fe200078e003c */
[----:B------:R-:W-:Y:S01]  /*23db0*/  MOV R236, R63 ;  /* 0x0000003f00ec7202 */ /* 0x000fe20000000f00 */
[----:B------:R-:W-:Y:S01]  /*23dc0*/  IMAD.MOV.U32 R210, RZ, RZ, R61 ;  /* 0x000000ffffd27224 */ /* 0x000fe200078e003d */
[----:B------:R-:W-:Y:S01]  /*23dd0*/  LDS R55, [R0+0x32000] ;  /* 0x0320000000377984 */ /* 0x000fe20000000800 */
[----:B------:R-:W-:Y:S02]  /*23de0*/  IMAD.MOV.U32 R211, RZ, RZ, R62 ;  /* 0x000000ffffd37224 */ /* 0x000fe400078e003e */
[-C--:B------:R-:W-:Y:S01]  /*23df0*/  HMMA.1688.F32.TF32 R60, R36, R22.reuse, R96 ;  /* 0x00000016243c723c */ /* 0x080fe20000081060 */
[----:B------:R-:W-:Y:S04]  /*23e00*/  STL [R1+0x10a4], R202 ;  /* 0x0010a4ca01007387 */ /* 0x000fe80000100800 */
[----:B------:R-:W-:Y:S03]  /*23e10*/  LDS R87, [R0+0x32100] ;  /* 0x0321000000577984 */ /* 0x000fe60000000800 */
[----:B------:R-:W-:Y:S01]  /*23e20*/  HMMA.1688.F32.TF32 R192, R40, R22, R128 ;  /* 0x0000001628c0723c */ /* 0x000fe20000081080 */
[----:B------:R-:W-:Y:S01]  /*23e30*/  IMAD.MOV.U32 R57, RZ, RZ, R252 ;  /* 0x000000ffff397224 */ /* 0x000fe200078e00fc */
[----:B------:R-:W-:Y:S11]  /*23e40*/  LDS R52, [R3+0x30000] ;  /* 0x0300000003347984 */ /* 0x000ff60000000800 */
[----:B------:R-:W-:Y:S03]  /*23e50*/  @!UPT UIADD3 URZ, URZ, URZ, URZ ;  /* 0x0000003f3f3ff290 */ /* 0x000fe6000fffe03f */
[----:B------:R-:W-:Y:S01]  /*23e60*/  IMAD.MOV.U32 R240, RZ, RZ, R60 ;  /* 0x000000fffff07224 */ /* 0x000fe200078e003c */
[----:B------:R-:W-:Y:S01]  /*23e70*/  MOV R243, R63 ;  /* 0x0000003f00f37202 */ /* 0x000fe20000000f00 */
[----:B------:R-:W-:Y:S02]  /*23e80*/  IMAD.MOV.U32 R241, RZ, RZ, R61 ;  /* 0x000000fffff17224 */ /* 0x000fe400078e003d */
[----:B------:R-:W-:Y:S02]  /*23e90*/  IMAD.MOV.U32 R242, RZ, RZ, R62 ;  /* 0x000000fffff27224 */ /* 0x000fe400078e003e */
[C---:B------:R-:W-:Y:S01]  /*23ea0*/  HMMA.1688.F32.TF32 R60, R36.reuse, R18, R100 ;  /* 0x00000012243c723c */ /* 0x040fe20000081064 */
[----:B------:R-:W-:Y:S04]  /*23eb0*/  STL [R1+0x10a0], R200 ;  /* 0x0010a0c801007387 */ /* 0x000fe80000100800 */
[----:B------:R3:W-:Y:S11]  /*23ec0*/  STL [R1+0x109c], R201 ;  /* 0x00109cc901007387 */ /* 0x0007f60000100800 */
[----:B------:R-:W-:Y:S08]  /*23ed0*/  @!UPT UIADD3 URZ, URZ, URZ, URZ ;  /* 0x0000003f3f3ff290 */ /* 0x000ff0000fffe03f */
[----:B--2---:R-:W-:Y:S01]  /*23ee0*/  IMAD.MOV.U32 R208, RZ, RZ, R60 ;  /* 0x000000ffffd07224 */ /* 0x004fe200078e003c */
[----:B---3--:R-:W-:Y:S01]  /*23ef0*/  MOV R201, R63 ;  /* 0x0000003f00c97202 */ /* 0x008fe20000000f00 */
[----:B------:R-:W-:Y:S02]  /*23f00*/  IMAD.MOV.U32 R202, RZ, RZ, R61 ;  /* 0x000000ffffca7224 */ /* 0x000fe400078e003d */
[----:B------:R-:W-:Y:S02]  /*23f10*/  IMAD.MOV.U32 R200, RZ, RZ, R62 ;  /* 0x000000ffffc87224 */ /* 0x000fe400078e003e */
[----:B------:R-:W-:Y:S01]  /*23f20*/  HMMA.1688.F32.TF32 R60, R36, R14, R104 ;  /* 0x0000000e243c723c */ /* 0x000fe20000081068 */
[----:B------:R2:W-:Y:S04]  /*23f30*/  STL [R1+0x10b8], R236 ;  /* 0x0010b8ec01007387 */ /* 0x0005e80000100800 */
[----:B------:R-:W-:Y:S04]  /*23f40*/  STL [R1+0x10b4], R211 ;  /* 0x0010b4d301007387 */ /* 0x000fe80000100800 */
[----:B------:R-:W-:Y:S04]  /*23f50*/  STL [R1+0x10b0], R210 ;  /* 0x0010b0d201007387 */ /* 0x000fe80000100800 */
[----:B------:R3:W-:Y:S11]  /*23f60*/  STL [R1+0x10ac], R209 ;  /* 0x0010acd101007387 */ /* 0x0007f60000100800 */
[----:B--2---:R-:W-:Y:S01]  /*23f70*/  IMAD.MOV.U32 R236, RZ, RZ, R60 ;  /* 0x000000ffffec7224 */ /* 0x004fe200078e003c */
[----:B---3--:R-:W-:Y:S01]  /*23f80*/  MOV R209, R63 ;  /* 0x0000003f00d17202 */ /* 0x008fe20000000f00 */
[----:B------:R-:W-:-:S02]  /*23f90*/  IMAD.MOV.U32 R211, RZ, RZ, R61 ;  /* 0x000000ffffd37224 */ /* 0x000fc400078e003d */
[----:B------:R-:W-:Y:S02]  /*23fa0*/  IMAD.MOV.U32 R210, RZ, RZ, R62 ;  /* 0x000000ffffd27224 */ /* 0x000fe400078e003e */
[C---:B------:R-:W-:Y:S08]  /*23fb0*/  HMMA.1688.F32.TF32 R60, R36.reuse, R230, R108 ;  /* 0x000000e6243c723c */ /* 0x040ff0000008106c */
        /* <DEDUP_REMOVED lines=9> */
[----:B------:R-:W-:Y:S01]  /*24050*/  HMMA.1688.F32.TF32 R36, R40, R6, R116 ;  /* 0x000000062824723c */ /* 0x000fe20000081074 */
[----:B------:R-:W-:Y:S04]  /*24060*/  STL [R1+0x10d8], R201 ;  /* 0x0010d8c901007387 */ /* 0x000fe80000100800 */
[----:B------:R-:W-:Y:S04]  /*24070*/  STL [R1+0x10d4], R200 ;  /* 0x0010d4c801007387 */ /* 0x000fe80000100800 */
[----:B------:R-:W-:Y:S04]  /*24080*/  STL [R1+0x10d0], R202 ;  /* 0x0010d0ca01007387 */ /* 0x000fe80000100800 */
[----:B------:R2:W-:Y:S01]  /*24090*/  STL [R1+0x10cc], R208 ;  /* 0x0010ccd001007387 */ /* 0x0005e20000100800 */
[----:B------:R-:W-:Y:S01]  /*240a0*/  IMAD.MOV.U32 R237, RZ, RZ, R60 ;  /* 0x000000ffffed7224 */ /* 0x000fe200078e003c */
[----:B------:R-:W-:Y:S01]  /*240b0*/  MOV R203, R63 ;  /* 0x0000003f00cb7202 */ /* 0x000fe20000000f00 */
[----:B------:R-:W-:-:S02]  /*240c0*/  IMAD.MOV.U32 R238, RZ, RZ, R61 ;  /* 0x000000ffffee7224 */ /* 0x000fc400078e003d */
[----:B------:R-:W-:Y:S01]  /*240d0*/  IMAD.MOV.U32 R239, RZ, RZ, R62 ;  /* 0x000000ffffef7224 */ /* 0x000fe200078e003e */
[----:B------:R-:W-:Y:S01]  /*240e0*/  MOV R97, R247 ;  /* 0x000000f700617202 */ /* 0x000fe20000000f00 */
[----:B------:R-:W-:Y:S02]  /*240f0*/  IMAD.MOV.U32 R96, RZ, RZ, R246 ;  /* 0x000000ffff607224 */ /* 0x000fe400078e00f6 */
[----:B------:R-:W-:Y:S02]  /*24100*/  IMAD.MOV.U32 R98, RZ, RZ, R248 ;  /* 0x000000ffff627224 */ /* 0x000fe400078e00f8 */
[----:B------:R-:W-:Y:S01]  /*24110*/  IMAD.MOV.U32 R99, RZ, RZ, R250 ;  /* 0x000000ffff637224 */ /* 0x000fe200078e00fa */
[----:B--2---:R-:W-:Y:S01]  /*24120*/  MOV R208, R39 ;  /* 0x0000002700d07202 */ /* 0x004fe20000000f00 */
[----:B------:R-:W-:Y:S01]  /*24130*/  IMAD.MOV.U32 R201, RZ, RZ, R36 ;  /* 0x000000ffffc97224 */ /* 0x000fe200078e0024 */
[----:B------:R-:W-:Y:S01]  /*24140*/  MOV R133, R77 ;  /* 0x0000004d00857202 */ /* 0x000fe20000000f00 */
[----:B------:R-:W-:-:S02]  /*24150*/  IMAD.MOV.U32 R200, RZ, RZ, R37 ;  /* 0x000000ffffc87224 */ /* 0x000fc400078e0025 */
[----:B------:R-:W-:Y:S02]  /*24160*/  IMAD.MOV.U32 R132, RZ, RZ, R76 ;  /* 0x000000ffff847224 */ /* 0x000fe400078e004c */
[----:B------:R-:W-:Y:S02]  /*24170*/  IMAD.MOV.U32 R134, RZ, RZ, R78 ;  /* 0x000000ffff867224 */ /* 0x000fe400078e004e */
[----:B------:R-:W-:Y:S01]  /*24180*/  IMAD.MOV.U32 R135, RZ, RZ, R79 ;  /* 0x000000ffff877224 */ /* 0x000fe200078e004f */
[----:B------:R-:W-:Y:S01]  /*24190*/  MOV R129, R73 ;  /* 0x0000004900817202 */ /* 0x000fe20000000f00 */
[----:B------:R-:W-:Y:S02]  /*241a0*/  IMAD.MOV.U32 R202, RZ, RZ, R38 ;  /* 0x000000ffffca7224 */ /* 0x000fe400078e0026 */
[----:B------:R-:W-:Y:S01]  /*241b0*/  IMAD.MOV.U32 R128, RZ, RZ, R72 ;  /* 0x000000ffff807224 */ /* 0x000fe200078e0048 */
[----:B------:R-:W-:Y:S01]  /*241c0*/  HMMA.1688.F32.TF32 R36, R40, R10, R120 ;  /* 0x0000000a2824723c */ /* 0x000fe20000081078 */
[----:B------:R2:W-:Y:S04]  /*241d0*/  STL [R1+0x10e8], R209 ;  /* 0x0010e8d101007387 */ /* 0x0005e80000100800 */
[----:B------:R-:W-:Y:S04]  /*241e0*/  STL [R1+0x10e4], R210 ;  /* 0x0010e4d201007387 */ /* 0x000fe80000100800 */
[----:B------:R-:W-:Y:S04]  /*241f0*/  STL [R1+0x10e0], R211 ;  /* 0x0010e0d301007387 */ /* 0x000fe80000100800 */
[----:B------:R3:W-:Y:S01]  /*24200*/  STL [R1+0x10dc], R236 ;  /* 0x0010dcec01007387 */ /* 0x0007e20000100800 */
[----:B------:R-:W-:-:S02]  /*24210*/  IMAD.MOV.U32 R130, RZ, RZ, R74 ;  /* 0x000000ffff827224 */ /* 0x000fc400078e004a */
[----:B------:R-:W-:Y:S01]  /*24220*/  IMAD.MOV.U32 R131, RZ, RZ, R75 ;  /* 0x000000ffff837224 */ /* 0x000fe200078e004b */
[----:B------:R-:W-:Y:S01]  /*24230*/  MOV R113, R57 ;  /* 0x0000003900717202 */ /* 0x000fe20000000f00 */
[----:B------:R-:W-:Y:S01]  /*24240*/  IMAD.MOV.U32 R112, RZ, RZ, R56 ;  /* 0x000000ffff707224 */ /* 0x000fe200078e0038 */
[----:B------:R-:W-:Y:S01]  /*24250*/  MOV R109, R50 ;  /* 0x00000032006d7202 */ /* 0x000fe20000000f00 */
[----:B------:R-:W-:Y:S01]  /*24260*/  IMAD.MOV.U32 R114, RZ, RZ, R58 ;  /* 0x000000ffff727224 */ /* 0x000fe200078e003a */
[----:B------:R-:W-:Y:S01]  /*24270*/  MOV R105, R46 ;  /* 0x0000002e00697202 */ /* 0x000fe20000000f00 */
[----:B------:R-:W-:Y:S01]  /*24280*/  IMAD.MOV.U32 R115, RZ, RZ, R59 ;  /* 0x000000ffff737224 */ /* 0x000fe200078e003b */
[----:B------:R-:W-:Y:S01]  /*24290*/  LDS R116, [R3+0x30200] ;  /* 0x0302000003747984 */ /* 0x000fe20000000800 */
[----:B--2---:R-:W-:Y:S01]  /*242a0*/  IMAD.MOV.U32 R209, RZ, RZ, R36 ;  /* 0x000000ffffd17224 */ /* 0x004fe200078e0024 */
[----:B---3--:R-:W-:Y:S01]  /*242b0*/  MOV R236, R39 ;  /* 0x0000002700ec7202 */ /* 0x008fe20000000f00 */
[----:B------:R-:W-:Y:S01]  /*242c0*/  IMAD.MOV.U32 R210, RZ, RZ, R37 ;  /* 0x000000ffffd27224 */ /* 0x000fe200078e0025 */
[----:B------:R-:W-:Y:S01]  /*242d0*/  LDS R118, [R3+0x32200] ;  /* 0x0322000003767984 */ /* 0x000fe20000000800 */
[----:B------:R-:W-:-:S02]  /*242e0*/  IMAD.MOV.U32 R211, RZ, RZ, R38 ;  /* 0x000000ffffd37224 */ /* 0x000fc400078e0026 */
[C---:B------:R-:W-:Y:S01]  /*242f0*/  HMMA.1688.F32.TF32 R36, R40.reuse, R26, R124 ;  /* 0x0000001a2824723c */ /* 0x040fe2000008107c */
[----:B------:R-:W-:Y:S01]  /*24300*/  IMAD.MOV.U32 R111, RZ, RZ, R48 ;  /* 0x000000ffff6f7224 */ /* 0x000fe200078e0030 */
[----:B------:R-:W-:Y:S01]  /*24310*/  LDS R117, [R0+0x30200] ;  /* 0x0302000000757984 */ /* 0x000fe20000000800 */
[----:B------:R-:W-:Y:S02]  /*24320*/  IMAD.MOV.U32 R110, RZ, RZ, R49 ;  /* 0x000000ffff6e7224 */ /* 0x000fe400078e0031 */
[----:B------:R-:W-:Y:S01]  /*24330*/  IMAD.MOV.U32 R108, RZ, RZ, R51 ;  /* 0x000000ffff6c7224 */ /* 0x000fe200078e0033 */
[----:B------:R-:W-:Y:S11]  /*24340*/  LDS R119, [R0+0x32200] ;  /* 0x0322000000777984 */ /* 0x000ff60000000800 */
[----:B------:R-:W-:Y:S06]  /*24350*/  @!UPT UIADD3 URZ, URZ, URZ, URZ ;  /* 0x0000003f3f3ff290 */ /* 0x000fec000fffe03f */
[----:B------:R-:W-:Y:S04]  /*24360*/  STL.64 [R1+0x1f0], R36 ;  /* 0x0001f02401007387 */ /* 0x000fe80000100a00 */
[----:B------:R2:W-:Y:S02]  /*24370*/  STL.64 [R1+0x1f8], R38 ;  /* 0x0001f82601007387 */ /* 0x0005e40000100a00 */
[C---:B--2---:R-:W-:Y:S08]  /*24380*/  HMMA.1688.F32.TF32 R36, R40.reuse, R14, R136 ;  /* 0x0000000e2824723c */ /* 0x044ff00000081088 */
[C---:B------:R-:W-:Y:S11]  /*24390*/  HMMA.1688.F32.TF32 R60, R40.reuse, R230, R140 ;  /* 0x000000e6283c723c */ /* 0x040ff6000008108c */
[----:B------:R-:W-:Y:S05]  /*243a0*/  @!UPT UIADD3 URZ, URZ, URZ, URZ ;  /* 0x0000003f3f3ff290 */ /* 0x000fea000fffe03f */
[----:B------:R-:W-:Y:S01]  /*243b0*/  IMAD.MOV.U32 R139, RZ, RZ, R36 ;  /* 0x000000ffff8b7224 */ /* 0x000fe200078e0024 */
[----:B------:R-:W-:Y:S01]  /*243c0*/  MOV R138, R37 ;  /* 0x00000025008a7202 */ /* 0x000fe20000000f00 */
[----:B------:R-:W-:Y:S02]  /*243d0*/  IMAD.MOV.U32 R137, RZ, RZ, R38 ;  /* 0x000000ffff897224 */ /* 0x000fe400078e0026 */
[----:B------:R-:W-:Y:S02]  /*243e0*/  IMAD.MOV.U32 R136, RZ, RZ, R39 ;  /* 0x000000ffff887224 */ /* 0x000fe400078e0027 */
[----:B------:R-:W-:Y:S01]  /*243f0*/  HMMA.1688.F32.TF32 R36, R40, R234, R144 ;  /* 0x000000ea2824723c */ /* 0x000fe20000081090 */
[----:B------:R2:W-:Y:S04]  /*24400*/  STL [R1+0x1058], R193 ;  /* 0x001058c101007387 */ /* 0x0005e80000100800 */
[----:B------:R3:W-:Y:S04]  /*24410*/  STL [R1+0x1054], R194 ;  /* 0x001054c201007387 */ /* 0x0007e80000100800 */
[----:B------:R4:W-:Y:S04]  /*24420*/  STL [R1+0x1050], R195 ;  /* 0x001050c301007387 */ /* 0x0009e80000100800 */
[----:B------:R-:W-:Y:S01]  /*24430*/  STL.64 [R1+0x1d0], R60 ;  /* 0x0001d03c01007387 */ /* 0x000fe20000100a00 */
[C---:B-1----:R-:W-:Y:S03]  /*24440*/  HMMA.1688.F32.TF32 R40, R32.reuse, R10, R152 ;  /* 0x0000000a2028723c */ /* 0x042fe60000081098 */
[----:B------:R1:W-:Y:S06]  /*24450*/  STL.64 [R1+0x1d8], R62 ;  /* 0x0001d83e01007387 */ /* 0x0003ec0000100a00 */
[----:B------:R5:W-:Y:S01]  /*24460*/  STL [R1+0x1bc], R39 ;  /* 0x0001bc2701007387 */ /* 0x000be20000100800 */
[----:B--2---:R-:W-:Y:S01]  /*24470*/  IMAD.MOV.U32 R193, RZ, RZ, R36 ;  /* 0x000000ffffc17224 */ /* 0x004fe200078e0024 */
[----:B---3--:R-:W-:Y:S01]  /*24480*/  MOV R194, R37 ;  /* 0x0000002500c27202 */ /* 0x008fe20000000f00 */
[----:B----4-:R-:W-:Y:S01]  /*24490*/  IMAD.MOV.U32 R195, RZ, RZ, R38 ;  /* 0x000000ffffc37224 */ /* 0x010fe200078e0026 */
[----:B-1----:R-:W-:Y:S01]  /*244a0*/  HMMA.1688.F32.TF32 R60, R32, R6, R148 ;  /* 0x00000006203c723c */ /* 0x002fe20000081094 */
[----:B------:R-:W-:Y:S01]  /*244b0*/  IMAD.MOV.U32 R120, RZ, RZ, R64 ;  /* 0x000000ffff787224 */ /* 0x000fe200078e0040 */
[----:B------:R-:W-:Y:S01]  /*244c0*/  MOV R121, R65 ;  /* 0x0000004100797202 */ /* 0x000fe20000000f00 */
[----:B------:R-:W-:-:S02]  /*244d0*/  IMAD.MOV.U32 R122, RZ, RZ, R66 ;  /* 0x000000ffff7a7224 */ /* 0x000fc400078e0042 */
[----:B------:R-:W-:Y:S02]  /*244e0*/  IMAD.MOV.U32 R123, RZ, RZ, R67 ;  /* 0x000000ffff7b7224 */ /* 0x000fe400078e0043 */
[----:B------:R-:W-:Y:S01]  /*244f0*/  IMAD.MOV.U32 R107, RZ, RZ, R44 ;  /* 0x000000ffff6b7224 */ /* 0x000fe200078e002c */
[----:B-----5:R-:W-:Y:S01]  /*24500*/  HMMA.1688.F32.TF32 R36, R32, R26, R156 ;  /* 0x0000001a2024723c */ /* 0x020fe2000008109c */
[----:B------:R-:W-:Y:S02]  /*24510*/  IMAD.MOV.U32 R106, RZ, RZ, R45 ;  /* 0x000000ffff6a7224 */ /* 0x000fe400078e002d */
[----:B------:R-:W-:Y:S01]  /*24520*/  IMAD.MOV.U32 R104, RZ, RZ, R47 ;  /* 0x000000ffff687224 */ /* 0x000fe200078e002f */
[----:B------:R-:W-:Y:S01]  /*24530*/  MOV R125, R69 ;  /* 0x00000045007d7202 */ /* 0x000fe20000000f00 */
[----:B------:R-:W-:Y:S01]  /*24540*/  IMAD.MOV.U32 R124, RZ, RZ, R68 ;  /* 0x000000ffff7c7224 */ /* 0x000fe200078e0044 */
[----:B------:R-:W-:Y:S01]  /*24550*/  LDS R148, [R3+0x30300] ;  /* 0x0303000003947984 */ /* 0x000fe20000000800 */
[----:B------:R-:W-:-:S02]  /*24560*/  IMAD.MOV.U32 R126, RZ, RZ, R70 ;  /* 0x000000ffff7e7224 */ /* 0x000fc400078e0046 */
[----:B------:R-:W-:Y:S01]  /*24570*/  IMAD.MOV.U32 R127, RZ, RZ, R71 ;  /* 0x000000ffff7f7224 */ /* 0x000fe200078e0047 */
[----:B------:R-:W-:Y:S01]  /*24580*/  LDS R150, [R3+0x32300] ;  /* 0x0323000003967984 */ /* 0x000fe20000000800 */
[----:B------:R-:W-:-:S03]  /*24590*/  IMAD.MOV.U32 R103, RZ, RZ, R2 ;  /* 0x000000ffff677224 */ /* 0x000fc600078e0002 */
[----:B------:R-:W-:Y:S04]  /*245a0*/  LDS R149, [R0+0x30300] ;  /* 0x0303000000957984 */ /* 0x000fe80000000800 */
[----:B------:R-:W-:Y:S04]  /*245b0*/  STL.64 [R1+0x1a0], R60 ;  /* 0x0001a03c01007387 */ /* 0x000fe80000100a00 */
[----:B------:R1:W-:Y:S04]  /*245c0*/  STL.64 [R1+0x1a8], R62 ;  /* 0x0001a83e01007387 */ /* 0x0003e80000100a00 */
[----:B------:R-:W-:Y:S04]  /*245d0*/  STL.64 [R1+0x190], R40 ;  /* 0x0001902801007387 */ /* 0x000fe80000100a00 */
[----:B------:R2:W-:Y:S01]  /*245e0*/  STL.64 [R1+0x198], R42 ;  /* 0x0001982a01007387 */ /* 0x0005e20000100a00 */
[C---:B-1----:R-:W-:Y:S03]  /*245f0*/  HMMA.1688.F32.TF32 R60, R32.reuse, R22, R160 ;  /* 0x00000016203c723c */ /* 0x042fe600000810a0 */
[----:B------:R-:W-:Y:S04]  /*24600*/  STL.64 [R1+0x180], R36 ;  /* 0x0001802401007387 */ /* 0x000fe80000100a00 */
[----:B------:R1:W-:Y:S01]  /*24610*/  STL.64 [R1+0x188], R38 ;  /* 0x0001882601007387 */ /* 0x0003e20000100a00 */
[C---:B--2---:R-:W-:Y:S03]  /*24620*/  HMMA.1688.F32.TF32 R40, R32.reuse, R18, R164 ;  /* 0x000000122028723c */ /* 0x044fe600000810a4 */
[----:B------:R-:W-:Y:S05]  /*24630*/  LDS R151, [R0+0x32300] ;  /* 0x0323000000977984 */ /* 0x000fea0000000800 */
[C---:B-1----:R-:W-:Y:S07]  /*24640*/  HMMA.1688.F32.TF32 R36, R32.reuse, R14, R168 ;  /* 0x0000000e2024723c */ /* 0x042fee00000810a8 */
[----:B------:R-:W-:Y:S04]  /*24650*/  STL.64 [R1+0x170], R60 ;  /* 0x0001703c01007387 */ /* 0x000fe80000100a00 */
[----:B------:R1:W-:Y:S04]  /*24660*/  STL.64 [R1+0x178], R62 ;  /* 0x0001783e01007387 */ /* 0x0003e80000100a00 */
[----:B------:R-:W-:Y:S04]  /*24670*/  STL.64 [R1+0x160], R40 ;  /* 0x0001602801007387 */ /* 0x000fe80000100a00 */
[----:B------:R2:W-:Y:S01]  /*24680*/  STL.64 [R1+0x168], R42 ;  /* 0x0001682a01007387 */ /* 0x0005e20000100a00 */
[C---:B-1----:R-:W-:Y:S03]  /*24690*/  HMMA.1688.F32.TF32 R60, R32.reuse, R230, R172 ;  /* 0x000000e6203c723c */ /* 0x042fe600000810ac */
[----:B------:R-:W-:Y:S04]  /*246a0*/  STL.64 [R1+0x150], R36 ;  /* 0x0001502401007387 */ /* 0x000fe80000100a00 */
[----:B------:R1:W-:Y:S01]  /*246b0*/  STL.64 [R1+0x158], R38 ;  /* 0x0001582601007387 */ /* 0x0003e20000100a00 */
[----:B--2---:R-:W-:Y:S01]  /*246c0*/  HMMA.1688.F32.TF32 R40, R32, R234, R176 ;  /* 0x000000ea2028723c */ /* 0x004fe200000810b0 */
[----:B------:R-:W-:Y:S01]  /*246d0*/  IMAD.MOV.U32 R172, RZ, RZ, R237 ;  /* 0x000000ffffac7224 */ /* 0x000fe200078e00ed */
[----:B------:R-:W-:Y:S01]  /*246e0*/  MOV R173, R238 ;  /* 0x000000ee00ad7202 */ /* 0x000fe20000000f00 */
[----:B------:R-:W-:Y:S01]  /*246f0*/  IMAD.MOV.U32 R174, RZ, RZ, R239 ;  /* 0x000000ffffae7224 */ /* 0x000fe200078e00ef */
[----:B------:R-:W-:Y:S04]  /*24700*/  LDS R176, [R3+0x30400] ;  /* 0x0304000003b07984 */ /* 0x000fe80000000800 */
[C---:B-1----:R-:W-:Y:S01]  /*24710*/  HMMA.1688.F32.TF32 R36, R28.reuse, R6, R180 ;  /* 0x000000061c24723c */ /* 0x042fe200000810b4 */
[----:B------:R-:W-:Y:S01]  /*24720*/  IMAD.MOV.U32 R175, RZ, RZ, R203 ;  /* 0x000000ffffaf7224 */ /* 0x000fe200078e00cb */
[----:B------:R-:W-:Y:S05]  /*24730*/  LDS R178, [R3+0x32400] ;  /* 0x0324000003b27984 */ /* 0x000fea0000000800 */
[----:B------:R-:W-:Y:S01]  /*24740*/  STL.64 [R1+0x140], R60 ;  /* 0x0001403c01007387 */ /* 0x000fe20000100a00 */
[C---:B------:R-:W-:Y:S03]  /*24750*/  HMMA.1688.F32.TF32 R32, R28.reuse, R10, R184 ;  /* 0x0000000a1c20723c */ /* 0x040fe600000810b8 */
[----:B------:R-:W-:Y:S04]  /*24760*/  STL.64 [R1+0x148], R62 ;  /* 0x0001483e01007387 */ /* 0x000fe80000100a00 */
[----:B------:R-:W-:Y:S04]  /*24770*/  STL.64 [R1+0x130], R40 ;  /* 0x0001302801007387 */ /* 0x000fe80000100a00 */
[----:B------:R1:W-:Y:S04]  /*24780*/  STL.64 [R1+0x138], R42 ;  /* 0x0001382a01007387 */ /* 0x0003e80000100a00 */
[----:B------:R-:W-:Y:S04]  /*24790*/  LDS R177, [R0+0x30400] ;  /* 0x0304000000b17984 */ /* 0x000fe80000000800 */
        /* <DEDUP_REMOVED lines=9> */
[----:B------:R-:W-:Y:S01]  /*24830*/  STL.64 [R1+0x58], R42 ;  /* 0x0000582a01007387 */ /* 0x000fe20000100a00 */
[----:B------:R-:W-:Y:S01]  /*24840*/  IMAD.MOV.U32 R63, RZ, RZ, R229 ;  /* 0x000000ffff3f7224 */ /* 0x000fe200078e00e5 */
[----:B------:R-:W-:Y:S01]  /*24850*/  MOV R62, R232 ;  /* 0x000000e8003e7202 */ /* 0x000fe20000000f00 */
[----:B------:R-:W-:Y:S01]  /*24860*/  HMMA.1688.F32.TF32 R228, R28, R230, R224 ;  /* 0x000000e61ce4723c */ /* 0x000fe200000810e0 */
[----:B------:R-:W-:-:S08]  /*24870*/  IMAD.MOV.U32 R61, RZ, RZ, R233 ;  /* 0x000000ffff3d7224 */ /* 0x000fd000078e00e9 */
[----:B------:R-:W-:Y:S01]  /*24880*/  STL.64 [R1+0x20], R32 ;  /* 0x0000202001007387 */ /* 0x000fe20000100a00 */
[----:B------:R-:W-:-:S03]  /*24890*/  IMAD.MOV.U32 R252, RZ, RZ, R35 ;  /* 0x000000fffffc7224 */ /* 0x000fc600078e0023 */
[----:B------:R-:W-:Y:S04]  /*248a0*/  STL.64 [R1+0x30], R36 ;  /* 0x0000302401007387 */ /* 0x000fe80000100a00 */
[----:B------:R-:W-:Y:S04]  /*248b0*/  STL.64 [R1+0x38], R38 ;  /* 0x0000382601007387 */ /* 0x000fe80000100a00 */
[----:B------:R1:W-:Y:S01]  /*248c0*/  STL [R1+0x28], R34 ;  /* 0x0000282201007387 */ /* 0x0003e20000100800 */
[C---:B------:R-:W-:Y:S08]  /*248d0*/  HMMA.1688.F32.TF32 R232, R28.reuse, R234, R204 ;  /* 0x000000ea1ce8723c */ /* 0x040ff000000810cc */
[----:B-1----:R-:W-:Y:S01]  /*248e0*/  HMMA.1688.F32.TF32 R32, R28, R14, R220 ;  /* 0x0000000e1c20723c */ /* 0x002fe200000810dc */
[----:B------:R-:W-:Y:S11]  /*248f0*/  IMAD.MOV.U32 R60, RZ, RZ, R13 ;  /* 0x000000ffff3c7224 */ /* 0x000ff600078e000d */
[----:B------:R-:W-:Y:S11]  /*24900*/  @!UPT UIADD3 URZ, URZ, URZ, URZ ;  /* 0x0000003f3f3ff290 */ /* 0x000ff6000fffe03f */
[----:B------:R-:W-:Y:S04]  /*24910*/  STL.64 [R1+0x10], R32 ;  /* 0x0000102001007387 */ /* 0x000fe80000100a00 */
[----:B------:R-:W-:Y:S04]  /*24920*/  STL.64 [R1+0x18], R34 ;  /* 0x0000182201007387 */ /* 0x000fe80000100a00 */
[----:B------:R-:W2:Y:S04]  /*24930*/  LDL.LU R13, [R1+0x3a0] ;  /* 0x0003a000010d7983 */ /* 0x000ea80000300800 */
[----:B------:R-:W-:Y:S04]  /*24940*/  STL.64 [R1+0x1038], R230 ;  /* 0x001038e601007387 */ /* 0x000fe80000100a00 */
[----:B------:R-:W-:Y:S04]  /*24950*/  STL.64 [R1+0x1030], R228 ;  /* 0x001030e401007387 */ /* 0x000fe80000100a00 */
[----:B------:R-:W-:Y:S04]  /*24960*/  STL.64 [R1+0x1048], R234 ;  /* 0x001048ea01007387 */ /* 0x000fe80000100a00 */
[----:B------:R-:W-:Y:S04]  /*24970*/  STL.64 [R1+0x1040], R232 ;  /* 0x001040e801007387 */ /* 0x000fe80000100a00 */
[----:B------:R-:W3:Y:S04]  /*24980*/  LDL.LU R246, [R1+0x1100] ;  /* 0x0011000001f67983 */ /* 0x000ee80000300800 */
        /* <DEDUP_REMOVED lines=15> */
[----:B------:R-:W-:-:S03]  /*24a80*/  IMAD.MOV.U32 R140, RZ, RZ, R60 ;  /* 0x000000ffff8c7224 */ /* 0x000fc600078e003c */
[----:B------:R-:W5:Y:S01]  /*24a90*/  LDL.LU R64, [R1+0x270] ;  /* 0x0002700001407983 */ /* 0x000f620000300800 */
[----:B------:R-:W-:-:S03]  /*24aa0*/  MOV R141, R61 ;  /* 0x0000003d008d7202 */ /* 0x000fc60000000f00 */
[----:B------:R-:W5:Y:S01]  /*24ab0*/  LDL.LU R65, [R1+0x274] ;  /* 0x0002740001417983 */ /* 0x000f620000300800 */
[----:B------:R-:W-:-:S03]  /*24ac0*/  IMAD.MOV.U32 R142, RZ, RZ, R62 ;  /* 0x000000ffff8e7224 */ /* 0x000fc600078e003e */
[----:B------:R-:W5:Y:S01]  /*24ad0*/  LDL.LU R66, [R1+0x278] ;  /* 0x0002780001427983 */ /* 0x000f620000300800 */
[----:B------:R-:W-:-:S03]  /*24ae0*/  IMAD.MOV.U32 R143, RZ, RZ, R63 ;  /* 0x000000ffff8f7224 */ /* 0x000fc600078e003f */
        /* <DEDUP_REMOVED lines=31> */
[----:B--2---:R-:W1:Y:S04]  /*24ce0*/  LDSM.16.M88.4 R4, [R13+0x80180] ;  /* 0x080180000d04783b */ /* 0x004e680000000200 */
[----:B------:R-:W2:Y:S01]  /*24cf0*/  LDSM.16.M88.4 R8, [R13+0x82180] ;  /* 0x082180000d08783b */ /* 0x000ea20000000200 */
[----:B------:R-:W-:Y:S01]  /*24d00*/  IMAD.MOV.U32 R216, RZ, RZ, R243 ;  /* 0x000000ffffd87224 */ /* 0x000fe200078e00f3 */
[----:B------:R-:W-:Y:S01]  /*24d10*/  MOV R217, R242 ;  /* 0x000000f200d97202 */ /* 0x000fe20000000f00 */
[----:B------:R-:W-:Y:S01]  /*24d20*/  IMAD.MOV.U32 R218, RZ, RZ, R241 ;  /* 0x000000ffffda7224 */ /* 0x000fe200078e00f1 */
[----:B------:R-:W1:Y:S01]  /*24d30*/  LDSM.16.M88.4 R32, [R13+0x84180] ;  /* 0x084180000d20783b */ /* 0x000e620000000200 */
[----:B------:R-:W-:-:S03]  /*24d40*/  IMAD.MOV.U32 R219, RZ, RZ, R240 ;  /* 0x000000ffffdb7224 */ /* 0x000fc600078e00f0 */
[----:B------:R-:W1:Y:S04]  /*24d50*/  LDSM.16.M88.4 R28, [R13+0x86180] ;  /* 0x086180000d1c783b */ /* 0x000e680000000200 */
[----:B------:R-:W1:Y:S01]  /*24d60*/  LDSM.16.M88.4 R24, [R13+0x88180] ;  /* 0x088180000d18783b */ /* 0x000e620000000200 */
[----:B---3--:R-:W-:-:S03]  /*24d70*/  IMAD.MOV.U32 R89, RZ, RZ, R246 ;  /* 0x000000ffff597224 */ /* 0x008fc600078e00f6 */
[----:B------:R-:W3:Y:S01]  /*24d80*/  LDSM.16.M88.4 R20, [R13+0x8a180] ;  /* 0x08a180000d14783b */ /* 0x000ee20000000200 */
[----:B----4-:R-:W-:-:S03]  /*24d90*/  IMAD.MOV.U32 R88, RZ, RZ, R247 ;  /* 0x000000ffff587224 */ /* 0x010fc600078e00f7 */
[----:B------:R-:W4:Y:S04]  /*24da0*/  LDL.LU R246, [R1+0x368] ;  /* 0x0003680001f67983 */ /* 0x000f280000300800 */
[----:B------:R-:W4:Y:S01]  /*24db0*/  LDL.LU R247, [R1+0x36c] ;  /* 0x00036c0001f77983 */ /* 0x000f220000300800 */
[----:B-----5:R-:W-:-:S03]  /*24dc0*/  MOV R83, R248 ;  /* 0x000000f800537202 */ /* 0x020fc60000000f00 */
[----:B------:R-:W1:Y:S04]  /*24dd0*/  LDL.LU R156, [R1+0x380] ;  /* 0x00038000019c7983 */ /* 0x000e680000300800 */
[----:B------:R-:W1:Y:S01]  /*24de0*/  LDL.LU R157, [R1+0x384] ;  /* 0x00038400019d7983 */ /* 0x000e620000300800 */
[----:B------:R-:W-:-:S03]  /*24df0*/  IMAD.MOV.U32 R81, RZ, RZ, R250 ;  /* 0x000000ffff517224 */ /* 0x000fc600078e00fa */
[----:B------:R-:W1:Y:S01]  /*24e00*/  LDL.LU R158, [R1+0x388] ;  /* 0x00038800019e7983 */ /* 0x000e620000300800 */
[----:B------:R-:W-:-:S03]  /*24e10*/  IMAD.MOV.U32 R82, RZ, RZ, R249 ;  /* 0x000000ffff527224 */ /* 0x000fc600078e00f9 */
[----:B------:R-:W1:Y:S01]  /*24e20*/  LDL.LU R159, [R1+0x38c] ;  /* 0x00038c00019f7983 */ /* 0x000e620000300800 */
[----:B------:R-:W-:-:S03]  /*24e30*/  IMAD.MOV.U32 R80, RZ, RZ, R251 ;  /* 0x000000ffff507224 */ /* 0x000fc600078e00fb */
[----:B------:R-:W2:Y:S04]  /*24e40*/  LDL.LU R248, [R1+0x370] ;  /* 0x0003700001f87983 */ /* 0x000ea80000300800 */
[----:B------:R-:W2:Y:S04]  /*24e50*/  LDL.LU R249, [R1+0x374] ;  /* 0x0003740001f97983 */ /* 0x000ea80000300800 */
[----:B------:R-:W2:Y:S04]  /*24e60*/  LDL.LU R250, [R1+0x378] ;  /* 0x0003780001fa7983 */ /* 0x000ea80000300800 */
[----:B------:R-:W2:Y:S04]  /*24e70*/  LDL.LU R251, [R1+0x37c] ;  /* 0x00037c0001fb7983 */ /* 0x000ea80000300800 */
[----:B------:R-:W5:Y:S04]  /*24e80*/  LDL.LU R36, [R1+0x350] ;  /* 0x0003500001247983 */ /* 0x000f680000300800 */
[----:B------:R-:W5:Y:S04]  /*24e90*/  LDL.LU R37, [R1+0x354] ;  /* 0x0003540001257983 */ /* 0x000f680000300800 */
[----:B------:R-:W5:Y:S04]  /*24ea0*/  LDL.LU R38, [R1+0x358] ;  /* 0x0003580001267983 */ /* 0x000f680000300800 */
[----:B------:R-:W5:Y:S04]  /*24eb0*/  LDL.LU R39, [R1+0x35c] ;  /* 0x00035c0001277983 */ /* 0x000f680000300800 */
        /* <DEDUP_REMOVED lines=15> */
[----:B------:R-:W1:Y:S04]  /*24fb0*/  LDSM.16.M88.4 R16, [R13+0x8c180] ;  /* 0x08c180000d10783b */ /* 0x000e680000000200 */
[----:B------:R-:W1:Y:S02]  /*24fc0*/  LDSM.16.M88.4 R12, [R13+0x8e180] ;  /* 0x08e180000d0c783b */ /* 0x000e640000000200 */
[C---:B-1----:R-:W-:Y:S08]  /*24fd0*/  HMMA.1688.F32.TF32 R156, R52.reuse, R4, R156 ;  /* 0x00000004349c723c */ /* 0x042ff0000008109c */
[----:B--2---:R-:W-:Y:S11]  /*24fe0*/  HMMA.1688.F32.TF32 R248, R52, R8, R248 ;  /* 0x0000000834f8723c */ /* 0x004ff600000810f8 */
[----:B------:R-:W-:Y:S04]  /*24ff0*/  @!UPT UIADD3 URZ, URZ, URZ, URZ ;  /* 0x0000003f3f3ff290 */ /* 0x000fe8000fffe03f */
[----:B------:R-:W-:Y:S04]  /*25000*/  STL.64 [R1], R156 ;  /* 0x0000009c01007387 */ /* 0x000fe80000100a00 */
[----:B------:R1:W-:Y:S04]  /*25010*/  STL [R1+0x8], R158 ;  /* 0x0000089e01007387 */ /* 0x0003e80000100800 */
[----:B------:R-:W-:Y:S04]  /*25020*/  STL.64 [R1+0x1028], R250 ;  /* 0x001028fa01007387 */ /* 0x000fe80000100a00 */
[----:B------:R-:W-:Y:S04]  /*25030*/  STL.64 [R1+0x1020], R248 ;  /* 0x001020f801007387 */ /* 0x000fe80000100a00 */
[----:B------:R-:W2:Y:S04]  /*25040*/  LDL.LU R209, [R1+0x10e8] ;  /* 0x0010e80001d17983 */ /* 0x000ea80000300800 */
        /* <DEDUP_REMOVED lines=11> */
[----:B--2---:R-:W-:-:S02]  /*25100*/  IMAD.MOV.U32 R171, RZ, RZ, R209 ;  /* 0x000000ffffab7224 */ /* 0x004fc400078e00d1 */
[----:B---3--:R-:W-:Y:S01]  /*25110*/  IMAD.MOV.U32 R170, RZ, RZ, R210 ;  /* 0x000000ffffaa7224 */ /* 0x008fe200078e00d2 */
[----:B----4-:R-:W-:Y:S01]  /*25120*/  MOV R169, R211 ;  /* 0x000000d300a97202 */ /* 0x010fe20000000f00 */
[----:B-----5:R-:W-:Y:S02]  /*25130*/  IMAD.MOV.U32 R168, RZ, RZ, R236 ;  /* 0x000000ffffa87224 */ /* 0x020fe400078e00ec */
[----:B------:R-:W2:Y:S04]  /*25140*/  LDL.LU R236, [R1+0x10b8] ;  /* 0x0010b80001ec7983 */ /* 0x000ea80000300800 */
[----:B------:R-:W1:Y:S04]  /*25150*/  LDL.LU R211, [R1+0x10b4] ;  /* 0x0010b40001d37983 */ /* 0x000e680000300800 */
[----:B------:R-:W3:Y:S01]  /*25160*/  LDL.LU R210, [R1+0x10b0] ;  /* 0x0010b00001d27983 */ /* 0x000ee20000300800 */
[----:B------:R-:W-:Y:S01]  /*25170*/  IMAD.MOV.U32 R166, RZ, RZ, R200 ;  /* 0x000000ffffa67224 */ /* 0x000fe200078e00c8 */
[----:B------:R-:W-:-:S02]  /*25180*/  MOV R165, R202 ;  /* 0x000000ca00a57202 */ /* 0x000fc40000000f00 */
[----:B------:R-:W4:Y:S01]  /*25190*/  LDL.LU R209, [R1+0x10ac] ;  /* 0x0010ac0001d17983 */ /* 0x000f220000300800 */
[----:B------:R-:W-:-:S03]  /*251a0*/  IMAD.MOV.U32 R164, RZ, RZ, R208 ;  /* 0x000000ffffa47224 */ /* 0x000fc600078e00d0 */
[----:B------:R-:W5:Y:S01]  /*251b0*/  LDL.LU R208, [R1+0x10a8] ;  /* 0x0010a80001d07983 */ /* 0x000f620000300800 */
[----:B------:R-:W-:-:S03]  /*251c0*/  IMAD.MOV.U32 R167, RZ, RZ, R201 ;  /* 0x000000ffffa77224 */ /* 0x000fc600078e00c9 */
[----:B------:R-:W2:Y:S04]  /*251d0*/  LDL.LU R202, [R1+0x10a4] ;  /* 0x0010a40001ca7983 */ /* 0x000ea80000300800 */
[----:B------:R-:W4:Y:S04]  /*251e0*/  LDL.LU R200, [R1+0x10a0] ;  /* 0x0010a00001c87983 */ /* 0x000f280000300800 */
[----:B------:R-:W4:Y:S01]  /*251f0*/  LDL.LU R201, [R1+0x109c] ;  /* 0x00109c0001c97983 */ /* 0x000f220000300800 */
[----:B------:R-:W-:Y:S01]  /*25200*/  MOV R161, R241 ;  /* 0x000000f100a17202 */ /* 0x000fe20000000f00 */
[----:B------:R-:W-:Y:S01]  /*25210*/  IMAD.MOV.U32 R160, RZ, RZ, R240 ;  /* 0x000000ffffa07224 */ /* 0x000fe200078e00f0 */
[----:B------:R-:W-:Y:S01]  /*25220*/  HMMA.1688.F32.TF32 R244, R52, R32, R244 ;  /* 0x0000002034f4723c */ /* 0x000fe200000810f4 */
[----:B------:R-:W4:Y:S01]  /*25230*/  LDL.LU R240, [R1+0x1098] ;  /* 0x0010980001f07983 */ /* 0x000f220000300800 */
[----:B------:R-:W-:-:S02]  /*25240*/  IMAD.MOV.U32 R162, RZ, RZ, R242 ;  /* 0x000000ffffa27224 */ /* 0x000fc400078e00f2 */
[----:B------:R-:W-:Y:S01]  /*25250*/  IMAD.MOV.U32 R163, RZ, RZ, R243 ;  /* 0x000000ffffa37224 */ /* 0x000fe200078e00f3 */
[----:B------:R-:W4:Y:S03]  /*25260*/  LDL.LU R241, [R1+0x1094] ;  /* 0x0010940001f17983 */ /* 0x000f260000300800 */
[C---:B------:R-:W-:Y:S01]  /*25270*/  HMMA.1688.F32.TF32 R36, R52.reuse, R28, R36 ;  /* 0x0000001c3424723c */ /* 0x040fe20000081024 */
[----:B------:R-:W4:Y:S04]  /*25280*/  LDL.LU R242, [R1+0x1090] ;  /* 0x0010900001f27983 */ /* 0x000f280000300800 */
[----:B------:R-:W4:Y:S03]  /*25290*/  LDL.LU R243, [R1+0x108c] ;  /* 0x00108c0001f37983 */ /* 0x000f260000300800 */
[C---:B------:R-:W-:Y:S08]  /*252a0*/  HMMA.1688.F32.TF32 R40, R52.reuse, R24, R40 ;  /* 0x000000183428723c */ /* 0x040ff00000081028 */
[C---:B------:R-:W-:Y:S08]  /*252b0*/  HMMA.1688.F32.TF32 R44, R52.reuse, R20, R44 ;  /* 0x00000014342c723c */ /* 0x040ff0000008102c */
[C---:B------:R-:W-:Y:S08]  /*252c0*/  HMMA.1688.F32.TF32 R48, R52.reuse, R16, R48 ;  /* 0x000000103430723c */ /* 0x040ff00000081030 */
[----:B------:R-:W-:Y:S01]  /*252d0*/  HMMA.1688.F32.TF32 R52, R52, R12, R152 ;  /* 0x0000000c3434723c */ /* 0x000fe20000081098 */
[----:B------:R-:W-:Y:S01]  /*252e0*/  IMAD.MOV.U32 R2, RZ, RZ, R159 ;  /* 0x000000ffff027224 */ /* 0x000fe200078e009f */
[----:B------:R-:W-:Y:S01]  /*252f0*/  MOV R229, R194 ;  /* 0x000000c200e57202 */ /* 0x000fe20000000f00 */
[----:B------:R-:W-:-:S02]  /*25300*/  IMAD.MOV.U32 R228, RZ, RZ, R193 ;  /* 0x000000ffffe47224 */ /* 0x000fc400078e00c1 */
[----:B------:R-:W-:Y:S02]  /*25310*/  IMAD.MOV.U32 R230, RZ, RZ, R195 ;  /* 0x000000ffffe67224 */ /* 0x000fe400078e00c3 */
[----:B-1----:R-:W-:Y:S01]  /*25320*/  IMAD.MOV.U32 R158, RZ, RZ, R211 ;  /* 0x000000ffff9e7224 */ /* 0x002fe200078e00d3 */
[----:B---3--:R-:W-:Y:S01]  /*25330*/  MOV R157, R210 ;  /* 0x000000d2009d7202 */ /* 0x008fe20000000f00 */
[----:B-----5:R-:W-:Y:S02]  /*25340*/  IMAD.MOV.U32 R155, RZ, RZ, R208 ;  /* 0x000000ffff9b7224 */ /* 0x020fe400078e00d0 */
[----:B--2---:R-:W-:Y:S02]  /*25350*/  IMAD.MOV.U32 R154, RZ, RZ, R202 ;  /* 0x000000ffff9a7224 */ /* 0x004fe400078e00ca */
[----:B----4-:R-:W-:Y:S02]  /*25360*/  IMAD.MOV.U32 R152, RZ, RZ, R200 ;  /* 0x000000ffff987224 */ /* 0x010fe400078e00c8 */
[----:B------:R-:W2:Y:S01]  /*25370*/  LDL.LU R200, [R1+0x1088] ;  /* 0x0010880001c87983 */ /* 0x000ea20000300800 */
[----:B------:R-:W-:-:S03]  /*25380*/  MOV R153, R201 ;  /* 0x000000c900997202 */ /* 0x000fc60000000f00 */
[----:B------:R-:W2:Y:S04]  /*25390*/  LDL.LU R201, [R1+0x1084] ;  /* 0x0010840001c97983 */ /* 0x000ea80000300800 */
[----:B------:R-:W2:Y:S04]  /*253a0*/  LDL.LU R202, [R1+0x1080] ;  /* 0x0010800001ca7983 */ /* 0x000ea80000300800 */
[----:B------:R-:W3:Y:S01]  /*253b0*/  LDL.LU R208, [R1+0x107c] ;  /* 0x00107c0001d07983 */ /* 0x000ee20000300800 */
[----:B------:R-:W-:-:S03]  /*253c0*/  IMAD.MOV.U32 R156, RZ, RZ, R209 ;  /* 0x000000ffff9c7224 */ /* 0x000fc600078e00d1 */
[----:B------:R-:W4:Y:S04]  /*253d0*/  LDL.LU R220, [R1+0x310] ;  /* 0x0003100001dc7983 */ /* 0x000f280000300800 */
[----:B------:R-:W4:Y:S04]  /*253e0*/  LDL.LU R221, [R1+0x314] ;  /* 0x0003140001dd7983 */ /* 0x000f280000300800 */
[----:B------:R-:W4:Y:S04]  /*253f0*/  LDL.LU R222, [R1+0x318] ;  /* 0x0003180001de7983 */ /* 0x000f280000300800 */
[----:B------:R-:W4:Y:S04]  /*25400*/  LDL.LU R223, [R1+0x31c] ;  /* 0x00031c0001df7983 */ /* 0x000f280000300800 */
[----:B------:R-:W3:Y:S04]  /*25410*/  LDL.LU R209, [R1+0x1078] ;  /* 0x0010780001d17983 */ /* 0x000ee80000300800 */
[----:B------:R-:W3:Y:S04]  /*25420*/  LDL.LU R210, [R1+0x1074] ;  /* 0x0010740001d27983 */ /* 0x000ee80000300800 */
[----:B------:R-:W3:Y:S01]  /*25430*/  LDL.LU R211, [R1+0x1070] ;  /* 0x0010700001d37983 */ /* 0x000ee20000300800 */
[----:B------:R-:W-:-:S03]  /*25440*/  IMAD.MOV.U32 R159, RZ, RZ, R236 ;  /* 0x000000ffff9f7224 */ /* 0x000fc600078e00ec */
[----:B------:R-:W5:Y:S04]  /*25450*/  LDL.LU R236, [R1+0x106c] ;  /* 0x00106c0001ec7983 */ /* 0x000f680000300800 */
[----:B------:R-:W5:Y:S04]  /*25460*/  LDL.LU R237, [R1+0x1068] ;  /* 0x0010680001ed7983 */ /* 0x000f680000300800 */
[----:B------:R-:W5:Y:S04]  /*25470*/  LDL.LU R238, [R1+0x1064] ;  /* 0x0010640001ee7983 */ /* 0x000f680000300800 */
[----:B------:R-:W5:Y:S04]  /*25480*/  LDL.LU R239, [R1+0x1060] ;  /* 0x0010600001ef7983 */ /* 0x000f680000300800 */
[----:B------:R-:W2:Y:S04]  /*25490*/  LDL.LU R203, [R1+0x105c] ;  /* 0x00105c0001cb7983 */ /* 0x000ea80000300800 */
        /* <DEDUP_REMOVED lines=12> */
[C---:B------:R-:W-:Y:S08]  /*25560*/  HMMA.1688.F32.TF32 R88, R116.reuse, R4, R88 ;  /* 0x000000047458723c */ /* 0x040ff00000081058 */
[C---:B------:R-:W-:Y:S08]  /*25570*/  HMMA.1688.F32.TF32 R92, R116.reuse, R8, R92 ;  /* 0x00000008745c723c */ /* 0x040ff0000008105c */
[C---:B------:R-:W-:Y:S08]  /*25580*/  HMMA.1688.F32.TF32 R96, R116.reuse, R32, R96 ;  /* 0x000000207460723c */ /* 0x040ff00000081060 */
[C---:B------:R-:W-:Y:S08]  /*25590*/  HMMA.1688.F32.TF32 R100, R116.reuse, R28, R100 ;  /* 0x0000001c7464723c */ /* 0x040ff00000081064 */
[C---:B------:R-:W-:Y:S08]  /*255a0*/  HMMA.1688.F32.TF32 R104, R116.reuse, R24, R104 ;  /* 0x000000187468723c */ /* 0x040ff00000081068 */
[C---:B------:R-:W-:Y:S08]  /*255b0*/  HMMA.1688.F32.TF32 R108, R116.reuse, R20, R108 ;  /* 0x00000014746c723c */ /* 0x040ff0000008106c */
[C---:B------:R-:W-:Y:S08]  /*255c0*/  HMMA.1688.F32.TF32 R112, R116.reuse, R16, R112 ;  /* 0x000000107470723c */ /* 0x040ff00000081070 */
[----:B------:R-:W-:Y:S01]  /*255d0*/  HMMA.1688.F32.TF32 R116, R116, R12, R140 ;  /* 0x0000000c7474723c */ /* 0x000fe2000008108c */
[----:B------:R-:W-:Y:S01]  /*255e0*/  IMAD.MOV.U32 R212, RZ, RZ, R139 ;  /* 0x000000ffffd47224 */ /* 0x000fe200078e008b */
[----:B------:R-:W-:Y:S01]  /*255f0*/  MOV R213, R138 ;  /* 0x0000008a00d57202 */ /* 0x000fe20000000f00 */
[----:B------:R-:W-:-:S02]  /*25600*/  IMAD.MOV.U32 R214, RZ, RZ, R137 ;  /* 0x000000ffffd67224 */ /* 0x000fc400078e0089 */
[----:B------:R-:W-:-:S03]  /*25610*/  IMAD.MOV.U32 R215, RZ, RZ, R136 ;  /* 0x000000ffffd77224 */ /* 0x000fc600078e0088 */
[C---:B------:R-:W-:Y:S08]  /*25620*/  HMMA.1688.F32.TF32 R56, R84.reuse, R4, R56 ;  /* 0x000000045438723c */ /* 0x040ff00000081038 */
[C---:B------:R-:W-:Y:S08]  /*25630*/  HMMA.1688.F32.TF32 R60, R84.reuse, R8, R60 ;  /* 0x00000008543c723c */ /* 0x040ff0000008103c */
[C---:B------:R-:W-:Y:S08]  /*25640*/  HMMA.1688.F32.TF32 R64, R84.reuse, R32, R64 ;  /* 0x000000205440723c */ /* 0x040ff00000081040 */
        /* <DEDUP_REMOVED lines=8> */
[----:B------:R-:W-:Y:S08]  /*256d0*/  HMMA.1688.F32.TF32 R164, R176, R24, R164 ;  /* 0x00000018b0a4723c */ /* 0x000ff000000810a4 */
[C---:B---3--:R-:W-:Y:S01]  /*256e0*/  HMMA.1688.F32.TF32 R140, R148.reuse, R20, R208 ;  /* 0x00000014948c723c */ /* 0x048fe200000810d0 */
[----:B------:R-:W-:Y:S04]  /*256f0*/  LDS R208, [R3+0x30500] ;  /* 0x0305000003d07984 */ /* 0x000fe80000000800 */
[----:B------:R-:W-:Y:S04]  /*25700*/  LDS R210, [R3+0x32500] ;  /* 0x0325000003d27984 */ /* 0x000fe80000000800 */
[----:B------:R-:W-:Y:S04]  /*25710*/  LDS R209, [R0+0x30500] ;  /* 0x0305000000d17984 */ /* 0x000fe80000000800 */
[----:B------:R-:W1:Y:S01]  /*25720*/  LDS R211, [R0+0x32500] ;  /* 0x0325000000d37984 */ /* 0x000e620000000800 */
[----:B--2---:R-:W-:Y:S08]  /*25730*/  HMMA.1688.F32.TF32 R144, R148, R16, R200 ;  /* 0x000000109490723c */ /* 0x004ff000000810c8 */
[C---:B-1----:R-:W-:Y:S08]  /*25740*/  HMMA.1688.F32.TF32 R196, R208.reuse, R24, R196 ;  /* 0x00000018d0c4723c */ /* 0x042ff000000810c4 */
[----:B------:R-:W-:Y:S11]  /*25750*/  HMMA.1688.F32.TF32 R200, R208, R20, R212 ;  /* 0x00000014d0c8723c */ /* 0x000ff600000810d4 */
[----:B------:R-:W-:Y:S04]  /*25760*/  @!UPT UIADD3 URZ, URZ, URZ, URZ ;  /* 0x0000003f3f3ff290 */ /* 0x000fe8000fffe03f */
[----:B------:R-:W-:Y:S04]  /*25770*/  STL [R1+0xfb0], R196 ;  /* 0x000fb0c401007387 */ /* 0x000fe80000100800 */
[----:B------:R-:W-:Y:S04]  /*25780*/  STL [R1+0xfac], R197 ;  /* 0x000facc501007387 */ /* 0x000fe80000100800 */
[----:B------:R-:W-:Y:S04]  /*25790*/  STL [R1+0xfa8], R198 ;  /* 0x000fa8c601007387 */ /* 0x000fe80000100800 */
[----:B------:R-:W-:Y:S04]  /*257a0*/  STL [R1+0xfa4], R199 ;  /* 0x000fa4c701007387 */ /* 0x000fe80000100800 */
[----:B------:R-:W2:Y:S04]  /*257b0*/  LDL.LU R212, [R1+0x1a0] ;  /* 0x0001a00001d47983 */ /* 0x000ea80000300800 */
[----:B------:R-:W2:Y:S04]  /*257c0*/  LDL.LU R213, [R1+0x1a4] ;  /* 0x0001a40001d57983 */ /* 0x000ea80000300800 */
[----:B------:R-:W2:Y:S01]  /*257d0*/  LDL.LU R214, [R1+0x1a8] ;  /* 0x0001a80001d67983 */ /* 0x000ea20000300800 */
[C---:B----4-:R-:W-:Y:S03]  /*257e0*/  HMMA.1688.F32.TF32 R224, R176.reuse, R4, R220 ;  /* 0x00000004b0e0723c */ /* 0x050fe600000810dc */
[----:B------:R-:W2:Y:S04]  /*257f0*/  LDL.LU R215, [R1+0x1ac] ;  /* 0x0001ac0001d77983 */ /* 0x000ea80000300800 */
[----:B------:R-:W3:Y:S01]  /*25800*/  LDL.LU R232, [R1+0x160] ;  /* 0x0001600001e87983 */ /* 0x000ee20000300800 */
[C---:B------:R-:W-:Y:S03]  /*25810*/  HMMA.1688.F32.TF32 R168, R176.reuse, R20, R168 ;  /* 0x00000014b0a8723c */ /* 0x040fe600000810a8 */
[----:B------:R-:W3:Y:S04]  /*25820*/  LDL.LU R233, [R1+0x164] ;  /* 0x0001640001e97983 */ /* 0x000ee80000300800 */
[----:B------:R-:W3:Y:S01]  /*25830*/  LDL.LU R234, [R1+0x168] ;  /* 0x0001680001ea7983 */ /* 0x000ee20000300800 */
[C---:B------:R-:W-:Y:S03]  /*25840*/  HMMA.1688.F32.TF32 R172, R176.reuse, R16, R172 ;  /* 0x00000010b0ac723c */ /* 0x040fe600000810ac */
[----:B------:R-:W3:Y:S05]  /*25850*/  LDL.LU R235, [R1+0x16c] ;  /* 0x00016c0001eb7983 */ /* 0x000eea0000300800 */
[----:B------:R-:W-:Y:S01]  /*25860*/  HMMA.1688.F32.TF32 R176, R176, R12, R216 ;  /* 0x0000000cb0b0723c */ /* 0x000fe200000810d8 */
[----:B------:R-:W4:Y:S04]  /*25870*/  LDL.LU R216, [R1+0x190] ;  /* 0x0001900001d87983 */ /* 0x000f280000300800 */
[----:B------:R-:W4:Y:S04]  /*25880*/  LDL.LU R217, [R1+0x194] ;  /* 0x0001940001d97983 */ /* 0x000f280000300800 */
[----:B------:R-:W4:Y:S01]  /*25890*/  LDL.LU R218, [R1+0x198] ;  /* 0x0001980001da7983 */ /* 0x000f220000300800 */
[C---:B------:R-:W-:Y:S03]  /*258a0*/  HMMA.1688.F32.TF32 R204, R208.reuse, R16, R204 ;  /* 0x00000010d0cc723c */ /* 0x040fe600000810cc */
[----:B------:R-:W4:Y:S04]  /*258b0*/  LDL.LU R219, [R1+0x19c] ;  /* 0x00019c0001db7983 */ /* 0x000f280000300800 */
[----:B------:R-:W3:Y:S04]  /*258c0*/  LDL.LU R220, [R1+0x180] ;  /* 0x0001800001dc7983 */ /* 0x000ee80000300800 */
[----:B------:R-:W3:Y:S01]  /*258d0*/  LDL.LU R221, [R1+0x184] ;  /* 0x0001840001dd7983 */ /* 0x000ee20000300800 */
[C---:B------:R-:W-:Y:S03]  /*258e0*/  HMMA.1688.F32.TF32 R180, R208.reuse, R4, R180 ;  /* 0x00000004d0b4723c */ /* 0x040fe600000810b4 */
        /* <DEDUP_REMOVED lines=8> */
[C---:B------:R-:W-:Y:S08]  /*25970*/  HMMA.1688.F32.TF32 R192, R208.reuse, R28, R192 ;  /* 0x0000001cd0c0723c */ /* 0x040ff000000810c0 */
        /* <DEDUP_REMOVED lines=14> */
[----:B------:R-:W3:Y:S04]  /*25a60*/  LDL.LU R229, [R1+0x154] ;  /* 0x0001540001e57983 */ /* 0x000ee80000300800 */
[----:B------:R-:W3:Y:S04]  /*25a70*/  LDL.LU R230, [R1+0x158] ;  /* 0x0001580001e67983 */ /* 0x000ee80000300800 */
[----:B------:R-:W3:Y:S01]  /*25a80*/  LDL.LU R231, [R1+0x15c] ;  /* 0x00015c0001e77983 */ /* 0x000ee20000300800 */
[----:B-----5:R-:W-:Y:S03]  /*25a90*/  HMMA.1688.F32.TF32 R136, R148, R24, R236 ;  /* 0x000000189488723c */ /* 0x020fe600000810ec */
[----:B------:R-:W-:Y:S04]  /*25aa0*/  LDS R236, [R3+0x30600] ;  /* 0x0306000003ec7984 */ /* 0x000fe80000000800 */
[----:B------:R-:W-:Y:S04]  /*25ab0*/  LDS R238, [R3+0x32600] ;  /* 0x0326000003ee7984 */ /* 0x000fe80000000800 */
[----:B------:R-:W-:Y:S04]  /*25ac0*/  LDS R237, [R0+0x30600] ;  /* 0x0306000000ed7984 */ /* 0x000fe80000000800 */
[----:B------:R-:W2:Y:S02]  /*25ad0*/  LDS R239, [R0+0x32600] ;  /* 0x0326000000ef7984 */ /* 0x000ea40000000800 */
[C---:B--2---:R-:W-:Y:S08]  /*25ae0*/  HMMA.1688.F32.TF32 R212, R236.reuse, R4, R212 ;  /* 0x00000004ecd4723c */ /* 0x044ff000000810d4 */
[C---:B----4-:R-:W-:Y:S11]  /*25af0*/  HMMA.1688.F32.TF32 R216, R236.reuse, R8, R216 ;  /* 0x00000008ecd8723c */ /* 0x050ff600000810d8 */
[----:B------:R-:W-:Y:S04]  /*25b00*/  @!UPT UIADD3 URZ, URZ, URZ, URZ ;  /* 0x0000003f3f3ff290 */ /* 0x000fe8000fffe03f */
[----:B------:R-:W-:Y:S01]  /*25b10*/  STL [R1+0xfec], R212 ;  /* 0x000fecd401007387 */ /* 0x000fe20000100800 */
[C---:B---3--:R-:W-:Y:S03]  /*25b20*/  HMMA.1688.F32.TF32 R220, R236.reuse, R32, R220 ;  /* 0x00000020ecdc723c */ /* 0x048fe600000810dc */
[----:B------:R-:W-:Y:S05]  /*25b30*/  STL [R1+0xfe8], R213 ;  /* 0x000fe8d501007387 */ /* 0x000fea0000100800 */
[C---:B------:R-:W-:Y:S01]  /*25b40*/  HMMA.1688.F32.TF32 R196, R236.reuse, R28, R248 ;  /* 0x0000001cecc4723c */ /* 0x040fe200000810f8 */
[----:B------:R-:W-:Y:S04]  /*25b50*/  STL [R1+0xfe4], R214 ;  /* 0x000fe4d601007387 */ /* 0x000fe80000100800 */
[----:B------:R-:W-:Y:S04]  /*25b60*/  STL [R1+0xfe0], R215 ;  /* 0x000fe0d701007387 */ /* 0x000fe80000100800 */
[----:B------:R-:W-:Y:S04]  /*25b70*/  STL [R1+0xffc], R216 ;  /* 0x000ffcd801007387 */ /* 0x000fe80000100800 */
[----:B------:R-:W-:Y:S04]  /*25b80*/  STL [R1+0xff8], R217 ;  /* 0x000ff8d901007387 */ /* 0x000fe80000100800 */
[----:B------:R-:W-:Y:S01]  /*25b90*/  STL [R1+0xff4], R218 ;  /* 0x000ff4da01007387 */ /* 0x000fe20000100800 */
[C---:B------:R-:W-:Y:S03]  /*25ba0*/  HMMA.1688.F32.TF32 R204, R236.reuse, R24, R232 ;  /* 0x00000018eccc723c */ /* 0x040fe600000810e8 */
[----:B------:R-:W-:Y:S04]  /*25bb0*/  STL [R1+0xff0], R219 ;  /* 0x000ff0db01007387 */ /* 0x000fe80000100800 */
[----:B------:R1:W-:Y:S04]  /*25bc0*/  STL [R1+0x100c], R220 ;  /* 0x00100cdc01007387 */ /* 0x0003e80000100800 */
[----:B------:R2:W-:Y:S04]  /*25bd0*/  STL [R1+0x1008], R221 ;  /* 0x001008dd01007387 */ /* 0x0005e80000100800 */
[----:B------:R3:W-:Y:S04]  /*25be0*/  STL [R1+0x1004], R222 ;  /* 0x001004de01007387 */ /* 0x0007e80000100800 */
[----:B------:R4:W-:Y:S04]  /*25bf0*/  STL [R1+0x1000], R223 ;  /* 0x001000df01007387 */ /* 0x0009e80000100800 */
[----:B------:R2:W-:Y:S04]  /*25c00*/  STL.64 [R1+0x40], R196 ;  /* 0x000040c401007387 */ /* 0x0005e80000100a00 */
[----:B------:R-:W-:Y:S04]  /*25c10*/  STL.64 [R1+0x48], R198 ;  /* 0x000048c601007387 */ /* 0x000fe80000100a00 */
[----:B------:R-:W5:Y:S04]  /*25c20*/  LDL.LU R208, [R1+0x140] ;  /* 0x0001400001d07983 */ /* 0x000f680000300800 */
[----:B------:R-:W5:Y:S04]  /*25c30*/  LDL.LU R209, [R1+0x144] ;  /* 0x0001440001d17983 */ /* 0x000f680000300800 */
[----:B------:R-:W5:Y:S04]  /*25c40*/  LDL.LU R210, [R1+0x148] ;  /* 0x0001480001d27983 */ /* 0x000f680000300800 */
[----:B------:R-:W5:Y:S04]  /*25c50*/  LDL.LU R211, [R1+0x14c] ;  /* 0x00014c0001d37983 */ /* 0x000f680000300800 */
[----:B-1----:R-:W5:Y:S04]  /*25c60*/  LDL.LU R220, [R1+0x130] ;  /* 0x0001300001dc7983 */ /* 0x002f680000300800 */
[----:B--2---:R-:W2:Y:S01]  /*25c70*/  LDL.LU R221, [R1+0x134] ;  /* 0x0001340001dd7983 */ /* 0x004ea20000300800 */
[----:B------:R-:W-:Y:S03]  /*25c80*/  HMMA.1688.F32.TF32 R212, R236, R20, R228 ;  /* 0x00000014ecd4723c */ /* 0x000fe600000810e4 */
[----:B---3--:R-:W2:Y:S04]  /*25c90*/  LDL.LU R222, [R1+0x138] ;  /* 0x0001380001de7983 */ /* 0x008ea80000300800 */
[----:B----4-:R-:W2:Y:S01]  /*25ca0*/  LDL.LU R223, [R1+0x13c] ;  /* 0x00013c0001df7983 */ /* 0x010ea20000300800 */
[----:B------:R-:W-:Y:S01]  /*25cb0*/  IMAD.MOV.U32 R197, RZ, RZ, R207 ;  /* 0x000000ffffc57224 */ /* 0x000fe200078e00cf */
[----:B------:R-:W-:Y:S01]  /*25cc0*/  MOV R196, R206 ;  /* 0x000000ce00c47202 */ /* 0x000fe20000000f00 */
[----:B------:R-:W-:-:S02]  /*25cd0*/  IMAD.MOV.U32 R202, RZ, RZ, R205 ;  /* 0x000000ffffca7224 */ /* 0x000fc400078e00cd */
[----:B------:R-:W-:Y:S01]  /*25ce0*/  IMAD.MOV.U32 R201, RZ, RZ, R204 ;  /* 0x000000ffffc97224 */ /* 0x000fe200078e00cc */
[----:B------:R-:W-:Y:S04]  /*25cf0*/  STL [R1+0x101c], R197 ;  /* 0x00101cc501007387 */ /* 0x000fe80000100800 */
[----:B------:R5:W-:Y:S04]  /*25d00*/  STL [R1+0x1018], R196 ;  /* 0x001018c401007387 */ /* 0x000be80000100800 */
[----:B------:R-:W-:Y:S03]  /*25d10*/  STL [R1+0x1014], R202 ;  /* 0x001014ca01007387 */ /* 0x000fe60000100800 */
[----:B------:R-:W-:Y:S01]  /*25d20*/  IMAD.MOV.U32 R205, RZ, RZ, R212 ;  /* 0x000000ffffcd7224 */ /* 0x000fe200078e00d4 */
[----:B------:R-:W-:Y:S01]  /*25d30*/  STL [R1+0x1010], R201 ;  /* 0x001010c901007387 */ /* 0x000fe20000100800 */
[----:B------:R-:W-:Y:S01]  /*25d40*/  IMAD.MOV.U32 R206, RZ, RZ, R213 ;  /* 0x000000ffffce7224 */ /* 0x000fe200078e00d5 */
[----:B------:R-:W-:-:S02]  /*25d50*/  MOV R207, R214 ;  /* 0x000000d600cf7202 */ /* 0x000fc40000000f00 */
        /* <DEDUP_REMOVED lines=24> */
[----:B------:R-:W-:Y:S01]  /*25ee0*/  HMMA.1688.F32.TF32 R148, R148, R12, R240 ;  /* 0x0000000c9494723c */ /* 0x000fe200000810f0 */
[----:B------:R-:W-:Y:S04]  /*25ef0*/  LDS R240, [R3+0x30700] ;  /* 0x0307000003f07984 */ /* 0x000fe80000000800 */
[----:B------:R-:W-:Y:S04]  /*25f00*/  LDS R242, [R3+0x32700] ;  /* 0x0327000003f27984 */ /* 0x000fe80000000800 */
[----:B------:R-:W-:Y:S04]  /*25f10*/  LDS R241, [R0+0x30700] ;  /* 0x0307000000f17984 */ /* 0x000fe80000000800 */
[----:B------:R-:W3:Y:S01]  /*25f20*/  LDS R243, [R0+0x32700] ;  /* 0x0327000000f37984 */ /* 0x000ee20000000800 */
[----:B------:R-:W-:Y:S01]  /*25f30*/  IMAD.MOV.U32 R251, RZ, RZ, R252 ;  /* 0x000000fffffb7224 */ /* 0x000fe200078e00fc */
[C---:B-----5:R-:W-:Y:S08]  /*25f40*/  HMMA.1688.F32.TF32 R196, R236.reuse, R16, R208 ;  /* 0x00000010ecc4723c */ /* 0x060ff000000810d0 */
[----:B--2---:R-:W-:Y:S01]  /*25f50*/  HMMA.1688.F32.TF32 R220, R236, R12, R220 ;  /* 0x0000000cecdc723c */ /* 0x004fe200000810dc */
[----:B------:R-:W2:Y:S04]  /*25f60*/  LDL.LU R236, [R1+0x10] ;  /* 0x0000100001ec7983 */ /* 0x000ea80000300800 */
[----:B------:R-:W2:Y:S11]  /*25f70*/  LDL.LU R237, [R1+0x14] ;  /* 0x0000140001ed7983 */ /* 0x000eb60000300800 */
[----:B------:R-:W-:Y:S01]  /*25f80*/  IMAD.MOV.U32 R211, RZ, RZ, R198 ;  /* 0x000000ffffd37224 */ /* 0x000fe200078e00c6 */
[----:B------:R-:W2:Y:S01]  /*25f90*/  LDL.LU R238, [R1+0x18] ;  /* 0x0000180001ee7983 */ /* 0x000ea20000300800 */
[----:B------:R-:W-:-:S03]  /*25fa0*/  IMAD.MOV.U32 R204, RZ, RZ, R199 ;  /* 0x000000ffffcc7224 */ /* 0x000fc600078e00c7 */
[----:B------:R-:W2:Y:S03]  /*25fb0*/  LDL.LU R239, [R1+0x1c] ;  /* 0x00001c0001ef7983 */ /* 0x000ea60000300800 */
        /* <DEDUP_REMOVED lines=11> */
[C---:B----4-:R-:W-:Y:S08]  /*26070*/  HMMA.1688.F32.TF32 R220, R240.reuse, R8, R216 ;  /* 0x00000008f0dc723c */ /* 0x050ff000000810d8 */
[C---:B------:R-:W-:Y:S08]  /*26080*/  HMMA.1688.F32.TF32 R232, R240.reuse, R32, R232 ;  /* 0x00000020f0e8723c */ /* 0x040ff000000810e8 */
[----:B------:R-:W-:Y:S08]  /*26090*/  HMMA.1688.F32.TF32 R228, R240, R28, R228 ;  /* 0x0000001cf0e4723c */ /* 0x000ff000000810e4 */
[----:B------:R-:W-:-:S02]  /*260a0*/  IMAD.MOV.U32 R219, RZ, RZ, R222 ;  /* 0x000000ffffdb7224 */ /* 0x000fc400078e00de */
[----:B------:R-:W-:-:S06]  /*260b0*/  IMAD.MOV.U32 R212, RZ, RZ, R223 ;  /* 0x000000ffffd47224 */ /* 0x000fcc00078e00df */
[----:B------:R-:W-:Y:S01]  /*260c0*/  IMAD.MOV.U32 R216, RZ, RZ, R234 ;  /* 0x000000ffffd87224 */ /* 0x000fe200078e00ea */
[----:B------:R-:W-:Y:S01]  /*260d0*/  MOV R223, R233 ;  /* 0x000000e900df7202 */ /* 0x000fe20000000f00 */
[----:B------:R-:W-:Y:S02]  /*260e0*/  IMAD.MOV.U32 R33, RZ, RZ, R235 ;  /* 0x000000ffff217224 */ /* 0x000fe400078e00eb */
[----:B------:R-:W-:Y:S01]  /*260f0*/  IMAD.MOV.U32 R222, RZ, RZ, R232 ;  /* 0x000000ffffde7224 */ /* 0x000fe200078e00e8 */
[----:B------:R-:W3:Y:S04]  /*26100*/  LDL.LU.64 R234, [R1+0x1048] ;  /* 0x0010480001ea7983 */ /* 0x000ee80000300a00 */
[----:B------:R-:W3:Y:S01]  /*26110*/  LDL.LU.64 R232, [R1+0x1040] ;  /* 0x0010400001e87983 */ /* 0x000ee20000300a00 */
[----:B------:R-:W-:Y:S01]  /*26120*/  IMAD.MOV.U32 R28, RZ, RZ, R230 ;  /* 0x000000ffff1c7224 */ /* 0x000fe200078e00e6 */
[----:B------:R-:W-:Y:S01]  /*26130*/  MOV R29, R229 ;  /* 0x000000e5001d7202 */ /* 0x000fe20000000f00 */
[----:B------:R-:W-:-:S02]  /*26140*/  IMAD.MOV.U32 R9, RZ, RZ, R231 ;  /* 0x000000ffff097224 */ /* 0x000fc400078e00e7 */
[----:B------:R-:W-:Y:S01]  /*26150*/  IMAD.MOV.U32 R32, RZ, RZ, R228 ;  /* 0x000000ffff207224 */ /* 0x000fe200078e00e4 */
[----:B------:R-:W4:Y:S04]  /*26160*/  LDL.LU.64 R230, [R1+0x1038] ;  /* 0x0010380001e67983 */ /* 0x000f280000300a00 */
[----:B------:R-:W4:Y:S01]  /*26170*/  LDL.LU.64 R228, [R1+0x1030] ;  /* 0x0010300001e47983 */ /* 0x000f220000300a00 */
[----:B------:R-:W-:Y:S01]  /*26180*/  HMMA.1688.F32.TF32 R248, R240, R24, R248 ;  /* 0x00000018f0f8723c */ /* 0x000fe200000810f8 */
[----:B------:R-:W-:Y:S01]  /*26190*/  IMAD.MOV.U32 R217, RZ, RZ, R220 ;  /* 0x000000ffffd97224 */ /* 0x000fe200078e00dc */
[----:B------:R-:W-:Y:S11]  /*261a0*/  MOV R218, R221 ;  /* 0x000000dd00da7202 */ /* 0x000ff60000000f00 */
[----:B------:R-:W-:Y:S11]  /*261b0*/  @!UPT UIADD3 URZ, URZ, URZ, URZ ;  /* 0x0000003f3f3ff290 */ /* 0x000ff6000fffe03f */
[----:B------:R-:W-:Y:S01]  /*261c0*/  IMAD.MOV.U32 R220, RZ, RZ, R248 ;  /* 0x000000ffffdc7224 */ /* 0x000fe200078e00f8 */
[----:B------:R-:W-:Y:S01]  /*261d0*/  MOV R221, R249 ;  /* 0x000000f900dd7202 */ /* 0x000fe20000000f00 */
[----:B------:R-:W5:Y:S01]  /*261e0*/  LDL.LU R248, [R1] ;  /* 0x0000000001f87983 */ /* 0x000f620000300800 */
[----:B------:R-:W-:-:S03]  /*261f0*/  IMAD.MOV.U32 R25, RZ, RZ, R250 ;  /* 0x000000ffff197224 */ /* 0x000fc600078e00fa */
[----:B------:R-:W5:Y:S04]  /*26200*/  LDL.LU R249, [R1+0x4] ;  /* 0x0000040001f97983 */ /* 0x000f680000300800 */
[----:B------:R-:W5:Y:S01]  /*26210*/  LDL.LU R250, [R1+0x8] ;  /* 0x0000080001fa7983 */ /* 0x000f620000300800 */
[----:B------:R-:W-:Y:S01]  /*26220*/  IMAD.MOV.U32 R209, RZ, RZ, R196 ;  /* 0x000000ffffd17224 */ /* 0x000fe200078e00c4 */
[----:B------:R-:W-:Y:S01]  /*26230*/  MOV R210, R197 ;  /* 0x000000c500d27202 */ /* 0x000fe20000000f00 */
[----:B------:R-:W-:Y:S02]  /*26240*/  IMAD.MOV.U32 R24, RZ, RZ, R251 ;  /* 0x000000ffff187224 */ /* 0x000fe400078e00fb */
[----:B------:R-:W-:Y:S01]  /*26250*/  IMAD.MOV.U32 R251, RZ, RZ, R2 ;  /* 0x000000fffffb7224 */ /* 0x000fe200078e0002 */
[C---:B----4-:R-:W-:Y:S11]  /*26260*/  HMMA.1688.F32.TF32 R228, R240.reuse, R16, R228 ;  /* 0x00000010f0e4723c */ /* 0x050ff600000810e4 */
[----:B------:R-:W-:Y:S11]  /*26270*/  @!UPT UIADD3 URZ, URZ, URZ, URZ ;  /* 0x0000003f3f3ff290 */ /* 0x000ff6000fffe03f */
[----:B------:R-:W-:Y:S02]  /*26280*/  @!UPT UIADD3 URZ, URZ, URZ, URZ ;  /* 0x0000003f3f3ff290 */ /* 0x000fe4000fffe03f */
[----:B------:R-:W-:Y:S01]  /*26290*/  MOV R197, R228 ;  /* 0x000000e400c57202 */ /* 0x000fe20000000f00 */
[----:B------:R-:W-:Y:S02]  /*262a0*/  IMAD.MOV.U32 R196, RZ, RZ, R229 ;  /* 0x000000ffffc47224 */ /* 0x000fe400078e00e5 */
[----:B------:R-:W-:Y:S02]  /*262b0*/  IMAD.MOV.U32 R17, RZ, RZ, R230 ;  /* 0x000000ffff117224 */ /* 0x000fe400078e00e6 */
[----:B------:R-:W-:Y:S02]  /*262c0*/  IMAD.MOV.U32 R16, RZ, RZ, R231 ;  /* 0x000000ffff107224 */ /* 0x000fe400078e00e7 */
[----:B---3--:R-:W-:Y:S01]  /*262d0*/  HMMA.1688.F32.TF32 R228, R240, R12, R232 ;  /* 0x0000000cf0e4723c */ /* 0x008fe200000810e8 */
[----:B------:R-:W-:Y:S04]  /*262e0*/  LDS R232, [R3+0x34100] ;  /* 0x0341000003e87984 */ /* 0x000fe80000000800 */
[----:B------:R-:W-:Y:S04]  /*262f0*/  LDS R234, [R3+0x36100] ;  /* 0x0361000003ea7984 */ /* 0x000fe80000000800 */
[----:B------:R-:W-:Y:S04]  /*26300*/  LDS R233, [R0+0x34100] ;  /* 0x0341000000e97984 */ /* 0x000fe80000000800 */
[----:B------:R-:W-:Y:S11]  /*26310*/  LDS R235, [R0+0x36100] ;  /* 0x0361000000eb7984 */ /* 0x000ff60000000800 */
[----:B------:R-:W-:Y:S01]  /*26320*/  MOV R8, R228 ;  /* 0x000000e400087202 */ /* 0x000fe20000000f00 */
[----:B------:R-:W-:Y:S01]  /*26330*/  IMAD.MOV.U32 R5, RZ, RZ, R229 ;  /* 0x000000ffff057224 */ /* 0x000fe200078e00e5 */
[----:B------:R-:W-:Y:S01]  /*26340*/  LDS R228, [R3+0x34000] ;  /* 0x0340000003e47984 */ /* 0x000fe20000000800 */
[----:B------:R-:W-:-:S02]  /*26350*/  IMAD.MOV.U32 R4, RZ, RZ, R230 ;  /* 0x000000ffff047224 */ /* 0x000fc400078e00e6 */
[----:B------:R-:W-:Y:S01]  /*26360*/  IMAD.MOV.U32 R2, RZ, RZ, R231 ;  /* 0x000000ffff027224 */ /* 0x000fe200078e00e7 */
[----:B------:R-:W-:Y:S04]  /*26370*/  LDS R230, [R3+0x36000] ;  /* 0x0360000003e67984 */ /* 0x000fe80000000800 */
[----:B------:R-:W-:Y:S04]  /*26380*/  LDS R229, [R0+0x34000] ;  /* 0x0340000000e57984 */ /* 0x000fe80000000800 */
[----:B------:R-:W5:Y:S02]  /*26390*/  LDS R231, [R0+0x36000] ;  /* 0x0360000000e77984 */ /* 0x000f640000000800 */
[C---:B-----5:R-:W-:Y:S11]  /*263a0*/  HMMA.1688.F32.TF32 R248, R228.reuse, R6, R248 ;  /* 0x00000006e4f8723c */ /* 0x060ff600000810f8 */
[----:B------:R-:W-:Y:S11]  /*263b0*/  @!UPT UIADD3 URZ, URZ, URZ, URZ ;  /* 0x0000003f3f3ff290 */ /* 0x000ff6000fffe03f */
[----:B------:R-:W-:Y:S01]  /*263c0*/  @!UPT UIADD3 URZ, URZ, URZ, URZ ;  /* 0x0000003f3f3ff290 */ /* 0x000fe2000fffe03f */
[----:B------:R-:W-:Y:S04]  /*263d0*/  STL.64 [R1+0x360], R248 ;  /* 0x000360f801007387 */ /* 0x000fe80000100a00 */
[----:B------:R1:W-:Y:S04]  /*263e0*/  STL.64 [R1+0x368], R250 ;  /* 0x000368fa01007387 */ /* 0x0003e80000100a00 */
[----:B-1----:R-:W3:Y:S04]  /*263f0*/  LDL.LU.64 R250, [R1+0x1028] ;  /* 0x0010280001fa7983 */ /* 0x002ee80000300a00 */
[----:B------:R-:W3:Y:S01]  /*26400*/  LDL.LU.64 R248, [R1+0x1020] ;  /* 0x0010200001f87983 */ /* 0x000ee20000300a00 */
[----:B------:R-:W-:Y:S08]  /*26410*/  HMMA.1688.F32.TF32 R40, R228, R26, R40 ;  /* 0x0000001ae428723c */ /* 0x000ff00000081028 */
[----:B--2---:R-:W-:Y:S01]  /*26420*/  HMMA.1688.F32.TF32 R236, R240, R20, R236 ;  /* 0x00000014f0ec723c */ /* 0x004fe200000810ec */
[----:B------:R-:W-:Y:S04]  /*26430*/  LDS R240, [R3+0x34300] ;  /* 0x0343000003f07984 */ /* 0x000fe80000000800 */
[----:B------:R-:W-:Y:S04]  /*26440*/  LDS R242, [R3+0x36300] ;  /* 0x0363000003f27984 */ /* 0x000fe80000000800 */
[----:B------:R-:W-:Y:S04]  /*26450*/  LDS R241, [R0+0x34300] ;  /* 0x0343000000f17984 */ /* 0x000fe80000000800 */
[----:B------:R-:W1:Y:S11]  /*26460*/  LDS R243, [R0+0x36300] ;  /* 0x0363000000f37984 */ /* 0x000e760000000800 */
[----:B------:R-:W-:Y:S01]  /*26470*/  MOV R202, R236 ;  /* 0x000000ec00ca7202 */ /* 0x000fe20000000f00 */
[----:B------:R-:W-:Y:S01]  /*26480*/  IMAD.MOV.U32 R201, RZ, RZ, R237 ;  /* 0x000000ffffc97224 */ /* 0x000fe200078e00ed */
[----:B------:R-:W-:Y:S01]  /*26490*/  LDS R236, [R3+0x34200] ;  /* 0x0342000003ec7984 */ /* 0x000fe20000000800 */
[----:B------:R-:W-:-:S02]  /*264a0*/  IMAD.MOV.U32 R21, RZ, RZ, R238 ;  /* 0x000000ffff157224 */ /* 0x000fc400078e00ee */
[----:B------:R-:W-:Y:S01]  /*264b0*/  IMAD.MOV.U32 R20, RZ, RZ, R239 ;  /* 0x000000ffff147224 */ /* 0x000fe200078e00ef */
[----:B------:R-:W-:Y:S04]  /*264c0*/  LDS R238, [R3+0x36200] ;  /* 0x0362000003ee7984 */ /* 0x000fe80000000800 */
[----:B------:R-:W-:Y:S04]  /*264d0*/  LDS R237, [R0+0x34200] ;  /* 0x0342000000ed7984 */ /* 0x000fe80000000800 */
[----:B------:R-:W2:Y:S01]  /*264e0*/  LDS R239, [R0+0x36200] ;  /* 0x0362000000ef7984 */ /* 0x000ea20000000800 */
[C---:B---3--:R-:W-:Y:S11]  /*264f0*/  HMMA.1688.F32.TF32 R248, R228.reuse, R10, R248 ;  /* 0x0000000ae4f8723c */ /* 0x048ff600000810f8 */
[----:B------:R-:W-:Y:S11]  /*26500*/  @!UPT UIADD3 URZ, URZ, URZ, URZ ;  /* 0x0000003f3f3ff290 */ /* 0x000ff6000fffe03f */
[----:B------:R-:W-:Y:S01]  /*26510*/  @!UPT UIADD3 URZ, URZ, URZ, URZ ;  /* 0x0000003f3f3ff290 */ /* 0x000fe2000fffe03f */
[----:B------:R-:W-:Y:S04]  /*26520*/  STL.64 [R1+0x350], R248 ;  /* 0x000350f801007387 */ /* 0x000fe80000100a00 */
[----:B------:R3:W-:Y:S02]  /*26530*/  STL.64 [R1+0x358], R250 ;  /* 0x000358fa01007387 */ /* 0x0007e40000100a00 */
[C---:B---3--:R-:W-:Y:S08]  /*26540*/  HMMA.1688.F32.TF32 R248, R228.reuse, R34, R244 ;  /* 0x00000022e4f8723c */ /* 0x048ff000000810f4 */
[C---:B------:R-:W-:Y:S08]  /*26550*/  HMMA.1688.F32.TF32 R244, R228.reuse, R30, R36 ;  /* 0x0000001ee4f4723c */ /* 0x040ff00000081024 */
[C---:B------:R-:W-:Y:S07]  /*26560*/  HMMA.1688.F32.TF32 R36, R228.reuse, R22, R44 ;  /* 0x00000016e424723c */ /* 0x040fee000008102c */
[----:B------:R-:W-:Y:S01]  /*26570*/  STL.64 [R1+0x340], R248 ;  /* 0x000340f801007387 */ /* 0x000fe20000100a00 */
[C---:B------:R-:W-:Y:S03]  /*26580*/  HMMA.1688.F32.TF32 R44, R228.reuse, R18, R48 ;  /* 0x00000012e42c723c */ /* 0x040fe60000081030 */
[----:B------:R-:W-:Y:S04]  /*26590*/  STL.64 [R1+0x348], R250 ;  /* 0x000348fa01007387 */ /* 0x000fe80000100a00 */
[----:B------:R-:W-:Y:S04]  /*265a0*/  STL.64 [R1+0x330], R244 ;  /* 0x000330f401007387 */ /* 0x000fe80000100a00 */
[----:B------:R-:W-:Y:S04]  /*265b0*/  STL.64 [R1+0x338], R246 ;  /* 0x000338f601007387 */ /* 0x000fe80000100a00 */
[----:B------:R-:W-:Y:S04]  /*265c0*/  STL.64 [R1+0x320], R40 ;  /* 0x0003202801007387 */ /* 0x000fe80000100a00 */
[----:B------:R3:W-:Y:S04]  /*265d0*/  STL.64 [R1+0x328], R42 ;  /* 0x0003282a01007387 */ /* 0x0007e80000100a00 */
[----:B------:R-:W-:Y:S04]  /*265e0*/  STL.64 [R1+0x310], R36 ;  /* 0x0003102401007387 */ /* 0x000fe80000100a00 */
[----:B------:R4:W-:Y:S01]  /*265f0*/  STL.64 [R1+0x318], R38 ;  /* 0x0003182601007387 */ /* 0x0009e20000100a00 */
[----:B---3--:R-:W-:Y:S03]  /*26600*/  HMMA.1688.F32.TF32 R40, R228, R14, R52 ;  /* 0x0000000ee428723c */ /* 0x008fe60000081034 */
[----:B------:R-:W-:Y:S04]  /*26610*/  LDS R244, [R3+0x34500] ;  /* 0x0345000003f47984 */ /* 0x000fe80000000800 */
[----:B------:R-:W-:Y:S01]  /*26620*/  LDS R246, [R3+0x36500] ;  /* 0x0365000003f67984 */ /* 0x000fe20000000800 */
[----:B----4-:R-:W-:Y:S03]  /*26630*/  HMMA.1688.F32.TF32 R36, R232, R6, R56 ;  /* 0x00000006e824723c */ /* 0x010fe60000081038 */
[----:B------:R-:W-:Y:S04]  /*26640*/  STL.64 [R1+0x300], R44 ;  /* 0x0003002c01007387 */ /* 0x000fe80000100a00 */
[----:B------:R3:W-:Y:S01]  /*26650*/  STL.64 [R1+0x308], R46 ;  /* 0x0003082e01007387 */ /* 0x0007e20000100a00 */
[----:B-1----:R-:W-:Y:S03]  /*26660*/  HMMA.1688.F32.TF32 R228, R240, R18, R144 ;  /* 0x00000012f0e4723c */ /* 0x002fe60000081090 */
[----:B------:R-:W-:Y:S04]  /*26670*/  LDS R245, [R0+0x34500] ;  /* 0x0345000000f57984 */ /* 0x000fe80000000800 */
[----:B------:R-:W-:Y:S01]  /*26680*/  LDS R247, [R0+0x36500] ;  /* 0x0365000000f77984 */ /* 0x000fe20000000800 */
[C---:B---3--:R-:W-:Y:S03]  /*26690*/  HMMA.1688.F32.TF32 R44, R232.reuse, R10, R60 ;  /* 0x0000000ae82c723c */ /* 0x048fe6000008103c */
[----:B------:R-:W-:Y:S04]  /*266a0*/  STL.64 [R1+0x280], R40 ;  /* 0x0002802801007387 */ /* 0x000fe80000100a00 */
[----:B------:R1:W-:Y:S04]  /*266b0*/  STL.64 [R1+0x288], R42 ;  /* 0x0002882a01007387 */ /* 0x0003e80000100a00 */
[----:B------:R-:W-:Y:S04]  /*266c0*/  STL.64 [R1+0x270], R36 ;  /* 0x0002702401007387 */ /* 0x000fe80000100a00 */
[----:B------:R3:W-:Y:S01]  /*266d0*/  STL.64 [R1+0x278], R38 ;  /* 0x0002782601007387 */ /* 0x0007e20000100a00 */
[C---:B-1----:R-:W-:Y:S03]  /*266e0*/  HMMA.1688.F32.TF32 R40, R232.reuse, R34, R64 ;  /* 0x00000022e828723c */ /* 0x042fe60000081040 */
[----:B------:R-:W-:Y:S04]  /*266f0*/  LDS R52, [R3+0x34600] ;  /* 0x0346000003347984 */ /* 0x000fe80000000800 */
[----:B------:R-:W-:Y:S01]  /*26700*/  LDS R54, [R3+0x36600] ;  /* 0x0366000003367984 */ /* 0x000fe20000000800 */
[C---:B---3--:R-:W-:Y:S03]  /*26710*/  HMMA.1688.F32.TF32 R36, R232.reuse, R30, R68 ;  /* 0x0000001ee824723c */ /* 0x048fe60000081044 */
[----:B------:R-:W-:Y:S04]  /*26720*/  STL.64 [R1+0x260], R44 ;  /* 0x0002602c01007387 */ /* 0x000fe80000100a00 */
[----:B------:R1:W-:Y:S04]  /*26730*/  STL.64 [R1+0x268], R46 ;  /* 0x0002682e01007387 */ /* 0x0003e80000100a00 */
[----:B------:R-:W-:Y:S04]  /*26740*/  LDS R53, [R0+0x34600] ;  /* 0x0346000000357984 */ /* 0x000fe80000000800 */
[----:B------:R-:W-:Y:S01]  /*26750*/  LDS R55, [R0+0x36600] ;  /* 0x0366000000377984 */ /* 0x000fe20000000800 */
[C---:B-1----:R-:W-:Y:S03]  /*26760*/  HMMA.1688.F32.TF32 R44, R232.reuse, R26, R72 ;  /* 0x0000001ae82c723c */ /* 0x042fe60000081048 */
        /* <DEDUP_REMOVED lines=11> */
[----:B------:R-:W-:Y:S04]  /*26820*/  LDS R59, [R0+0x36700] ;  /* 0x03670000003b7984 */ /* 0x000fe80000000800 */
[----:B------:R-:W-:Y:S01]  /*26830*/  STL.64 [R1+0x220], R40 ;  /* 0x0002202801007387 */ /* 0x000fe20000100a00 */
[----:B-1----:R-:W-:Y:S03]  /*26840*/  HMMA.1688.F32.TF32 R44, R232, R14, R84 ;  /* 0x0000000ee82c723c */ /* 0x002fe60000081054 */
[----:B------:R2:W-:Y:S04]  /*26850*/  STL.64 [R1+0x228], R42 ;  /* 0x0002282a01007387 */ /* 0x0005e80000100a00 */
[----:B------:R-:W-:Y:S04]  /*26860*/  STL.64 [R1+0x210], R36 ;  /* 0x0002102401007387 */ /* 0x000fe80000100a00 */
[----:B------:R1:W-:Y:S01]  /*26870*/  STL.64 [R1+0x218], R38 ;  /* 0x0002182601007387 */ /* 0x0003e20000100a00 */
[C---:B--2---:R-:W-:Y:S08]  /*26880*/  HMMA.1688.F32.TF32 R40, R236.reuse, R6, R88 ;  /* 0x00000006ec28723c */ /* 0x044ff00000081058 */
[----:B-1----:R-:W-:Y:S03]  /*26890*/  HMMA.1688.F32.TF32 R36, R236, R10, R92 ;  /* 0x0000000aec24723c */ /* 0x002fe6000008105c */
[----:B------:R-:W-:Y:S04]  /*268a0*/  STL.64 [R1+0x1e0], R44 ;  /* 0x0001e02c01007387 */ /* 0x000fe80000100a00 */
[----:B------:R-:W-:Y:S11]  /*268b0*/  STL.64 [R1+0x1e8], R46 ;  /* 0x0001e82e01007387 */ /* 0x000ff60000100a00 */
[----:B------:R-:W-:Y:S05]  /*268c0*/  @!UPT UIADD3 URZ, URZ, URZ, URZ ;  /* 0x0000003f3f3ff290 */ /* 0x000fea000fffe03f */
[----:B------:R-:W-:Y:S01]  /*268d0*/  STL [R1+0x1b4], R37 ;  /* 0x0001b42501007387 */ /* 0x000fe20000100800 */
[----:B------:R-:W-:-:S03]  /*268e0*/  MOV R88, R36 ;  /* 0x0000002400587202 */ /* 0x000fc60000000f00 */
[----:B------:R-:W-:Y:S04]  /*268f0*/  STL.64 [R1+0x1c0], R40 ;  /* 0x0001c02801007387 */ /* 0x000fe80000100a00 */
[----:B------:R1:W-:Y:S04]  /*26900*/  STL.64 [R1+0x1c8], R42 ;  /* 0x0001c82a01007387 */ /* 0x0003e80000100a00 */
[----:B------:R2:W-:Y:S01]  /*26910*/  STL.64 [R1+0x1b8], R38 ;  /* 0x0001b82601007387 */ /* 0x0005e20000100a00 */
[C---:B-1----:R-:W-:Y:S08]  /*26920*/  HMMA.1688.F32.TF32 R40, R236.reuse, R34, R96 ;  /* 0x00000022ec28723c */ /* 0x042ff00000081060 */
[C---:B--2---:R-:W-:Y:S11]  /*26930*/  HMMA.1688.F32.TF32 R36, R236.reuse, R30, R100 ;  /* 0x0000001eec24723c */ /* 0x044ff60000081064 */
[----:B------:R-:W-:Y:S04]  /*26940*/  @!UPT UIADD3 URZ, URZ, URZ, URZ ;  /* 0x0000003f3f3ff290 */ /* 0x000fe8000fffe03f */
[----:B------:R-:W-:Y:S04]  /*26950*/  STL.64 [R1+0x1a0], R40 ;  /* 0x0001a02801007387 */ /* 0x000fe80000100a00 */
[----:B------:R-:W-:Y:S04]  /*26960*/  STL.64 [R1+0x1a8], R42 ;  /* 0x0001a82a01007387 */ /* 0x000fe80000100a00 */
[----:B------:R-:W-:Y:S04]  /*26970*/  STL.64 [R1+0x190], R36 ;  /* 0x0001902401007387 */ /* 0x000fe80000100a00 */
[----:B------:R1:W-:Y:S02]  /*26980*/  STL.64 [R1+0x198], R38 ;  /* 0x0001982601007387 */ /* 0x0003e40000100a00 */
        /* <DEDUP_REMOVED lines=8> */
[C---:B------:R-:W-:Y:S08]  /*26a10*/  HMMA.1688.F32.TF32 R44, R236.reuse, R26, R104 ;  /* 0x0000001aec2c723c */ /* 0x040ff00000081068 */
[----:B------:R-:W-:Y:S08]  /*26a20*/  HMMA.1688.F32.TF32 R40, R236, R22, R108 ;  /* 0x00000016ec28723c */ /* 0x000ff0000008106c */
[----:B------:R-:W-:Y:S01]  /*26a30*/  IMAD.MOV.U32 R63, RZ, RZ, R38 ;  /* 0x000000ffff3f7224 */ /* 0x000fe200078e0026 */
[----:B------:R-:W-:Y:S01]  /*26a40*/  MOV R60, R37 ;  /* 0x00000025003c7202 */ /* 0x000fe20000000f00 */
[----:B------:R-:W-:-:S02]  /*26a50*/  IMAD.MOV.U32 R62, RZ, RZ, R39 ;  /* 0x000000ffff3e7224 */ /* 0x000fc400078e0027 */
[----:B------:R-:W-:Y:S02]  /*26a60*/  IMAD.MOV.U32 R61, RZ, RZ, R36 ;  /* 0x000000ffff3d7224 */ /* 0x000fe400078e0024 */
[C---:B------:R-:W-:Y:S01]  /*26a70*/  HMMA.1688.F32.TF32 R36, R240.reuse, R6, R120 ;  /* 0x00000006f024723c */ /* 0x040fe20000081078 */
[----:B------:R-:W-:Y:S04]  /*26a80*/  STL.64 [R1+0x180], R44 ;  /* 0x0001802c01007387 */ /* 0x000fe80000100a00 */
[----:B------:R1:W-:Y:S04]  /*26a90*/  STL.64 [R1+0x188], R46 ;  /* 0x0001882e01007387 */ /* 0x0003e80000100a00 */
[----:B------:R-:W-:Y:S01]  /*26aa0*/  STL.64 [R1+0x170], R40 ;  /* 0x0001702801007387 */ /* 0x000fe20000100a00 */
[C---:B------:R-:W-:Y:S03]  /*26ab0*/  HMMA.1688.F32.TF32 R236, R240.reuse, R26, R136 ;  /* 0x0000001af0ec723c */ /* 0x040fe60000081088 */
[----:B------:R2:W-:Y:S05]  /*26ac0*/  STL.64 [R1+0x178], R42 ;  /* 0x0001782a01007387 */ /* 0x0005ea0000100a00 */
[C---:B-1----:R-:W-:Y:S05]  /*26ad0*/  HMMA.1688.F32.TF32 R44, R240.reuse, R10, R124 ;  /* 0x0000000af02c723c */ /* 0x042fea000008107c */
[----:B------:R-:W-:Y:S03]  /*26ae0*/  STL.64 [R1+0x130], R36 ;  /* 0x0001302401007387 */ /* 0x000fe60000100a00 */
[C---:B--2---:R-:W-:Y:S01]  /*26af0*/  HMMA.1688.F32.TF32 R40, R240.reuse, R34, R128 ;  /* 0x00000022f028723c */ /* 0x044fe20000081080 */
[----:B------:R1:W-:Y:S07]  /*26b00*/  STL.64 [R1+0x138], R38 ;  /* 0x0001382601007387 */ /* 0x0003ee0000100a00 */
[C---:B-1----:R-:W-:Y:S07]  /*26b10*/  HMMA.1688.F32.TF32 R36, R240.reuse, R30, R132 ;  /* 0x0000001ef024723c */ /* 0x042fee0000081084 */
[----:B------:R-:W-:Y:S04]  /*26b20*/  STL.64 [R1+0x120], R44 ;  /* 0x0001202c01007387 */ /* 0x000fe80000100a00 */
[----:B------:R-:W-:Y:S04]  /*26b30*/  STL.64 [R1+0x128], R46 ;  /* 0x0001282e01007387 */ /* 0x000fe80000100a00 */
[----:B------:R-:W-:Y:S04]  /*26b40*/  STL.64 [R1+0x110], R40 ;  /* 0x0001102801007387 */ /* 0x000fe80000100a00 */
[----:B------:R-:W-:Y:S04]  /*26b50*/  STL.64 [R1+0x118], R42 ;  /* 0x0001182a01007387 */ /* 0x000fe80000100a00 */
[----:B------:R-:W-:Y:S04]  /*26b60*/  STL [R1+0xf7c], R236 ;  /* 0x000f7cec01007387 */ /* 0x000fe80000100800 */
[----:B------:R-:W-:Y:S04]  /*26b70*/  STL.64 [R1+0x100], R36 ;  /* 0x0001002401007387 */ /* 0x000fe80000100a00 */
[----:B------:R-:W-:Y:S04]  /*26b80*/  STL.64 [R1+0x108], R38 ;  /* 0x0001082601007387 */ /* 0x000fe80000100a00 */
[----:B------:R-:W-:Y:S04]  /*26b90*/  LDS R36, [R3+0x34400] ;  /* 0x0344000003247984 */ /* 0x000fe80000000800 */
[----:B------:R-:W-:Y:S04]  /*26ba0*/  LDS R38, [R3+0x36400] ;  /* 0x0364000003267984 */ /* 0x000fe80000000800 */
[----:B------:R-:W-:Y:S04]  /*26bb0*/  LDS R37, [R0+0x34400] ;  /* 0x0344000000257984 */ /* 0x000fe80000000800 */
[----:B------:R-:W1:Y:S01]  /*26bc0*/  LDS R39, [R0+0x36400] ;  /* 0x0364000000277984 */ /* 0x000e620000000800 */
[----:B------:R-:W-:Y:S03]  /*26bd0*/  HMMA.1688.F32.TF32 R232, R240, R22, R140 ;  /* 0x00000016f0e8723c */ /* 0x000fe6000008108c */
[----:B------:R-:W-:Y:S04]  /*26be0*/  STL [R1+0xf78], R237 ;  /* 0x000f78ed01007387 */ /* 0x000fe80000100800 */
[----:B------:R-:W-:Y:S04]  /*26bf0*/  STL [R1+0xf74], R238 ;  /* 0x000f74ee01007387 */ /* 0x000fe80000100800 */
[----:B------:R2:W-:Y:S01]  /*26c00*/  STL [R1+0xf70], R239 ;  /* 0x000f70ef01007387 */ /* 0x0005e20000100800 */
[C---:B-1----:R-:W-:Y:S11]  /*26c10*/  HMMA.1688.F32.TF32 R40, R36.reuse, R10, R152 ;  /* 0x0000000a2428723c */ /* 0x042ff60000081098 */
[----:B------:R1:W-:Y:S11]  /*26c20*/  STL [R1+0xf8c], R232 ;  /* 0x000f8ce801007387 */ /* 0x0003f60000100800 */
[----:B------:R-:W-:Y:S02]  /*26c30*/  @!UPT UIADD3 URZ, URZ, URZ, URZ ;  /* 0x0000003f3f3ff290 */ /* 0x000fe4000fffe03f */
[----:B------:R-:W-:Y:S01]  /*26c40*/  IMAD.MOV.U32 R236, RZ, RZ, R40 ;  /* 0x000000ffffec7224 */ /* 0x000fe200078e0028 */
[----:B--2---:R-:W-:Y:S01]  /*26c50*/  MOV R239, R43 ;  /* 0x0000002b00ef7202 */ /* 0x004fe20000000f00 */
[----:B------:R-:W-:Y:S02]  /*26c60*/  IMAD.MOV.U32 R237, RZ, RZ, R41 ;  /* 0x000000ffffed7224 */ /* 0x000fe400078e0029 */
[----:B------:R-:W-:Y:S02]  /*26c70*/  IMAD.MOV.U32 R238, RZ, RZ, R42 ;  /* 0x000000ffffee7224 */ /* 0x000fe400078e002a */
[C---:B------:R-:W-:Y:S01]  /*26c80*/  HMMA.1688.F32.TF32 R40, R36.reuse, R34, R156 ;  /* 0x000000222428723c */ /* 0x040fe2000008109c */
[----:B------:R-:W-:Y:S04]  /*26c90*/  STL [R1+0xf88], R233 ;  /* 0x000f88e901007387 */ /* 0x000fe80000100800 */
[----:B------:R-:W-:Y:S04]  /*26ca0*/  STL [R1+0xf84], R234 ;  /* 0x000f84ea01007387 */ /* 0x000fe80000100800 */
[----:B------:R2:W-:Y:S11]  /*26cb0*/  STL [R1+0xf80], R235 ;  /* 0x000f80eb01007387 */ /* 0x0005f60000100800 */
[----:B------:R-:W-:Y:S04]  /*26cc0*/  @!UPT UIADD3 URZ, URZ, URZ, URZ ;  /* 0x0000003f3f3ff290 */ /* 0x000fe8000fffe03f */
[----:B-1----:R-:W-:Y:S01]  /*26cd0*/  IMAD.MOV.U32 R232, RZ, RZ, R40 ;  /* 0x000000ffffe87224 */ /* 0x002fe200078e0028 */
[----:B--2---:R-:W-:Y:S01]  /*26ce0*/  MOV R235, R43 ;  /* 0x0000002b00eb7202 */ /* 0x004fe20000000f00 */
[----:B------:R-:W-:Y:S02]  /*26cf0*/  IMAD.MOV.U32 R233, RZ, RZ, R41 ;  /* 0x000000ffffe97224 */ /* 0x000fe400078e0029 */
[----:B------:R-:W-:Y:S02]  /*26d00*/  IMAD.MOV.U32 R234, RZ, RZ, R42 ;  /* 0x000000ffffea7224 */ /* 0x000fe400078e002a */
[C---:B------:R-:W-:Y:S01]  /*26d10*/  HMMA.1688.F32.TF32 R40, R36.reuse, R30, R160 ;  /* 0x0000001e2428723c */ /* 0x040fe200000810a0 */
[----:B------:R-:W-:Y:S04]  /*26d20*/  STL [R1+0xf9c], R228 ;  /* 0x000f9ce401007387 */ /* 0x000fe80000100800 */
[----:B------:R-:W-:Y:S03]  /*26d30*/  STL [R1+0xf98], R229 ;  /* 0x000f98e501007387 */ /* 0x000fe60000100800 */
[C---:B------:R-:W-:Y:S01]  /*26d40*/  HMMA.1688.F32.TF32 R44, R36.reuse, R6, R224 ;  /* 0x00000006242c723c */ /* 0x040fe200000810e0 */
[----:B------:R-:W-:Y:S04]  /*26d50*/  STL [R1+0xf94], R230 ;  /* 0x000f94e601007387 */ /* 0x000fe80000100800 */
[----:B------:R1:W-:Y:S03]  /*26d60*/  STL [R1+0xf90], R231 ;  /* 0x000f90e701007387 */ /* 0x0003e60000100800 */
[----:B------:R-:W-:Y:S01]  /*26d70*/  HMMA.1688.F32.TF32 R48, R36, R22, R168 ;  /* 0x000000162430723c */ /* 0x000fe200000810a8 */
[----:B------:R-:W-:-:S02]  /*26d80*/  IMAD.MOV.U32 R72, RZ, RZ, R197 ;  /* 0x000000ffff487224 */ /* 0x000fc400078e00c5 */
[----:B------:R-:W-:Y:S02]  /*26d90*/  IMAD.MOV.U32 R73, RZ, RZ, R196 ;  /* 0x000000ffff497224 */ /* 0x000fe400078e00c4 */
[----:B------:R-:W-:Y:S02]  /*26da0*/  IMAD.MOV.U32 R76, RZ, RZ, R202 ;  /* 0x000000ffff4c7224 */ /* 0x000fe400078e00ca */
[----:B------:R-:W-:Y:S01]  /*26db0*/  IMAD.MOV.U32 R77, RZ, RZ, R201 ;  /* 0x000000ffff4d7224 */ /* 0x000fe200078e00c9 */
[----:B-1----:R-:W-:Y:S01]  /*26dc0*/  MOV R231, R43 ;  /* 0x0000002b00e77202 */ /* 0x002fe20000000f00 */
        /* <DEDUP_REMOVED lines=17> */
[----:B------:R-:W-:Y:S04]  /*26ee0*/  STL.64 [R1+0x2f0], R44 ;  /* 0x0002f02c01007387 */ /* 0x000fe80000100a00 */
[----:B------:R1:W-:Y:S01]  /*26ef0*/  STL.64 [R1+0x2f8], R46 ;  /* 0x0002f82e01007387 */ /* 0x0003e20000100a00 */
[----:B------:R-:W-:-:S02]  /*26f00*/  IMAD.MOV.U32 R108, RZ, RZ, R198 ;  /* 0x000000ffff6c7224 */ /* 0x000fc400078e00c6 */
[----:B------:R-:W-:Y:S02]  /*26f10*/  IMAD.MOV.U32 R109, RZ, RZ, R199 ;  /* 0x000000ffff6d7224 */ /* 0x000fe400078e00c7 */
[----:B------:R-:W-:Y:S01]  /*26f20*/  IMAD.MOV.U32 R110, RZ, RZ, R203 ;  /* 0x000000ffff6e7224 */ /* 0x000fe200078e00cb */
[----:B------:R-:W-:Y:S02]  /*26f30*/  MOV R111, R252 ;  /* 0x000000fc006f7202 */ /* 0x000fe40000000f00 */
[----:B------:R-:W-:Y:S01]  /*26f40*/  MOV R71, R2 ;  /* 0x0000000200477202 */ /* 0x000fe20000000f00 */
[----:B------:R-:W-:Y:S02]  /*26f50*/  IMAD.MOV.U32 R69, RZ, RZ, R5 ;  /* 0x000000ffff457224 */ /* 0x000fe400078e0005 */
[----:B------:R-:W-:Y:S01]  /*26f60*/  IMAD.MOV.U32 R70, RZ, RZ, R4 ;  /* 0x000000ffff467224 */ /* 0x000fe200078e0004 */
[----:B-1----:R-:W-:Y:S01]  /*26f70*/  HMMA.1688.F32.TF32 R44, R36, R18, R172 ;  /* 0x00000012242c723c */ /* 0x002fe200000810ac */
[----:B------:R-:W-:Y:S01]  /*26f80*/  IMAD.MOV.U32 R92, RZ, RZ, R32 ;  /* 0x000000ffff5c7224 */ /* 0x000fe200078e0020 */
[----:B------:R-:W-:Y:S01]  /*26f90*/  MOV R95, R9 ;  /* 0x00000009005f7202 */ /* 0x000fe20000000f00 */
[----:B------:R-:W-:-:S02]  /*26fa0*/  IMAD.MOV.U32 R93, RZ, RZ, R29 ;  /* 0x000000ffff5d7224 */ /* 0x000fc400078e001d */
[----:B------:R-:W-:Y:S01]  /*26fb0*/  IMAD.MOV.U32 R94, RZ, RZ, R28 ;  /* 0x000000ffff5e7224 */ /* 0x000fe200078e001c */
[----:B------:R-:W-:Y:S04]  /*26fc0*/  STL.64 [R1+0x2b0], R40 ;  /* 0x0002b02801007387 */ /* 0x000fe80000100a00 */
[----:B------:R1:W-:Y:S01]  /*26fd0*/  STL.64 [R1+0x2b8], R42 ;  /* 0x0002b82a01007387 */ /* 0x0003e20000100a00 */
[----:B------:R-:W-:Y:S01]  /*26fe0*/  IMAD.MOV.U32 R68, RZ, RZ, R8 ;  /* 0x000000ffff447224 */ /* 0x000fe200078e0008 */
[----:B------:R-:W-:Y:S02]  /*26ff0*/  MOV R99, R33 ;  /* 0x0000002100637202 */ /* 0x000fe40000000f00 */
[----:B------:R-:W-:Y:S01]  /*27000*/  MOV R115, R88 ;  /* 0x0000005800737202 */ /* 0x000fe20000000f00 */
[----:B------:R-:W-:Y:S01]  /*27010*/  IMAD.MOV.U32 R121, RZ, RZ, R62 ;  /* 0x000000ffff797224 */ /* 0x000fe200078e003e */
[----:B------:R-:W-:Y:S01]  /*27020*/  MOV R120, R63 ;  /* 0x0000003f00787202 */ /* 0x000fe20000000f00 */
[----:B------:R-:W-:-:S02]  /*27030*/  IMAD.MOV.U32 R122, RZ, RZ, R61 ;  /* 0x000000ffff7a7224 */ /* 0x000fc400078e003d */
[----:B------:R-:W-:Y:S01]  /*27040*/  IMAD.MOV.U32 R127, RZ, RZ, R60 ;  /* 0x000000ffff7f7224 */ /* 0x000fe200078e003c */
[----:B------:R-:W-:Y:S01]  /*27050*/  MOV R135, R112 ;  /* 0x0000007000877202 */ /* 0x000fe20000000f00 */
[----:B------:R-:W-:Y:S01]  /*27060*/  IMAD.MOV.U32 R130, RZ, RZ, R113 ;  /* 0x000000ffff827224 */ /* 0x000fe200078e0071 */
[----:B-1----:R-:W-:Y:S01]  /*27070*/  HMMA.1688.F32.TF32 R40, R36, R14, R176 ;  /* 0x0000000e2428723c */ /* 0x002fe200000810b0 */
[----:B------:R-:W-:Y:S01]  /*27080*/  IMAD.MOV.U32 R129, RZ, RZ, R114 ;  /* 0x000000ffff817224 */ /* 0x000fe200078e0072 */
[----:B------:R-:W-:Y:S01]  /*27090*/  MOV R75, R16 ;  /* 0x00000010004b7202 */ /* 0x000fe20000000f00 */
[----:B------:R-:W-:Y:S01]  /*270a0*/  IMAD.MOV.U32 R123, RZ, RZ, R64 ;  /* 0x000000ffff7b7224 */ /* 0x000fe200078e0040 */
[----:B------:R-:W-:Y:S01]  /*270b0*/  MOV R79, R20 ;  /* 0x00000014004f7202 */ /* 0x000fe20000000f00 */
[----:B------:R-:W-:Y:S01]  /*270c0*/  IMAD.MOV.U32 R74, RZ, RZ, R17 ;  /* 0x000000ffff4a7224 */ /* 0x000fe200078e0011 */
[----:B------:R-:W-:Y:S01]  /*270d0*/  MOV R83, R24 ;  /* 0x0000001800537202 */ /* 0x000fe20000000f00 */
[----:B------:R-:W-:Y:S01]  /*270e0*/  IMAD.MOV.U32 R78, RZ, RZ, R21 ;  /* 0x000000ffff4e7224 */ /* 0x000fe200078e0015 */
[C---:B------:R-:W-:Y:S01]  /*270f0*/  HMMA.1688.F32.TF32 R36, R244.reuse, R6, R180 ;  /* 0x00000006f424723c */ /* 0x040fe200000810b4 */
[----:B------:R-:W-:Y:S04]  /*27100*/  STL.64 [R1+0x2a0], R48 ;  /* 0x0002a03001007387 */ /* 0x000fe80000100a00 */
[----:B------:R-:W-:Y:S04]  /*27110*/  STL.64 [R1+0x2a8], R50 ;  /* 0x0002a83201007387 */ /* 0x000fe80000100a00 */
        /* <DEDUP_REMOVED lines=11> */
[----:B------:R-:W-:Y:S01]  /*271d0*/  LDS R224, [R3+0x38300] ;  /* 0x0383000003e07984 */ /* 0x000fe20000000800 */
[----:B------:R-:W-:-:S02]  /*271e0*/  IMAD.MOV.U32 R132, RZ, RZ, R127 ;  /* 0x000000ffff847224 */ /* 0x000fc400078e007f */
[----:B------:R-:W-:Y:S02]  /*271f0*/  IMAD.MOV.U32 R128, RZ, RZ, R123 ;  /* 0x000000ffff807224 */ /* 0x000fe400078e007b */
[----:B------:R-:W-:Y:S01]  /*27200*/  IMAD.MOV.U32 R82, RZ, RZ, R25 ;  /* 0x000000ffff527224 */ /* 0x000fe200078e0019 */
[----:B-1----:R-:W-:Y:S01]  /*27210*/  HMMA.1688.F32.TF32 R36, R244, R30, R192 ;  /* 0x0000001ef424723c */ /* 0x002fe200000810c0 */
[----:B------:R-:W-:Y:S01]  /*27220*/  IMAD.MOV.U32 R176, RZ, RZ, R135 ;  /* 0x000000ffffb07224 */ /* 0x000fe200078e0087 */
[----:B------:R-:W-:Y:S04]  /*27230*/  LDS R226, [R3+0x3a300] ;  /* 0x03a3000003e27984 */ /* 0x000fe80000000800 */
[----:B------:R1:W-:Y:S04]  /*27240*/  STL.64 [R1+0x1d0], R44 ;  /* 0x0001d02c01007387 */ /* 0x0003e80000100a00 */
[----:B------:R2:W-:Y:S04]  /*27250*/  STL.64 [R1+0x1d8], R46 ;  /* 0x0001d82e01007387 */ /* 0x0005e80000100a00 */
[----:B------:R-:W-:Y:S04]  /*27260*/  STL.64 [R1+0x150], R40 ;  /* 0x0001502801007387 */ /* 0x000fe80000100a00 */
[----:B------:R3:W-:Y:S04]  /*27270*/  STL.64 [R1+0x158], R42 ;  /* 0x0001582a01007387 */ /* 0x0007e80000100a00 */
[----:B------:R-:W3:Y:S04]  /*27280*/  LDL.LU R197, [R1+0x101c] ;  /* 0x00101c0001c57983 */ /* 0x000ee80000300800 */
[----:B------:R-:W-:Y:S04]  /*27290*/  STL.64 [R1+0xf0], R36 ;  /* 0x0000f02401007387 */ /* 0x000fe80000100a00 */
[----:B------:R4:W-:Y:S04]  /*272a0*/  STL.64 [R1+0xf8], R38 ;  /* 0x0000f82601007387 */ /* 0x0009e80000100a00 */
        /* <DEDUP_REMOVED lines=20> */
[----:B-1----:R-:W-:-:S03]  /*273f0*/  IMAD.MOV.U32 R44, RZ, RZ, R205 ;  /* 0x000000ffff2c7224 */ /* 0x002fc600078e00cd */
[----:B------:R-:W4:Y:S01]  /*27400*/  LDL.LU R209, [R1+0xfd8] ;  /* 0x000fd80001d17983 */ /* 0x000f220000300800 */
[----:B------:R-:W-:-:S03]  /*27410*/  IMAD.MOV.U32 R45, RZ, RZ, R206 ;  /* 0x000000ffff2d7224 */ /* 0x000fc600078e00ce */
[----:B------:R-:W4:Y:S01]  /*27420*/  LDL.LU R210, [R1+0xfd4] ;  /* 0x000fd40001d27983 */ /* 0x000f220000300800 */
[----:B--2---:R-:W-:-:S03]  /*27430*/  IMAD.MOV.U32 R46, RZ, RZ, R207 ;  /* 0x000000ffff2e7224 */ /* 0x004fc600078e00cf */
[----:B------:R-:W2:Y:S01]  /*27440*/  LDL.LU R211, [R1+0xfd0] ;  /* 0x000fd00001d37983 */ /* 0x000ea20000300800 */
[----:B------:R-:W-:-:S03]  /*27450*/  MOV R47, R200 ;  /* 0x000000c8002f7202 */ /* 0x000fc60000000f00 */
[----:B------:R-:W2:Y:S04]  /*27460*/  LDL.LU R204, [R1+0xfcc] ;  /* 0x000fcc0001cc7983 */ /* 0x000ea80000300800 */
[----:B------:R-:W2:Y:S04]  /*27470*/  LDL.LU R205, [R1+0xfc8] ;  /* 0x000fc80001cd7983 */ /* 0x000ea80000300800 */
[----:B------:R-:W2:Y:S04]  /*27480*/  LDL.LU R206, [R1+0xfc4] ;  /* 0x000fc40001ce7983 */ /* 0x000ea80000300800 */
[----:B------:R-:W2:Y:S04]  /*27490*/  LDL.LU R207, [R1+0xfc0] ;  /* 0x000fc00001cf7983 */ /* 0x000ea80000300800 */
[----:B------:R-:W2:Y:S01]  /*274a0*/  LDL.LU R200, [R1+0xfbc] ;  /* 0x000fbc0001c87983 */ /* 0x000ea20000300800 */
[----:B------:R-:W-:Y:S01]  /*274b0*/  IMAD.MOV.U32 R156, RZ, RZ, R115 ;  /* 0x000000ffff9c7224 */ /* 0x000fe200078e0073 */
[----:B------:R-:W-:Y:S01]  /*274c0*/  HMMA.1688.F32.TF32 R240, R240, R14, R148 ;  /* 0x0000000ef0f0723c */ /* 0x000fe20000081094 */
[----:B------:R-:W-:Y:S01]  /*274d0*/  IMAD.MOV.U32 R177, RZ, RZ, R128 ;  /* 0x000000ffffb17224 */ /* 0x000fe200078e0080 */
[----:B------:R-:W-:Y:S01]  /*274e0*/  MOV R179, R130 ;  /* 0x0000008200b37202 */ /* 0x000fe20000000f00 */
[----:B------:R-:W-:Y:S01]  /*274f0*/  IMAD.MOV.U32 R178, RZ, RZ, R129 ;  /* 0x000000ffffb27224 */ /* 0x000fe200078e0081 */
[----:B------:R-:W-:Y:S04]  /*27500*/  LDS R225, [R0+0x38300] ;  /* 0x0383000000e17984 */ /* 0x000fe80000000800 */
[----:B------:R-:W-:Y:S04]  /*27510*/  LDS R227, [R0+0x3a300] ;  /* 0x03a3000000e37984 */ /* 0x000fe80000000800 */
[----:B------:R-:W-:Y:S04]  /*27520*/  LDS R180, [R3+0x38200] ;  /* 0x0382000003b47984 */ /* 0x000fe80000000800 */
[----:B------:R-:W-:Y:S04]  /*27530*/  LDS R182, [R3+0x3a200] ;  /* 0x03a2000003b67984 */ /* 0x000fe80000000800 */
[----:B------:R-:W-:Y:S04]  /*27540*/  LDS R181, [R0+0x38200] ;  /* 0x0382000000b57984 */ /* 0x000fe80000000800 */
[----:B------:R-:W-:Y:S01]  /*27550*/  LDS R183, [R0+0x3a200] ;  /* 0x03a2000000b77984 */ /* 0x000fe20000000800 */
[----:B---3--:R-:W-:Y:S01]  /*27560*/  MOV R43, R197 ;  /* 0x000000c5002b7202 */ /* 0x008fe20000000f00 */
[----:B-----5:R-:W-:-:S02]  /*27570*/  IMAD.MOV.U32 R42, RZ, RZ, R196 ;  /* 0x000000ffff2a7224 */ /* 0x020fc400078e00c4 */
[----:B----4-:R-:W-:Y:S02]  /*27580*/  IMAD.MOV.U32 R41, RZ, RZ, R202 ;  /* 0x000000ffff297224 */ /* 0x010fe400078e00ca */
[----:B------:R-:W-:Y:S01]  /*27590*/  IMAD.MOV.U32 R40, RZ, RZ, R201 ;  /* 0x000000ffff287224 */ /* 0x000fe200078e00c9 */
[C---:B------:R-:W-:Y:S01]  /*275a0*/  HMMA.1688.F32.TF32 R44, R52.reuse, R22, R44 ;  /* 0x00000016342c723c */ /* 0x040fe2000008102c */
[----:B------:R-:W3:Y:S04]  /*275b0*/  LDL.LU R201, [R1+0xfb8] ;  /* 0x000fb80001c97983 */ /* 0x000ee80000300800 */
[----:B------:R-:W3:Y:S04]  /*275c0*/  LDL.LU R202, [R1+0xfb4] ;  /* 0x000fb40001ca7983 */ /* 0x000ee80000300800 */
        /* <DEDUP_REMOVED lines=8> */
[----:B------:R-:W3:Y:S01]  /*27650*/  LDL.LU R203, [R1+0xfa0] ;  /* 0x000fa00001cb7983 */ /* 0x000ee20000300800 */
[C---:B------:R-:W-:Y:S03]  /*27660*/  HMMA.1688.F32.TF32 R216, R52.reuse, R10, R216 ;  /* 0x0000000a34d8723c */ /* 0x040fe600000810d8 */
[----:B------:R-:W-:Y:S04]  /*27670*/  LDS R148, [R3+0x38100] ;  /* 0x0381000003947984 */ /* 0x000fe80000000800 */
[----:B------:R-:W-:Y:S01]  /*27680*/  LDS R150, [R3+0x3a100] ;  /* 0x03a1000003967984 */ /* 0x000fe20000000800 */
[----:B------:R-:W-:Y:S03]  /*27690*/  HMMA.1688.F32.TF32 R212, R52, R6, R212 ;  /* 0x0000000634d4723c */ /* 0x000fe600000810d4 */
[----:B------:R-:W-:Y:S04]  /*276a0*/  LDS R149, [R0+0x38100] ;  /* 0x0381000000957984 */ /* 0x000fe80000000800 */
[----:B------:R-:W-:Y:S01]  /*276b0*/  LDS R151, [R0+0x3a100] ;  /* 0x03a1000000977984 */ /* 0x000fe20000000800 */
[----:B--2---:R-:W-:Y:S08]  /*276c0*/  HMMA.1688.F32.TF32 R248, R244, R18, R204 ;  /* 0x00000012f4f8723c */ /* 0x004ff000000810cc */
[C---:B------:R-:W-:Y:S08]  /*276d0*/  HMMA.1688.F32.TF32 R220, R52.reuse, R34, R220 ;  /* 0x0000002234dc723c */ /* 0x040ff000000810dc */
[C---:B------:R-:W-:Y:S08]  /*276e0*/  HMMA.1688.F32.TF32 R40, R52.reuse, R26, R40 ;  /* 0x0000001a3428723c */ /* 0x040ff00000081028 */
[----:B------:R-:W-:Y:S08]  /*276f0*/  HMMA.1688.F32.TF32 R48, R52, R18, R48 ;  /* 0x000000123430723c */ /* 0x000ff00000081030 */
[C---:B------:R-:W-:Y:S08]  /*27700*/  HMMA.1688.F32.TF32 R4, R56.reuse, R6, R104 ;  /* 0x000000063804723c */ /* 0x040ff00000081068 */
[C---:B------:R-:W-:Y:S08]  /*27710*/  HMMA.1688.F32.TF32 R8, R56.reuse, R10, R100 ;  /* 0x0000000a3808723c */ /* 0x040ff00000081064 */
[----:B------:R-:W-:Y:S08]  /*27720*/  HMMA.1688.F32.TF32 R32, R56, R34, R96 ;  /* 0x000000223820723c */ /* 0x000ff00000081060 */
[C---:B----4-:R-:W-:Y:S08]  /*27730*/  HMMA.1688.F32.TF32 R84, R244.reuse, R26, R196 ;  /* 0x0000001af454723c */ /* 0x050ff000000810c4 */
[C---:B---3--:R-:W-:Y:S08]  /*27740*/  HMMA.1688.F32.TF32 R36, R244.reuse, R22, R200 ;  /* 0x00000016f424723c */ /* 0x048ff000000810c8 */
[----:B------:R-:W-:Y:S07]  /*27750*/  HMMA.1688.F32.TF32 R244, R244, R14, R208 ;  /* 0x0000000ef4f4723c */ /* 0x000fee00000810d0 */
[----:B------:R-:W-:Y:S04]  /*27760*/  STL.64 [R1+0x10], R84 ;  /* 0x0000105401007387 */ /* 0x000fe80000100a00 */
[----:B------:R1:W-:Y:S04]  /*27770*/  STL.64 [R1+0x18], R86 ;  /* 0x0000185601007387 */ /* 0x0003e80000100a00 */
[----:B------:R5:W-:Y:S01]  /*27780*/  STL.64 [R1], R36 ;  /* 0x0000002401007387 */ /* 0x000be20000100a00 */
[----:B------:R-:W-:-:S03]  /*27790*/  IMAD.MOV.U32 R252, RZ, RZ, R38 ;  /* 0x000000fffffc7224 */ /* 0x000fc600078e0026 */
[----:B-1----:R-:W2:Y:S04]  /*277a0*/  LDL.LU R87, [R1+0x390] ;  /* 0x0003900001577983 */ /* 0x002ea80000300800 */
[----:B------:R-:W-:Y:S04]  /*277b0*/  STL.64 [R1+0xf48], R250 ;  /* 0x000f48fa01007387 */ /* 0x000fe80000100a00 */
[----:B------:R-:W-:Y:S01]  /*277c0*/  STL.64 [R1+0xf40], R248 ;  /* 0x000f40f801007387 */ /* 0x000fe20000100a00 */
[----:B------:R-:W-:-:S03]  /*277d0*/  IMAD.MOV.U32 R2, RZ, RZ, R39 ;  /* 0x000000ffff027224 */ /* 0x000fc600078e0027 */
[----:B------:R-:W-:Y:S01]  /*277e0*/  STL.64 [R1+0xf38], R246 ;  /* 0x000f38f601007387 */ /* 0x000fe20000100a00 */
[C---:B-----5:R-:W-:Y:S03]  /*277f0*/  HMMA.1688.F32.TF32 R36, R52.reuse, R30, R116 ;  /* 0x0000001e3424723c */ /* 0x060fe60000081074 */
[----:B------:R-:W-:Y:S04]  /*27800*/  STL.64 [R1+0xf30], R244 ;  /* 0x000f30f401007387 */ /* 0x000fe80000100a00 */
[----:B------:R-:W-:Y:S01]  /*27810*/  STL.64 [R1+0xf58], R214 ;  /* 0x000f58d601007387 */ /* 0x000fe20000100a00 */
[----:B------:R-:W-:Y:S03]  /*27820*/  HMMA.1688.F32.TF32 R52, R52, R14, R108 ;  /* 0x0000000e3434723c */ /* 0x000fe6000008106c */
[----:B------:R-:W-:Y:S04]  /*27830*/  STL.64 [R1+0xf50], R212 ;  /* 0x000f50d401007387 */ /* 0x000fe80000100a00 */
[----:B------:R-:W-:Y:S04]  /*27840*/  STL.64 [R1+0xf68], R218 ;  /* 0x000f68da01007387 */ /* 0x000fe80000100a00 */
[----:B------:R-:W-:Y:S04]  /*27850*/  STL.64 [R1+0xf60], R216 ;  /* 0x000f60d801007387 */ /* 0x000fe80000100a00 */
        /* <DEDUP_REMOVED lines=8> */
[----:B------:R-:W-:Y:S03]  /*278e0*/  HMMA.1688.F32.TF32 R28, R56, R30, R92 ;  /* 0x0000001e381c723c */ /* 0x000fe6000008105c */
        /* <DEDUP_REMOVED lines=41> */
[----:B------:R-:W-:-:S03]  /*27b80*/  IMAD.MOV.U32 R202, RZ, RZ, R133 ;  /* 0x000000ffffca7224 */ /* 0x000fc600078e0085 */
[----:B------:R-:W5:Y:S01]  /*27b90*/  LDL.LU R141, [R1+0x224] ;  /* 0x00022400018d7983 */ /* 0x000f620000300800 */
[----:B------:R-:W-:-:S03]  /*27ba0*/  MOV R203, R134 ;  /* 0x0000008600cb7202 */ /* 0x000fc60000000f00 */
[----:B------:R-:W5:Y:S04]  /*27bb0*/  LDL.LU R142, [R1+0x228] ;  /* 0x00022800018e7983 */ /* 0x000f680000300800 */
[----:B------:R-:W5:Y:S04]  /*27bc0*/  LDL.LU R143, [R1+0x22c] ;  /* 0x00022c00018f7983 */ /* 0x000f680000300800 */
[----:B------:R-:W5:Y:S04]  /*27bd0*/  LDL.LU R132, [R1+0x240] ;  /* 0x0002400001847983 */ /* 0x000f680000300800 */
[----:B------:R-:W5:Y:S04]  /*27be0*/  LDL.LU R133, [R1+0x244] ;  /* 0x0002440001857983 */ /* 0x000f680000300800 */
[----:B------:R-:W5:Y:S04]  /*27bf0*/  LDL.LU R134, [R1+0x248] ;  /* 0x0002480001867983 */ /* 0x000f680000300800 */
[----:B------:R-:W5:Y:S01]  /*27c00*/  LDL.LU R135, [R1+0x24c] ;  /* 0x00024c0001877983 */ /* 0x000f620000300800 */
[C---:B------:R-:W-:Y:S03]  /*27c10*/  HMMA.1688.F32.TF32 R24, R56.reuse, R26, R80 ;  /* 0x0000001a3818723c */ /* 0x040fe60000081050 */
[----:B------:R-:W-:Y:S04]  /*27c20*/  LDS R116, [R3+0x38000] ;  /* 0x0380000003747984 */ /* 0x000fe80000000800 */
[----:B------:R-:W-:Y:S01]  /*27c30*/  LDS R118, [R3+0x3a000] ;  /* 0x03a0000003767984 */ /* 0x000fe20000000800 */
[C---:B------:R-:W-:Y:S03]  /*27c40*/  HMMA.1688.F32.TF32 R20, R56.reuse, R22, R76 ;  /* 0x000000163814723c */ /* 0x040fe6000008104c */
[----:B------:R-:W-:Y:S04]  /*27c50*/  LDS R117, [R0+0x38000] ;  /* 0x0380000000757984 */ /* 0x000fe80000000800 */
[----:B------:R-:W-:Y:S01]  /*27c60*/  LDS R119, [R0+0x3a000] ;  /* 0x03a0000000777984 */ /* 0x000fe20000000800 */
[C---:B------:R-:W-:Y:S08]  /*27c70*/  HMMA.1688.F32.TF32 R16, R56.reuse, R18, R72 ;  /* 0x000000123810723c */ /* 0x040ff00000081048 */
[----:B------:R-:W-:Y:S01]  /*27c80*/  HMMA.1688.F32.TF32 R12, R56, R14, R68 ;  /* 0x0000000e380c723c */ /* 0x000fe20000081044 */
[----:B--2---:R-:W1:Y:S04]  /*27c90*/  LDSM.16.M88.4 R56, [R87+0x80180] ;  /* 0x080180005738783b */ /* 0x004e680000000200 */
[----:B------:R-:W2:Y:S04]  /*27ca0*/  LDSM.16.M88.4 R60, [R87+0x82180] ;  /* 0x08218000573c783b */ /* 0x000ea80000000200 */
[----:B------:R-:W1:Y:S04]  /*27cb0*/  LDSM.16.M88.4 R64, [R87+0x84180] ;  /* 0x084180005740783b */ /* 0x000e680000000200 */
[----:B------:R-:W1:Y:S04]  /*27cc0*/  LDSM.16.M88.4 R68, [R87+0x86180] ;  /* 0x086180005744783b */ /* 0x000e680000000200 */
[----:B------:R-:W1:Y:S04]  /*27cd0*/  LDSM.16.M88.4 R72, [R87+0x88180] ;  /* 0x088180005748783b */ /* 0x000e680000000200 */
[----:B------:R-:W1:Y:S04]  /*27ce0*/  LDSM.16.M88.4 R76, [R87+0x8a180] ;  /* 0x08a18000574c783b */ /* 0x000e680000000200 */
[----:B------:R-:W1:Y:S04]  /*27cf0*/  LDSM.16.M88.4 R80, [R87+0x8c180] ;  /* 0x08c180005750783b */ /* 0x000e680000000200 */
[----:B------:R-:W1:Y:S01]  /*27d00*/  LDSM.16.M88.4 R84, [R87+0x8e180] ;  /* 0x08e180005754783b */ /* 0x000e620000000200 */
[----:B---3--:R-:W-:-:S03]  /*27d10*/  IMAD.MOV.U32 R161, RZ, RZ, R112 ;  /* 0x000000ffffa17224 */ /* 0x008fc600078e0070 */
[----:B------:R-:W3:Y:S01]  /*27d20*/  LDL.LU R112, [R1+0x300] ;  /* 0x0003000001707983 */ /* 0x000ee20000300800 */
[----:B----4-:R-:W-:-:S03]  /*27d30*/  IMAD.MOV.U32 R162, RZ, RZ, R113 ;  /* 0x000000ffffa27224 */ /* 0x010fc600078e0071 */
[----:B------:R-:W3:Y:S01]  /*27d40*/  LDL.LU R113, [R1+0x304] ;  /* 0x0003040001717983 */ /* 0x000ee20000300800 */
[----:B-----5:R-:W-:-:S03]  /*27d50*/  MOV R163, R114 ;  /* 0x0000007200a37202 */ /* 0x020fc60000000f00 */
[----:B------:R-:W3:Y:S04]  /*27d60*/  LDL.LU R114, [R1+0x308] ;  /* 0x0003080001727983 */ /* 0x000ee80000300800 */
[----:B------:R-:W3:Y:S04]  /*27d70*/  LDL.LU R115, [R1+0x30c] ;  /* 0x00030c0001737983 */ /* 0x000ee80000300800 */
[----:B------:R-:W4:Y:S04]  /*27d80*/  LDL.LU R192, [R1+0x280] ;  /* 0x0002800001c07983 */ /* 0x000f280000300800 */
[----:B------:R-:W4:Y:S04]  /*27d90*/  LDL.LU R193, [R1+0x284] ;  /* 0x0002840001c17983 */ /* 0x000f280000300800 */
[----:B------:R-:W4:Y:S04]  /*27da0*/  LDL.LU R194, [R1+0x288] ;  /* 0x0002880001c27983 */ /* 0x000f280000300800 */
[----:B------:R-:W4:Y:S01]  /*27db0*/  LDL.LU R195, [R1+0x28c] ;  /* 0x00028c0001c37983 */ /* 0x000f220000300800 */
[----:B------:R-:W-:-:S03]  /*27dc0*/  IMAD.MOV.U32 R172, RZ, RZ, R131 ;  /* 0x000000ffffac7224 */ /* 0x000fc600078e0083 */
[----:B------:R-:W5:Y:S01]  /*27dd0*/  LDL.LU R128, [R1+0x250] ;  /* 0x0002500001807983 */ /* 0x000f620000300800 */
[----:B------:R-:W-:-:S03]  /*27de0*/  IMAD.MOV.U32 R165, RZ, RZ, R120 ;  /* 0x000000ffffa57224 */ /* 0x000fc600078e0078 */
        /* <DEDUP_REMOVED lines=14> */
[----:B------:R-:W5:Y:S04]  /*27ed0*/  LDL.LU R124, [R1+0x260] ;  /* 0x00026000017c7983 */ /* 0x000f680000300800 */
        /* <DEDUP_REMOVED lines=19> */
[C---:B-1----:R-:W-:Y:S03]  /*28010*/  HMMA.1688.F32.TF32 R88, R116.reuse, R56, R88 ;  /* 0x000000387458723c */ /* 0x042fe60000081058 */
[----:B------:R-:W5:Y:S04]  /*28020*/  LDL.LU R187, [R1+0x13c] ;  /* 0x00013c0001bb7983 */ /* 0x000f680000300800 */
[----:B------:R-:W5:Y:S01]  /*28030*/  LDL.LU R188, [R1+0x120] ;  /* 0x0001200001bc7983 */ /* 0x000f620000300800 */
[C---:B--2---:R-:W-:Y:S03]  /*28040*/  HMMA.1688.F32.TF32 R92, R116.reuse, R60, R92 ;  /* 0x0000003c745c723c */ /* 0x044fe6000008105c */
[----:B------:R-:W2:Y:S04]  /*28050*/  LDL.LU R189, [R1+0x124] ;  /* 0x0001240001bd7983 */ /* 0x000ea80000300800 */
[----:B------:R-:W2:Y:S01]  /*28060*/  LDL.LU R190, [R1+0x128] ;  /* 0x0001280001be7983 */ /* 0x000ea20000300800 */
[C---:B------:R-:W-:Y:S03]  /*28070*/  HMMA.1688.F32.TF32 R96, R116.reuse, R64, R96 ;  /* 0x000000407460723c */ /* 0x040fe60000081060 */
[----:B------:R-:W2:Y:S05]  /*28080*/  LDL.LU R191, [R1+0x12c] ;  /* 0x00012c0001bf7983 */ /* 0x000eaa0000300800 */
[C---:B------:R-:W-:Y:S08]  /*28090*/  HMMA.1688.F32.TF32 R100, R116.reuse, R68, R100 ;  /* 0x000000447464723c */ /* 0x040ff00000081064 */
[C---:B------:R-:W-:Y:S08]  /*280a0*/  HMMA.1688.F32.TF32 R104, R116.reuse, R72, R104 ;  /* 0x000000487468723c */ /* 0x040ff00000081068 */
[C---:B------:R-:W-:Y:S08]  /*280b0*/  HMMA.1688.F32.TF32 R108, R116.reuse, R76, R108 ;  /* 0x0000004c746c723c */ /* 0x040ff0000008106c */
[C---:B---3--:R-:W-:Y:S08]  /*280c0*/  HMMA.1688.F32.TF32 R112, R116.reuse, R80, R112 ;  /* 0x000000507470723c */ /* 0x048ff00000081070 */
[----:B----4-:R-:W-:Y:S01]  /*280d0*/  HMMA.1688.F32.TF32 R116, R116, R84, R192 ;  /* 0x000000547474723c */ /* 0x010fe200000810c0 */
        /* <DEDUP_REMOVED lines=20> */
[C---:B-----5:R-:W-:Y:S08]  /*28220*/  HMMA.1688.F32.TF32 R184, R224.reuse, R56, R184 ;  /* 0x00000038e0b8723c */ /* 0x060ff000000810b8 */
[C---:B--2---:R-:W-:Y:S11]  /*28230*/  HMMA.1688.F32.TF32 R188, R224.reuse, R60, R188 ;  /* 0x0000003ce0bc723c */ /* 0x044ff600000810bc */
[----:B------:R-:W-:Y:S04]  /*28240*/  @!UPT UIADD3 URZ, URZ, URZ, URZ ;  /* 0x0000003f3f3ff290 */ /* 0x000fe8000fffe03f */
        /* <DEDUP_REMOVED lines=8> */
[C---:B---3--:R-:W-:Y:S11]  /*282d0*/  HMMA.1688.F32.TF32 R192, R224.reuse, R64, R192 ;  /* 0x00000040e0c0723c */ /* 0x048ff600000810c0 */
[----:B------:R-:W-:Y:S11]  /*282e0*/  @!UPT UIADD3 URZ, URZ, URZ, URZ ;  /* 0x0000003f3f3ff290 */ /* 0x000ff6000fffe03f */
[----:B------:R-:W-:Y:S01]  /*282f0*/  @!UPT UIADD3 URZ, URZ, URZ, URZ ;  /* 0x0000003f3f3ff290 */ /* 0x000fe2000fffe03f */
[----:B------:R-:W-:Y:S04]  /*28300*/  STL [R1+0xea8], R192 ;  /* 0x000ea8c001007387 */ /* 0x000fe80000100800 */
        /* <DEDUP_REMOVED lines=19> */
[----:B----4-:R-:W-:Y:S08]  /*28440*/  HMMA.1688.F32.TF32 R196, R224, R68, R196 ;  /* 0x00000044e0c4723c */ /* 0x010ff000000810c4 */
        /* <DEDUP_REMOVED lines=16> */
[----:B------:R-:W-:Y:S04]  /*28550*/  STL [R1+0xeb8], R196 ;  /* 0x000eb8c401007387 */ /* 0x000fe80000100800 */
[----:B------:R-:W-:Y:S04]  /*28560*/  STL [R1+0xeb4], R197 ;  /* 0x000eb4c501007387 */ /* 0x000fe80000100800 */
[----:B------:R-:W-:Y:S04]  /*28570*/  STL [R1+0xeb0], R198 ;  /* 0x000eb0c601007387 */ /* 0x000fe80000100800 */
[----:B------:R-:W-:Y:S01]  /*28580*/  STL [R1+0xeac], R199 ;  /* 0x000eacc701007387 */ /* 0x000fe20000100800 */
[C---:B--2---:R-:W-:Y:S03]  /*28590*/  HMMA.1688.F32.TF32 R208, R224.reuse, R80, R228 ;  /* 0x00000050e0d0723c */ /* 0x044fe600000810e4 */
[----:B------:R-:W-:Y:S04]  /*285a0*/  LDS R228, [R3+0x38400] ;  /* 0x0384000003e47984 */ /* 0x000fe80000000800 */
[----:B------:R-:W-:Y:S04]  /*285b0*/  LDS R230, [R3+0x3a400] ;  /* 0x03a4000003e67984 */ /* 0x000fe80000000800 */
[----:B------:R-:W-:Y:S04]  /*285c0*/  LDS R229, [R0+0x38400] ;  /* 0x0384000000e57984 */ /* 0x000fe80000000800 */
[----:B------:R-:W1:Y:S01]  /*285d0*/  LDS R231, [R0+0x3a400] ;  /* 0x03a4000000e77984 */ /* 0x000e620000000800 */
[C---:B---3--:R-:W-:Y:S03]  /*285e0*/  HMMA.1688.F32.TF32 R204, R224.reuse, R76, R232 ;  /* 0x0000004ce0cc723c */ /* 0x048fe600000810e8 */
[----:B------:R-:W-:Y:S04]  /*285f0*/  LDS R232, [R3+0x38500] ;  /* 0x0385000003e87984 */ /* 0x000fe80000000800 */
[----:B------:R-:W-:Y:S04]  /*28600*/  LDS R234, [R3+0x3a500] ;  /* 0x03a5000003ea7984 */ /* 0x000fe80000000800 */
[----:B------:R-:W-:Y:S04]  /*28610*/  LDS R233, [R0+0x38500] ;  /* 0x0385000000e97984 */ /* 0x000fe80000000800 */
[----:B------:R-:W2:Y:S01]  /*28620*/  LDS R235, [R0+0x3a500] ;  /* 0x03a5000000eb7984 */ /* 0x000ea20000000800 */
[C---:B-----5:R-:W-:Y:S03]  /*28630*/  HMMA.1688.F32.TF32 R200, R224.reuse, R72, R236 ;  /* 0x00000048e0c8723c */ /* 0x060fe600000810ec */
[----:B------:R-:W-:Y:S04]  /*28640*/  LDS R236, [R3+0x38600] ;  /* 0x0386000003ec7984 */ /* 0x000fe80000000800 */
[----:B------:R-:W-:Y:S01]  /*28650*/  LDS R238, [R3+0x3a600] ;  /* 0x03a6000003ee7984 */ /* 0x000fe20000000800 */
[----:B------:R-:W-:Y:S03]  /*28660*/  HMMA.1688.F32.TF32 R224, R224, R84, R240 ;  /* 0x00000054e0e0723c */ /* 0x000fe600000810f0 */
[----:B------:R-:W-:Y:S04]  /*28670*/  LDS R237, [R0+0x38600] ;  /* 0x0386000000ed7984 */ /* 0x000fe80000000800 */
[----:B------:R-:W3:Y:S04]  /*28680*/  LDS R239, [R0+0x3a600] ;  /* 0x03a6000000ef7984 */ /* 0x000ee80000000800 */
[----:B------:R-:W-:Y:S01]  /*28690*/  LDS R240, [R3+0x38700] ;  /* 0x0387000003f07984 */ /* 0x000fe20000000800 */
[C---:B-1----:R-:W-:Y:S03]  /*286a0*/  HMMA.1688.F32.TF32 R184, R228.reuse, R56, R244 ;  /* 0x00000038e4b8723c */ /* 0x042fe600000810f4 */
[----:B------:R-:W-:Y:S04]  /*286b0*/  LDS R242, [R3+0x3a700] ;  /* 0x03a7000003f27984 */ /* 0x000fe80000000800 */
        /* <DEDUP_REMOVED lines=16> */
[----:B------:R-:W4:Y:S04]  /*287c0*/  LDL.LU R244, [R1+0x2b0] ;  /* 0x0002b00001f47983 */ /* 0x000f280000300800 */
[----:B------:R-:W-:Y:S04]  /*287d0*/  STL.64 [R1+0x30], R184 ;  /* 0x000030b801007387 */ /* 0x000fe80000100a00 */
[----:B------:R1:W-:Y:S04]  /*287e0*/  STL.64 [R1+0x38], R186 ;  /* 0x000038ba01007387 */ /* 0x0003e80000100a00 */
[----:B------:R-:W4:Y:S04]  /*287f0*/  LDL.LU R245, [R1+0x2b4] ;  /* 0x0002b40001f57983 */ /* 0x000f280000300800 */
[----:B------:R-:W4:Y:S04]  /*28800*/  LDL.LU R246, [R1+0x2b8] ;  /* 0x0002b80001f67983 */ /* 0x000f280000300800 */
[----:B------:R-:W4:Y:S01]  /*28810*/  LDL.LU R247, [R1+0x2bc] ;  /* 0x0002bc0001f77983 */ /* 0x000f220000300800 */
[C---:B-1----:R-:W-:Y:S03]  /*28820*/  HMMA.1688.F32.TF32 R184, R228.reuse, R60, R216 ;  /* 0x0000003ce4b8723c */ /* 0x042fe600000810d8 */
[----:B------:R-:W-:Y:S04]  /*28830*/  LDS R241, [R0+0x38700] ;  /* 0x0387000000f17984 */ /* 0x000fe80000000800 */
[----:B------:R-:W1:Y:S01]  /*28840*/  LDS R243, [R0+0x3a700] ;  /* 0x03a7000000f37984 */ /* 0x000e620000000800 */
[----:B------:R-:W-:Y:S11]  /*28850*/  HMMA.1688.F32.TF32 R192, R228, R64, R212 ;  /* 0x00000040e4c0723c */ /* 0x000ff600000810d4 */
[----:B------:R-:W-:Y:S05]  /*28860*/  @!UPT UIADD3 URZ, URZ, URZ, URZ ;  /* 0x0000003f3f3ff290 */ /* 0x000fea000fffe03f */
[----:B------:R-:W-:Y:S01]  /*28870*/  IMAD.MOV.U32 R189, RZ, RZ, R184 ;  /* 0x000000ffffbd7224 */ /* 0x000fe200078e00b8 */
[----:B------:R-:W-:Y:S01]  /*28880*/  MOV R191, R186 ;  /* 0x000000ba00bf7202 */ /* 0x000fe20000000f00 */
[----:B------:R-:W-:Y:S02]  /*28890*/  IMAD.MOV.U32 R184, RZ, RZ, R187 ;  /* 0x000000ffffb87224 */ /* 0x000fe400078e00bb */
[----:B------:R-:W-:-:S03]  /*288a0*/  IMAD.MOV.U32 R190, RZ, RZ, R185 ;  /* 0x000000ffffbe7224 */ /* 0x000fc600078e00b9 */
[----:B------:R-:W-:Y:S01]  /*288b0*/  STL [R1+0xf00], R184 ;  /* 0x000f00b801007387 */ /* 0x000fe20000100800 */
[----:B------:R-:W-:Y:S01]  /*288c0*/  MOV R187, R194 ;  /* 0x000000c200bb7202 */ /* 0x000fe20000000f00 */
[----:B------:R-:W-:Y:S02]  /*288d0*/  IMAD.MOV.U32 R186, RZ, RZ, R193 ;  /* 0x000000ffffba7224 */ /* 0x000fe400078e00c1 */
[----:B------:R-:W-:Y:S01]  /*288e0*/  STL [R1+0xefc], R191 ;  /* 0x000efcbf01007387 */ /* 0x000fe20000100800 */
[----:B------:R-:W-:-:S03]  /*288f0*/  IMAD.MOV.U32 R185, RZ, RZ, R192 ;  /* 0x000000ffffb97224 */ /* 0x000fc600078e00c0 */
[----:B------:R-:W-:Y:S04]  /*28900*/  STL [R1+0xef8], R190 ;  /* 0x000ef8be01007387 */ /* 0x000fe80000100800 */
[----:B------:R5:W-:Y:S04]  /*28910*/  STL [R1+0xef4], R189 ;  /* 0x000ef4bd01007387 */ /* 0x000be80000100800 */
[----:B------:R-:W-:Y:S04]  /*28920*/  STL [R1+0xf10], R195 ;  /* 0x000f10c301007387 */ /* 0x000fe80000100800 */
[----:B------:R-:W-:Y:S01]  /*28930*/  STL [R1+0xf0c], R187 ;  /* 0x000f0cbb01007387 */ /* 0x000fe20000100800 */
[----:B-----5:R-:W-:Y:S03]  /*28940*/  HMMA.1688.F32.TF32 R188, R228, R68, R248 ;  /* 0x00000044e4bc723c */ /* 0x020fe600000810f8 */
[----:B------:R-:W-:Y:S04]  /*28950*/  STL [R1+0xf08], R186 ;  /* 0x000f08ba01007387 */ /* 0x000fe80000100800 */
[----:B------:R-:W-:Y:S04]  /*28960*/  STL [R1+0xf04], R185 ;  /* 0x000f04b901007387 */ /* 0x000fe80000100800 */
[----:B------:R-:W5:Y:S04]  /*28970*/  LDL.LU R248, [R1+0x2a0] ;  /* 0x0002a00001f87983 */ /* 0x000f680000300800 */
[----:B------:R-:W5:Y:S04]  /*28980*/  LDL.LU R249, [R1+0x2a4] ;  /* 0x0002a40001f97983 */ /* 0x000f680000300800 */
[----:B------:R-:W5:Y:S04]  /*28990*/  LDL.LU R250, [R1+0x2a8] ;  /* 0x0002a80001fa7983 */ /* 0x000f680000300800 */
[----:B------:R-:W5:Y:S01]  /*289a0*/  LDL.LU R251, [R1+0x2ac] ;  /* 0x0002ac0001fb7983 */ /* 0x000f620000300800 */
[----:B------:R-:W-:Y:S01]  /*289b0*/  IMAD.MOV.U32 R192, RZ, RZ, R188 ;  /* 0x000000ffffc07224 */ /* 0x000fe200078e00bc */
[----:B------:R-:W-:Y:S01]  /*289c0*/  MOV R188, R191 ;  /* 0x000000bf00bc7202 */ /* 0x000fe20000000f00 */
[----:B------:R-:W-:-:S02]  /*289d0*/  IMAD.MOV.U32 R194, RZ, RZ, R190 ;  /* 0x000000ffffc27224 */ /* 0x000fc400078e00be */
[----:B------:R-:W-:Y:S02]  /*289e0*/  IMAD.MOV.U32 R193, RZ, RZ, R189 ;  /* 0x000000ffffc17224 */ /* 0x000fe400078e00bd */
[----:B------:R-:W-:Y:S04]  /*289f0*/  STL [R1+0xf20], R188 ;  /* 0x000f20bc01007387 */ /* 0x000fe80000100800 */
[----:B------:R-:W-:Y:S04]  /*28a00*/  STL [R1+0xf1c], R194 ;  /* 0x000f1cc201007387 */ /* 0x000fe80000100800 */
[----:B------:R-:W-:Y:S04]  /*28a10*/  STL [R1+0xf18], R193 ;  /* 0x000f18c101007387 */ /* 0x000fe80000100800 */
[----:B------:R1:W-:Y:S04]  /*28a20*/  STL [R1+0xf14], R192 ;  /* 0x000f14c001007387 */ /* 0x0003e80000100800 */
[----:B-1----:R-:W2:Y:S04]  /*28a30*/  LDL.LU R192, [R1+0x1f0] ;  /* 0x0001f00001c07983 */ /* 0x002ea80000300800 */
        /* <DEDUP_REMOVED lines=11> */
[C---:B----4-:R-:W-:Y:S11]  /*28af0*/  HMMA.1688.F32.TF32 R184, R228.reuse, R72, R244 ;  /* 0x00000048e4b8723c */ /* 0x050ff600000810f4 */
[----:B------:R-:W-:Y:S11]  /*28b00*/  @!UPT UIADD3 URZ, URZ, URZ, URZ ;  /* 0x0000003f3f3ff290 */ /* 0x000ff6000fffe03f */
[----:B------:R-:W-:Y:S02]  /*28b10*/  @!UPT UIADD3 URZ, URZ, URZ, URZ ;  /* 0x0000003f3f3ff290 */ /* 0x000fe4000fffe03f */
[----:B------:R-:W-:Y:S02]  /*28b20*/  IMAD.MOV.U32 R196, RZ, RZ, R184 ;  /* 0x000000ffffc47224 */ /* 0x000fe400078e00b8 */
[----:B------:R-:W-:Y:S01]  /*28b30*/  IMAD.MOV.U32 R197, RZ, RZ, R185 ;  /* 0x000000ffffc57224 */ /* 0x000fe200078e00b9 */
[----:B------:R-:W4:Y:S01]  /*28b40*/  LDL.LU R184, [R1+0xf0] ;  /* 0x0000f00001b87983 */ /* 0x000f220000300800 */
[----:B------:R-:W-:Y:S01]  /*28b50*/  IMAD.MOV.U32 R198, RZ, RZ, R186 ;  /* 0x000000ffffc67224 */ /* 0x000fe200078e00ba */
[----:B------:R-:W-:Y:S02]  /*28b60*/  MOV R199, R187 ;  /* 0x000000bb00c77202 */ /* 0x000fe40000000f00 */
        /* <DEDUP_REMOVED lines=11> */
[----:B------:R1:W-:Y:S01]  /*28c20*/  STL [R1+0xf28], R197 ;  /* 0x000f28c501007387 */ /* 0x0003e20000100800 */
[----:B-----5:R-:W-:Y:S03]  /*28c30*/  HMMA.1688.F32.TF32 R208, R228, R76, R248 ;  /* 0x0000004ce4d0723c */ /* 0x020fe600000810f8 */
[----:B------:R5:W-:Y:S04]  /*28c40*/  STL [R1+0xf24], R196 ;  /* 0x000f24c401007387 */ /* 0x000be80000100800 */
[----:B------:R-:W5:Y:S04]  /*28c50*/  LDL.LU R248, [R1+0x10] ;  /* 0x0000100001f87983 */ /* 0x000f680000300800 */
[----:B------:R-:W5:Y:S04]  /*28c60*/  LDL.LU R249, [R1+0x14] ;  /* 0x0000140001f97983 */ /* 0x000f680000300800 */
[----:B------:R-:W5:Y:S04]  /*28c70*/  LDL.LU R250, [R1+0x18] ;  /* 0x0000180001fa7983 */ /* 0x000f680000300800 */
[----:B------:R-:W5:Y:S04]  /*28c80*/  LDL.LU R251, [R1+0x1c] ;  /* 0x00001c0001fb7983 */ /* 0x000f680000300800 */
[----:B------:R-:W5:Y:S01]  /*28c90*/  LDL.LU R244, [R1] ;  /* 0x0000000001f47983 */ /* 0x000f620000300800 */
[----:B--2---:R-:W-:Y:S01]  /*28ca0*/  HMMA.1688.F32.TF32 R192, R232, R56, R192 ;  /* 0x00000038e8c0723c */ /* 0x004fe200000810c0 */
[----:B------:R-:W-:-:S02]  /*28cb0*/  IMAD.MOV.U32 R201, RZ, RZ, R210 ;  /* 0x000000ffffc97224 */ /* 0x000fc400078e00d2 */
[----:B------:R-:W2:Y:S11]  /*28cc0*/  LDL.LU R245, [R1+0x4] ;  /* 0x0000040001f57983 */ /* 0x000eb60000300800 */
[----:B------:R-:W-:Y:S10]  /*28cd0*/  @!UPT UIADD3 URZ, URZ, URZ, URZ ;  /* 0x0000003f3f3ff290 */ /* 0x000ff4000fffe03f */
[----:B------:R-:W-:Y:S01]  /*28ce0*/  IMAD.MOV.U32 R210, RZ, RZ, R192 ;  /* 0x000000ffffd27224 */ /* 0x000fe200078e00c0 */
[----:B------:R-:W-:Y:S01]  /*28cf0*/  MOV R204, R193 ;  /* 0x000000c100cc7202 */ /* 0x000fe20000000f00 */
[----:B------:R-:W-:Y:S02]  /*28d00*/  IMAD.MOV.U32 R205, RZ, RZ, R194 ;  /* 0x000000ffffcd7224 */ /* 0x000fe400078e00c2 */
[----:B------:R-:W-:Y:S02]  /*28d10*/  IMAD.MOV.U32 R206, RZ, RZ, R195 ;  /* 0x000000ffffce7224 */ /* 0x000fe400078e00c3 */
[----:B------:R-:W-:Y:S02]  /*28d20*/  IMAD.MOV.U32 R207, RZ, RZ, R208 ;  /* 0x000000ffffcf7224 */ /* 0x000fe400078e00d0 */
[----:B------:R-:W-:Y:S01]  /*28d30*/  IMAD.MOV.U32 R200, RZ, RZ, R209 ;  /* 0x000000ffffc87224 */ /* 0x000fe200078e00d1 */
[----:B---3--:R-:W-:Y:S01]  /*28d40*/  HMMA.1688.F32.TF32 R216, R228, R80, R216 ;  /* 0x00000050e4d8723c */ /* 0x008fe200000810d8 */
[----:B------:R-:W-:Y:S01]  /*28d50*/  IMAD.MOV.U32 R246, RZ, RZ, R252 ;  /* 0x000000fffff67224 */ /* 0x000fe200078e00fc */
[----:B------:R-:W-:Y:S01]  /*28d60*/  MOV R202, R211 ;  /* 0x000000d300ca7202 */ /* 0x000fe20000000f00 */
[----:B------:R-:W-:-:S05]  /*28d70*/  IMAD.MOV.U32 R247, RZ, RZ, R2 ;  /* 0x000000fffff77224 */ /* 0x000fca00078e0002 */
[----:B------:R-:W-:Y:S11]  /*28d80*/  HMMA.1688.F32.TF32 R228, R228, R84, R212 ;  /* 0x00000054e4e4723c */ /* 0x000ff600000810d4 */
[----:B------:R-:W-:Y:S05]  /*28d90*/  @!UPT UIADD3 URZ, URZ, URZ, URZ ;  /* 0x0000003f3f3ff290 */ /* 0x000fea000fffe03f */
[----:B------:R-:W-:Y:S01]  /*28da0*/  IMAD.MOV.U32 R2, RZ, RZ, R218 ;  /* 0x000000ffff027224 */ /* 0x000fe200078e00da */
[----:B------:R-:W-:Y:S01]  /*28db0*/  MOV R211, R217 ;  /* 0x000000d900d37202 */ /* 0x000fe20000000f00 */
[----:B------:R-:W-:Y:S02]  /*28dc0*/  IMAD.MOV.U32 R252, RZ, RZ, R219 ;  /* 0x000000fffffc7224 */ /* 0x000fe400078e00db */
[----:B------:R-:W-:Y:S01]  /*28dd0*/  IMAD.MOV.U32 R203, RZ, RZ, R216 ;  /* 0x000000ffffcb7224 */ /* 0x000fe200078e00d8 */
[----:B------:R-:W3:Y:S04]  /*28de0*/  LDL.LU.64 R218, [R1+0xf68] ;  /* 0x000f680001da7983 */ /* 0x000ee80000300a00 */
[----:B------:R-:W3:Y:S04]  /*28df0*/  LDL.LU.64 R216, [R1+0xf60] ;  /* 0x000f600001d87983 */ /* 0x000ee80000300a00 */
[----:B------:R-:W3:Y:S04]  /*28e00*/  LDL.LU.64 R214, [R1+0xf58] ;  /* 0x000f580001d67983 */ /* 0x000ee80000300a00 */
[----:B------:R-:W3:Y:S01]  /*28e10*/  LDL.LU.64 R212, [R1+0xf50] ;  /* 0x000f500001d47983 */ /* 0x000ee20000300a00 */
[C---:B----4-:R-:W-:Y:S11]  /*28e20*/  HMMA.1688.F32.TF32 R192, R232.reuse, R60, R224 ;  /* 0x0000003ce8c0723c */ /* 0x050ff600000810e0 */
[----:B------:R-:W-:Y:S11]  /*28e30*/  @!UPT UIADD3 URZ, URZ, URZ, URZ ;  /* 0x0000003f3f3ff290 */ /* 0x000ff6000fffe03f */
[----:B------:R-:W-:Y:S02]  /*28e40*/  @!UPT UIADD3 URZ, URZ, URZ, URZ ;  /* 0x0000003f3f3ff290 */ /* 0x000fe4000fffe03f */
[----:B------:R-:W-:Y:S01]  /*28e50*/  IMAD.MOV.U32 R226, RZ, RZ, R192 ;  /* 0x000000ffffe27224 */ /* 0x000fe200078e00c0 */
[----:B------:R-:W-:Y:S01]  /*28e60*/  MOV R227, R193 ;  /* 0x000000c100e37202 */ /* 0x000fe20000000f00 */
[----:B------:R-:W-:Y:S02]  /*28e70*/  IMAD.MOV.U32 R208, RZ, RZ, R194 ;  /* 0x000000ffffd07224 */ /* 0x000fe400078e00c2 */
[----:B------:R-:W-:Y:S02]  /*28e80*/  IMAD.MOV.U32 R209, RZ, RZ, R195 ;  /* 0x000000ffffd17224 */ /* 0x000fe400078e00c3 */
[C---:B------:R-:W-:Y:S08]  /*28e90*/  HMMA.1688.F32.TF32 R192, R232.reuse, R64, R188 ;  /* 0x00000040e8c0723c */ /* 0x040ff000000810bc */
[C---:B-----5:R-:W-:Y:S11]  /*28ea0*/  HMMA.1688.F32.TF32 R248, R232.reuse, R72, R248 ;  /* 0x00000048e8f8723c */ /* 0x060ff600000810f8 */
[----:B------:R-:W-:Y:S05]  /*28eb0*/  @!UPT UIADD3 URZ, URZ, URZ, URZ ;  /* 0x0000003f3f3ff290 */ /* 0x000fea000fffe03f */
[----:B------:R-:W-:Y:S01]  /*28ec0*/  IMAD.MOV.U32 R190, RZ, RZ, R192 ;  /* 0x000000ffffbe7224 */ /* 0x000fe200078e00c0 */
[----:B------:R-:W-:Y:S01]  /*28ed0*/  MOV R189, R193 ;  /* 0x000000c100bd7202 */ /* 0x000fe20000000f00 */
[----:B------:R-:W-:Y:S02]  /*28ee0*/  IMAD.MOV.U32 R224, RZ, RZ, R194 ;  /* 0x000000ffffe07224 */ /* 0x000fe400078e00c2 */
[----:B------:R-:W-:Y:S02]  /*28ef0*/  IMAD.MOV.U32 R225, RZ, RZ, R195 ;  /* 0x000000ffffe17224 */ /* 0x000fe400078e00c3 */
[C---:B------:R-:W-:Y:S07]  /*28f00*/  HMMA.1688.F32.TF32 R192, R232.reuse, R68, R184 ;  /* 0x00000044e8c0723c */ /* 0x040fee00000810b8 */
[----:B------:R-:W-:Y:S11]  /*28f10*/  IMAD.MOV.U32 R187, RZ, RZ, R251 ;  /* 0x000000ffffbb7224 */ /* 0x000ff600078e00fb */
[----:B------:R-:W-:Y:S06]  /*28f20*/  @!UPT UIADD3 URZ, URZ, URZ, URZ ;  /* 0x0000003f3f3ff290 */ /* 0x000fec000fffe03f */
[----:B------:R-:W-:Y:S01]  /*28f30*/  IMAD.MOV.U32 R191, RZ, RZ, R195 ;  /* 0x000000ffffbf7224 */ /* 0x000fe200078e00c3 */
[----:B------:R-:W-:Y:S01]  /*28f40*/  MOV R185, R193 ;  /* 0x000000c100b97202 */ /* 0x000fe20000000f00 */
[----:B------:R-:W-:Y:S01]  /*28f50*/  IMAD.MOV.U32 R186, RZ, RZ, R192 ;  /* 0x000000ffffba7224 */ /* 0x000fe200078e00c0 */
[----:B------:R-:W-:Y:S01]  /*28f60*/  MOV R192, R249 ;  /* 0x000000f900c07202 */ /* 0x000fe20000000f00 */
[----:B------:R-:W-:Y:S02]  /*28f70*/  IMAD.MOV.U32 R195, RZ, RZ, R250 ;  /* 0x000000ffffc37224 */ /* 0x000fe400078e00fa */
[----:B------:R-:W-:Y:S01]  /*28f80*/  IMAD.MOV.U32 R193, RZ, RZ, R248 ;  /* 0x000000ffffc17224 */ /* 0x000fe200078e00f8 */
[----:B------:R-:W4:Y:S04]  /*28f90*/  LDL.LU.64 R250, [R1+0xf48] ;  /* 0x000f480001fa7983 */ /* 0x000f280000300a00 */
[----:B------:R-:W4:Y:S01]  /*28fa0*/  LDL.LU.64 R248, [R1+0xf40] ;  /* 0x000f400001f87983 */ /* 0x000f220000300a00 */
[C---:B--2---:R-:W-:Y:S01]  /*28fb0*/  HMMA.1688.F32.TF32 R244, R232.reuse, R76, R244 ;  /* 0x0000004ce8f4723c */ /* 0x044fe200000810f4 */
[----:B------:R-:W-:Y:S11]  /*28fc0*/  IMAD.MOV.U32 R184, RZ, RZ, R194 ;  /* 0x000000ffffb87224 */ /* 0x000ff600078e00c2 */
[----:B------:R-:W-:Y:S11]  /*28fd0*/  @!UPT UIADD3 URZ, URZ, URZ, URZ ;  /* 0x0000003f3f3ff290 */ /* 0x000ff6000fffe03f */
[----:B------:R-:W-:Y:S01]  /*28fe0*/  @!UPT UIADD3 URZ, URZ, URZ, URZ ;  /* 0x0000003f3f3ff290 */ /* 0x000fe2000fffe03f */
[----:B-1----:R-:W-:Y:S01]  /*28ff0*/  IMAD.MOV.U32 R197, RZ, RZ, R244 ;  /* 0x000000ffffc57224 */ /* 0x002fe200078e00f4 */
[----:B------:R-:W-:Y:S01]  /*29000*/  MOV R196, R245 ;  /* 0x000000f500c47202 */ /* 0x000fe20000000f00 */
[----:B------:R-:W-:Y:S02]  /*29010*/  IMAD.MOV.U32 R188, RZ, RZ, R246 ;  /* 0x000000ffffbc7224 */ /* 0x000fe400078e00f6 */
[----:B------:R-:W-:Y:S02]  /*29020*/  IMAD.MOV.U32 R194, RZ, RZ, R247 ;  /* 0x000000ffffc27224 */ /* 0x000fe400078e00f7 */
[----:B----4-:R-:W-:Y:S11]  /*29030*/  HMMA.1688.F32.TF32 R244, R232, R80, R248 ;  /* 0x00000050e8f4723c */ /* 0x010ff600000810f8 */
        /* <DEDUP_REMOVED lines=8> */
[C---:B---3--:R-:W-:Y:S08]  /*290c0*/  HMMA.1688.F32.TF32 R212, R236.reuse, R56, R212 ;  /* 0x00000038ecd4723c */ /* 0x048ff000000810d4 */
[C---:B------:R-:W-:Y:S08]  /*290d0*/  HMMA.1688.F32.TF32 R216, R236.reuse, R60, R216 ;  /* 0x0000003cecd8723c */ /* 0x040ff000000810d8 */
[C---:B------:R-:W-:Y:S08]  /*290e0*/  HMMA.1688.F32.TF32 R220, R236.reuse, R64, R220 ;  /* 0x00000040ecdc723c */ /* 0x040ff000000810dc */
[----:B------:R-:W-:Y:S08]  /*290f0*/  HMMA.1688.F32.TF32 R52, R236, R84, R52 ;  /* 0x00000054ec34723c */ /* 0x000ff00000081034 */
[C---:B------:R-:W-:Y:S08]  /*29100*/  HMMA.1688.F32.TF32 R4, R240.reuse, R56, R4 ;  /* 0x00000038f004723c */ /* 0x040ff00000081004 */
[----:B------:R-:W-:Y:S08]  /*29110*/  HMMA.1688.F32.TF32 R8, R240, R60, R8 ;  /* 0x0000003cf008723c */ /* 0x000ff00000081008 */
[----:B--2---:R-:W-:Y:S11]  /*29120*/  HMMA.1688.F32.TF32 R232, R232, R84, R244 ;  /* 0x00000054e8e8723c */ /* 0x004ff600000810f4 */
        /* <DEDUP_REMOVED lines=8> */
[----:B------:R-:W-:Y:S02]  /*291b0*/  IMAD.MOV.U32 R234, RZ, RZ, R249 ;  /* 0x000000ffffea7224 */ /* 0x000fe400078e00f9 */
[----:B------:R-:W-:Y:S01]  /*291c0*/  IMAD.MOV.U32 R235, RZ, RZ, R248 ;  /* 0x000000ffffeb7224 */ /* 0x000fe200078e00f8 */
[----:B------:R-:W-:Y:S01]  /*291d0*/  MOV R250, R214 ;  /* 0x000000d600fa7202 */ /* 0x000fe20000000f00 */
        /* <DEDUP_REMOVED lines=20> */
[----:B------:R-:W-:Y:S02]  /*29320*/  IMAD.MOV.U32 R220, RZ, RZ, R251 ;  /* 0x000000ffffdc7224 */ /* 0x000fe400078e00fb */
[----:B------:R-:W-:Y:S02]  /*29330*/  IMAD.MOV.U32 R222, RZ, RZ, R249 ;  /* 0x000000ffffde7224 */ /* 0x000fe400078e00f9 */
[----:B------:R-:W-:Y:S02]  /*29340*/  IMAD.MOV.U32 R223, RZ, RZ, R248 ;  /* 0x000000ffffdf7224 */ /* 0x000fe400078e00f8 */
[----:B------:R-:W-:Y:S07]  /*29350*/  HMMA.1688.F32.TF32 R248, R236, R68, R36 ;  /* 0x00000044ecf8723c */ /* 0x000fee0000081024 */
[----:B------:R-:W-:Y:S01]  /*29360*/  IMAD.MOV.U32 R36, RZ, RZ, R247 ;  /* 0x000000ffff247224 */ /* 0x000fe200078e00f7 */
[----:B------:R-:W-:Y:S01]  /*29370*/  MOV R37, R246 ;  /* 0x000000f600257202 */ /* 0x000fe20000000f00 */
[----:B------:R-:W-:-:S02]  /*29380*/  IMAD.MOV.U32 R38, RZ, RZ, R245 ;  /* 0x000000ffff267224 */ /* 0x000fc400078e00f5 */
        /* <DEDUP_REMOVED lines=11> */
[----:B------:R-:W-:Y:S01]  /*29440*/  HMMA.1688.F32.TF32 R220, R236, R80, R48 ;  /* 0x00000050ecdc723c */ /* 0x000fe20000081030 */
[----:B------:R-:W-:Y:S04]  /*29450*/  LDS R48, [R3+0x3c000] ;  /* 0x03c0000003307984 */ /* 0x000fe80000000800 */
[----:B------:R-:W-:Y:S04]  /*29460*/  LDS R50, [R3+0x3e000] ;  /* 0x03e0000003327984 */ /* 0x000fe80000000800 */
[----:B------:R-:W-:Y:S04]  /*29470*/  LDS R49, [R0+0x3c000] ;  /* 0x03c0000000317984 */ /* 0x000fe80000000800 */
        /* <DEDUP_REMOVED lines=8> */
[----:B------:R-:W2:Y:S01]  /*29500*/  LDS R47, [R0+0x3e100] ;  /* 0x03e10000002f7984 */ /* 0x000ea20000000800 */
[C---:B-1----:R-:W-:Y:S08]  /*29510*/  HMMA.1688.F32.TF32 R92, R48.reuse, R62, R92 ;  /* 0x0000003e305c723c */ /* 0x042ff0000008105c */
[C---:B------:R-:W-:Y:S11]  /*29520*/  HMMA.1688.F32.TF32 R96, R48.reuse, R66, R96 ;  /* 0x000000423060723c */ /* 0x040ff60000081060 */
[----:B------:R-:W-:Y:S04]  /*29530*/  @!UPT UIADD3 URZ, URZ, URZ, URZ ;  /* 0x0000003f3f3ff290 */ /* 0x000fe8000fffe03f */
[----:B------:R-:W-:Y:S04]  /*29540*/  STL.64 [R1+0xb0], R92 ;  /* 0x0000b05c01007387 */ /* 0x000fe80000100a00 */
[----:B------:R1:W-:Y:S02]  /*29550*/  STL.64 [R1+0xb8], R94 ;  /* 0x0000b85e01007387 */ /* 0x0003e40000100a00 */
[C---:B-1----:R-:W-:Y:S02]  /*29560*/  HMMA.1688.F32.TF32 R92, R48.reuse, R70, R100 ;  /* 0x00000046305c723c */ /* 0x042fe40000081064 */
[----:B------:R-:W-:Y:S04]  /*29570*/  STL.64 [R1+0x140], R96 ;  /* 0x0001406001007387 */ /* 0x000fe80000100a00 */
[----:B------:R1:W-:Y:S02]  /*29580*/  STL.64 [R1+0x148], R98 ;  /* 0x0001486201007387 */ /* 0x0003e40000100a00 */
[C---:B------:R-:W-:Y:S08]  /*29590*/  HMMA.1688.F32.TF32 R100, R48.reuse, R74, R104 ;  /* 0x0000004a3064723c */ /* 0x040ff00000081068 */
[C---:B-1----:R-:W-:Y:S07]  /*295a0*/  HMMA.1688.F32.TF32 R96, R48.reuse, R78, R108 ;  /* 0x0000004e3060723c */ /* 0x042fee000008106c */
[----:B------:R-:W-:Y:S01]  /*295b0*/  STL.64 [R1+0x290], R92 ;  /* 0x0002905c01007387 */ /* 0x000fe20000100a00 */
[C---:B------:R-:W-:Y:S03]  /*295c0*/  HMMA.1688.F32.TF32 R88, R48.reuse, R58, R88 ;  /* 0x0000003a3058723c */ /* 0x040fe60000081058 */
[----:B------:R1:W-:Y:S05]  /*295d0*/  STL.64 [R1+0x298], R94 ;  /* 0x0002985e01007387 */ /* 0x0003ea0000100a00 */
[C---:B-1----:R-:W-:Y:S08]  /*295e0*/  HMMA.1688.F32.TF32 R92, R48.reuse, R82, R112 ;  /* 0x00000052305c723c */ /* 0x042ff00000081070 */
[----:B------:R-:W-:Y:S01]  /*295f0*/  HMMA.1688.F32.TF32 R48, R48, R86, R116 ;  /* 0x000000563030723c */ /* 0x000fe20000081074 */
[----:B------:R-:W-:Y:S04]  /*29600*/  STL.64 [R1+0x280], R100 ;  /* 0x0002806401007387 */ /* 0x000fe80000100a00 */
[----:B------:R-:W-:Y:S04]  /*29610*/  STL.64 [R1+0x288], R102 ;  /* 0x0002886601007387 */ /* 0x000fe80000100a00 */
[----:B------:R-:W-:Y:S04]  /*29620*/  STL.64 [R1+0x270], R96 ;  /* 0x0002706001007387 */ /* 0x000fe80000100a00 */
[----:B------:R-:W-:Y:S04]  /*29630*/  STL.64 [R1+0x278], R98 ;  /* 0x0002786201007387 */ /* 0x000fe80000100a00 */
[----:B------:R-:W-:Y:S04]  /*29640*/  STL.64 [R1+0x260], R92 ;  /* 0x0002605c01007387 */ /* 0x000fe80000100a00 */
[----:B------:R2:W-:Y:S04]  /*29650*/  STL.64 [R1+0x268], R94 ;  /* 0x0002685e01007387 */ /* 0x0005e80000100a00 */
[----:B------:R-:W-:Y:S04]  /*29660*/  STL.64 [R1+0x1e0], R48 ;  /* 0x0001e03001007387 */ /* 0x000fe80000100a00 */
[----:B------:R1:W-:Y:S01]  /*29670*/  STL.64 [R1+0x1e8], R50 ;  /* 0x0001e83201007387 */ /* 0x0003e20000100a00 */
[C---:B--2---:R-:W-:Y:S08]  /*29680*/  HMMA.1688.F32.TF32 R92, R44.reuse, R70, R132 ;  /* 0x000000462c5c723c */ /* 0x044ff00000081084 */
[C---:B-1----:R-:W-:Y:S01]  /*29690*/  HMMA.1688.F32.TF32 R48, R44.reuse, R74, R136 ;  /* 0x0000004a2c30723c */ /* 0x042fe20000081088 */
[----:B------:R-:W-:Y:S01]  /*296a0*/  MOV R56, R40 ;  /* 0x0000002800387202 */ /* 0x000fe20000000f00 */
[----:B------:R-:W-:Y:S01]  /*296b0*/  IMAD.MOV.U32 R57, RZ, RZ, R41 ;  /* 0x000000ffff397224 */ /* 0x000fe200078e0029 */
[----:B------:R-:W-:Y:S01]  /*296c0*/  MOV R61, R43 ;  /* 0x0000002b003d7202 */ /* 0x000fe20000000f00 */
[----:B------:R-:W-:Y:S01]  /*296d0*/  IMAD.MOV.U32 R60, RZ, RZ, R42 ;  /* 0x000000ffff3c7224 */ /* 0x000fe200078e002a */
[----:B------:R-:W-:Y:S04]  /*296e0*/  LDS R40, [R3+0x3c200] ;  /* 0x03c2000003287984 */ /* 0x000fe80000000800 */
[----:B------:R-:W-:Y:S04]  /*296f0*/  LDS R42, [R3+0x3e200] ;  /* 0x03e20000032a7984 */ /* 0x000fe80000000800 */
[----:B------:R-:W-:Y:S04]  /*29700*/  LDS R41, [R0+0x3c200] ;  /* 0x03c2000000297984 */ /* 0x000fe80000000800 */
[----:B------:R-:W1:Y:S04]  /*29710*/  LDS R43, [R0+0x3e200] ;  /* 0x03e20000002b7984 */ /* 0x000e680000000800 */
[----:B------:R-:W-:Y:S04]  /*29720*/  STL.64 [R1+0x1d0], R92 ;  /* 0x0001d05c01007387 */ /* 0x000fe80000100a00 */
[----:B------:R2:W-:Y:S01]  /*29730*/  STL.64 [R1+0x1d8], R94 ;  /* 0x0001d85e01007387 */ /* 0x0005e20000100a00 */
[C---:B------:R-:W-:Y:S03]  /*29740*/  HMMA.1688.F32.TF32 R120, R44.reuse, R58, R120 ;  /* 0x0000003a2c78723c */ /* 0x040fe60000081078 */
[----:B------:R-:W-:Y:S04]  /*29750*/  STL.64 [R1+0x1c0], R48 ;  /* 0x0001c03001007387 */ /* 0x000fe80000100a00 */
[----:B------:R3:W-:Y:S01]  /*29760*/  STL.64 [R1+0x1c8], R50 ;  /* 0x0001c83201007387 */ /* 0x0007e20000100a00 */
[C---:B------:R-:W-:Y:S08]  /*29770*/  HMMA.1688.F32.TF32 R124, R44.reuse, R62, R124 ;  /* 0x0000003e2c7c723c */ /* 0x040ff0000008107c */
[C---:B--2---:R-:W-:Y:S08]  /*29780*/  HMMA.1688.F32.TF32 R92, R44.reuse, R78, R140 ;  /* 0x0000004e2c5c723c */ /* 0x044ff0000008108c */
[C---:B---3--:R-:W-:Y:S08]  /*29790*/  HMMA.1688.F32.TF32 R48, R44.reuse, R82, R144 ;  /* 0x000000522c30723c */ /* 0x048ff00000081090 */
[C---:B------:R-:W-:Y:S08]  /*297a0*/  HMMA.1688.F32.TF32 R128, R44.reuse, R66, R128 ;  /* 0x000000422c80723c */ /* 0x040ff00000081080 */
[----:B------:R-:W-:Y:S01]  /*297b0*/  HMMA.1688.F32.TF32 R44, R44, R86, R148 ;  /* 0x000000562c2c723c */ /* 0x000fe20000081094 */
[----:B------:R-:W-:Y:S04]  /*297c0*/  STL.64 [R1+0x1b0], R92 ;  /* 0x0001b05c01007387 */ /* 0x000fe80000100a00 */
[----:B------:R-:W-:Y:S04]  /*297d0*/  STL.64 [R1+0x1b8], R94 ;  /* 0x0001b85e01007387 */ /* 0x000fe80000100a00 */
[----:B------:R-:W-:Y:S04]  /*297e0*/  STL.64 [R1+0x1a0], R48 ;  /* 0x0001a03001007387 */ /* 0x000fe80000100a00 */
[----:B------:R-:W-:Y:S01]  /*297f0*/  STL.64 [R1+0x1a8], R50 ;  /* 0x0001a83201007387 */ /* 0x000fe20000100a00 */
[C---:B-1----:R-:W-:Y:S08]  /*29800*/  HMMA.1688.F32.TF32 R152, R40.reuse, R58, R152 ;  /* 0x0000003a2898723c */ /* 0x042ff00000081098 */
[C---:B------:R-:W-:Y:S01]  /*29810*/  HMMA.1688.F32.TF32 R156, R40.reuse, R62, R156 ;  /* 0x0000003e289c723c */ /* 0x040fe2000008109c */
[----:B------:R-:W-:Y:S04]  /*29820*/  STL.64 [R1+0x190], R44 ;  /* 0x0001902c01007387 */ /* 0x000fe80000100a00 */
[----:B------:R1:W-:Y:S03]  /*29830*/  STL.64 [R1+0x198], R46 ;  /* 0x0001982e01007387 */ /* 0x0003e60000100a00 */
[----:B------:R-:W-:Y:S01]  /*29840*/  HMMA.1688.F32.TF32 R112, R40, R66, R160 ;  /* 0x000000422870723c */ /* 0x000fe200000810a0 */
[----:B------:R-:W-:Y:S01]  /*29850*/  IMAD.MOV.U32 R140, RZ, RZ, R216 ;  /* 0x000000ffff8c7224 */ /* 0x000fe200078e00d8 */
[----:B------:R-:W-:Y:S01]  /*29860*/  MOV R141, R217 ;  /* 0x000000d9008d7202 */ /* 0x000fe20000000f00 */
[----:B------:R-:W-:-:S02]  /*29870*/  IMAD.MOV.U32 R142, RZ, RZ, R218 ;  /* 0x000000ffff8e7224 */ /* 0x000fc400078e00da */
[----:B------:R-:W-:Y:S02]  /*29880*/  IMAD.MOV.U32 R143, RZ, RZ, R219 ;  /* 0x000000ffff8f7224 */ /* 0x000fe400078e00db */
[----:B------:R-:W-:Y:S02]  /*29890*/  IMAD.MOV.U32 R96, RZ, RZ, R190 ;  /* 0x000000ffff607224 */ /* 0x000fe400078e00be */
[----:B------:R-:W-:Y:S01]  /*298a0*/  IMAD.MOV.U32 R97, RZ, RZ, R189 ;  /* 0x000000ffff617224 */ /* 0x000fe200078e00bd */
[C---:B-1----:R-:W-:Y:S01]  /*298b0*/  HMMA.1688.F32.TF32 R44, R40.reuse, R70, R164 ;  /* 0x00000046282c723c */ /* 0x042fe200000810a4 */
[----:B------:R-:W-:Y:S01]  /*298c0*/  MOV R98, R224 ;  /* 0x000000e000627202 */ /* 0x000fe20000000f00 */
[----:B------:R-:W-:Y:S01]  /*298d0*/  IMAD.MOV.U32 R99, RZ, RZ, R225 ;  /* 0x000000ffff637224 */ /* 0x000fe200078e00e1 */
[----:B------:R-:W-:Y:S01]  /*298e0*/  MOV R133, R227 ;  /* 0x000000e300857202 */ /* 0x000fe20000000f00 */
[----:B------:R-:W-:Y:S02]  /*298f0*/  IMAD.MOV.U32 R132, RZ, RZ, R226 ;  /* 0x000000ffff847224 */ /* 0x000fe400078e00e2 */
[----:B------:R-:W-:Y:S01]  /*29900*/  IMAD.MOV.U32 R134, RZ, RZ, R208 ;  /* 0x000000ffff867224 */ /* 0x000fe200078e00d0 */
[----:B------:R-:W-:Y:S01]  /*29910*/  MOV R144, R210 ;  /* 0x000000d200907202 */ /* 0x000fe20000000f00 */
[----:B------:R-:W-:Y:S01]  /*29920*/  HMMA.1688.F32.TF32 R92, R40, R74, R168 ;  /* 0x0000004a285c723c */ /* 0x000fe200000810a8 */
[----:B------:R-:W-:-:S02]  /*29930*/  IMAD.MOV.U32 R135, RZ, RZ, R209 ;  /* 0x000000ffff877224 */ /* 0x000fc400078e00d1 */
[----:B------:R-:W-:Y:S01]  /*29940*/  IMAD.MOV.U32 R145, RZ, RZ, R204 ;  /* 0x000000ffff917224 */ /* 0x000fe200078e00cc */
[----:B------:R-:W-:Y:S01]  /*29950*/  MOV R147, R206 ;  /* 0x000000ce00937202 */ /* 0x000fe20000000f00 */
[----:B------:R-:W-:Y:S01]  /*29960*/  IMAD.MOV.U32 R146, RZ, RZ, R205 ;  /* 0x000000ffff927224 */ /* 0x000fe200078e00cd */
[----:B------:R-:W-:Y:S02]  /*29970*/  LDS R148, [R3+0x3c600] ;  /* 0x03c6000003947984 */ /* 0x000fe40000000800 */
[----:B------:R-:W-:Y:S01]  /*29980*/  HMMA.1688.F32.TF32 R48, R40, R78, R172 ;  /* 0x0000004e2830723c */ /* 0x000fe200000810ac */
[----:B------:R-:W-:Y:S01]  /*29990*/  MOV R216, R212 ;  /* 0x000000d400d87202 */ /* 0x000fe20000000f00 */
[----:B------:R-:W-:Y:S01]  /*299a0*/  IMAD.MOV.U32 R217, RZ, RZ, R213 ;  /* 0x000000ffffd97224 */ /* 0x000fe200078e00d5 */
[----:B------:R-:W-:Y:S01]  /*299b0*/  MOV R219, R215 ;  /* 0x000000d700db7202 */ /* 0x000fe20000000f00 */
[----:B------:R-:W-:Y:S01]  /*299c0*/  IMAD.MOV.U32 R218, RZ, RZ, R214 ;  /* 0x000000ffffda7224 */ /* 0x000fe200078e00d6 */
[----:B------:R-:W-:Y:S01]  /*299d0*/  MOV R161, R192 ;  /* 0x000000c000a17202 */ /* 0x000fe20000000f00 */
[----:B------:R-:W-:Y:S01]  /*299e0*/  IMAD.MOV.U32 R160, RZ, RZ, R193 ;  /* 0x000000ffffa07224 */ /* 0x000fe200078e00c1 */
[----:B------:R-:W-:Y:S04]  /*299f0*/  STL.64 [R1+0x180], R44 ;  /* 0x0001802c01007387 */ /* 0x000fe80000100a00 */
[----:B------:R1:W-:Y:S01]  /*29a00*/  STL.64 [R1+0x188], R46 ;  /* 0x0001882e01007387 */ /* 0x0003e20000100a00 */
[----:B------:R-:W-:-:S02]  /*29a10*/  IMAD.MOV.U32 R162, RZ, RZ, R195 ;  /* 0x000000ffffa27224 */ /* 0x000fc400078e00c3 */
[----:B------:R-:W-:Y:S01]  /*29a20*/  IMAD.MOV.U32 R163, RZ, RZ, R187 ;  /* 0x000000ffffa37224 */ /* 0x000fe200078e00bb */
[----:B------:R-:W-:Y:S01]  /*29a30*/  LDS R150, [R3+0x3e600] ;  /* 0x03e6000003967984 */ /* 0x000fe20000000800 */
[----:B------:R-:W-:Y:S01]  /*29a40*/  IMAD.MOV.U32 R136, RZ, RZ, R236 ;  /* 0x000000ffff887224 */ /* 0x000fe200078e00ec */
[----:B------:R-:W-:Y:S01]  /*29a50*/  MOV R138, R238 ;  /* 0x000000ee008a7202 */ /* 0x000fe20000000f00 */
[----:B------:R-:W-:Y:S01]  /*29a60*/  IMAD.MOV.U32 R137, RZ, RZ, R237 ;  /* 0x000000ffff897224 */ /* 0x000fe200078e00ed */
[----:B------:R-:W-:Y:S01]  /*29a70*/  LDS R149, [R0+0x3c600] ;  /* 0x03c6000000957984 */ /* 0x000fe20000000800 */
[C---:B-1----:R-:W-:Y:S03]  /*29a80*/  HMMA.1688.F32.TF32 R44, R40.reuse, R82, R176 ;  /* 0x00000052282c723c */ /* 0x042fe600000810b0 */
[----:B------:R-:W-:Y:S01]  /*29a90*/  STL.64 [R1+0x170], R92 ;  /* 0x0001705c01007387 */ /* 0x000fe20000100a00 */
[----:B------:R-:W-:Y:S01]  /*29aa0*/  IMAD.MOV.U32 R212, RZ, RZ, R197 ;  /* 0x000000ffffd47224 */ /* 0x000fe200078e00c5 */
[----:B------:R-:W-:Y:S01]  /*29ab0*/  MOV R214, R188 ;  /* 0x000000bc00d67202 */ /* 0x000fe20000000f00 */
[----:B------:R-:W-:Y:S01]  /*29ac0*/  IMAD.MOV.U32 R213, RZ, RZ, R196 ;  /* 0x000000ffffd57224 */ /* 0x000fe200078e00c4 */
[----:B------:R-:W-:Y:S01]  /*29ad0*/  MOV R168, R186 ;  /* 0x000000ba00a87202 */ /* 0x000fe20000000f00 */
[----:B------:R-:W-:Y:S01]  /*29ae0*/  IMAD.MOV.U32 R215, RZ, RZ, R194 ;  /* 0x000000ffffd77224 */ /* 0x000fe200078e00c2 */
[----:B------:R-:W-:Y:S01]  /*29af0*/  LDS R151, [R0+0x3e600] ;  /* 0x03e6000000977984 */ /* 0x000fe20000000800 */
[----:B------:R-:W-:Y:S03]  /*29b00*/  HMMA.1688.F32.TF32 R40, R40, R86, R180 ;  /* 0x000000562828723c */ /* 0x000fe600000810b4 */
[----:B------:R-:W-:Y:S04]  /*29b10*/  STL.64 [R1+0x178], R94 ;  /* 0x0001785e01007387 */ /* 0x000fe80000100a00 */
[----:B------:R1:W-:Y:S04]  /*29b20*/  STL.64 [R1+0x160], R48 ;  /* 0x0001603001007387 */ /* 0x0003e80000100a00 */
[----:B------:R-:W-:Y:S04]  /*29b30*/  STL.64 [R1+0x168], R50 ;  /* 0x0001683201007387 */ /* 0x000fe80000100a00 */
[----:B------:R-:W-:Y:S04]  /*29b40*/  STL.64 [R1+0x150], R44 ;  /* 0x0001502c01007387 */ /* 0x000fe80000100a00 */
[----:B------:R2:W-:Y:S04]  /*29b50*/  STL.64 [R1+0x158], R46 ;  /* 0x0001582e01007387 */ /* 0x0005e80000100a00 */
[----:B------:R-:W-:Y:S04]  /*29b60*/  STL.64 [R1+0x130], R40 ;  /* 0x0001302801007387 */ /* 0x000fe80000100a00 */
[----:B------:R-:W-:Y:S04]  /*29b70*/  STL.64 [R1+0x138], R42 ;  /* 0x0001382a01007387 */ /* 0x000fe80000100a00 */
[----:B------:R-:W3:Y:S04]  /*29b80*/  LDL.LU R197, [R1+0xf28] ;  /* 0x000f280001c57983 */ /* 0x000ee80000300800 */
[----:B------:R-:W4:Y:S04]  /*29b90*/  LDL.LU R196, [R1+0xf24] ;  /* 0x000f240001c47983 */ /* 0x000f280000300800 */
[----:B------:R-:W5:Y:S04]  /*29ba0*/  LDL.LU R188, [R1+0xf20] ;  /* 0x000f200001bc7983 */ /* 0x000f680000300800 */
[----:B------:R-:W2:Y:S04]  /*29bb0*/  LDL.LU R194, [R1+0xf1c] ;  /* 0x000f1c0001c27983 */ /* 0x000ea80000300800 */
        /* <DEDUP_REMOVED lines=30> */
[----:B------:R-:W5:Y:S01]  /*29da0*/  LDL.LU R201, [R1+0xec0] ;  /* 0x000ec00001c97983 */ /* 0x000f620000300800 */
[----:B------:R-:W-:-:S03]  /*29db0*/  IMAD.MOV.U32 R179, RZ, RZ, R199 ;  /* 0x000000ffffb37224 */ /* 0x000fc600078e00c7 */
[----:B------:R-:W5:Y:S01]  /*29dc0*/  LDL.LU R202, [R1+0xebc] ;  /* 0x000ebc0001ca7983 */ /* 0x000f620000300800 */
[----:B-1----:R-:W-:Y:S01]  /*29dd0*/  MOV R48, R203 ;  /* 0x000000cb00307202 */ /* 0x002fe20000000f00 */
[----:B------:R-:W-:Y:S02]  /*29de0*/  IMAD.MOV.U32 R49, RZ, RZ, R211 ;  /* 0x000000ffff317224 */ /* 0x000fe400078e00d3 */
[----:B------:R-:W-:Y:S01]  /*29df0*/  LDS R92, [R3+0x3c400] ;  /* 0x03c40000035c7984 */ /* 0x000fe20000000800 */
[----:B------:R-:W-:-:S03]  /*29e00*/  IMAD.MOV.U32 R139, RZ, RZ, R239 ;  /* 0x000000ffff8b7224 */ /* 0x000fc600078e00ef */
        /* <DEDUP_REMOVED lines=8> */
[----:B------:R-:W1:Y:S04]  /*29e90*/  LDS R239, [R0+0x3e500] ;  /* 0x03e5000000ef7984 */ /* 0x000e680000000800 */
[----:B------:R-:W-:Y:S04]  /*29ea0*/  LDS R166, [R3+0x3e700] ;  /* 0x03e7000003a67984 */ /* 0x000fe80000000800 */
[----:B------:R-:W-:Y:S04]  /*29eb0*/  LDS R164, [R3+0x3c700] ;  /* 0x03c7000003a47984 */ /* 0x000fe80000000800 */
[----:B------:R-:W-:Y:S04]  /*29ec0*/  LDS R167, [R0+0x3e700] ;  /* 0x03e7000000a77984 */ /* 0x000fe80000000800 */
[----:B------:R-:W-:Y:S01]  /*29ed0*/  LDS R165, [R0+0x3c700] ;  /* 0x03c7000000a57984 */ /* 0x000fe20000000800 */
[----:B---3--:R-:W-:Y:S01]  /*29ee0*/  MOV R177, R197 ;  /* 0x000000c500b17202 */ /* 0x008fe20000000f00 */
[----:B----4-:R-:W-:-:S02]  /*29ef0*/  IMAD.MOV.U32 R176, RZ, RZ, R196 ;  /* 0x000000ffffb07224 */ /* 0x010fc400078e00c4 */
[----:B------:R-:W3:Y:S04]  /*29f00*/  LDL.LU R196, [R1+0xeb8] ;  /* 0x000eb80001c47983 */ /* 0x000ee80000300800 */
[----:B------:R-:W3:Y:S04]  /*29f10*/  LDL.LU R197, [R1+0xeb4] ;  /* 0x000eb40001c57983 */ /* 0x000ee80000300800 */
[----:B------:R-:W3:Y:S01]  /*29f20*/  LDL.LU R198, [R1+0xeb0] ;  /* 0x000eb00001c67983 */ /* 0x000ee20000300800 */
[----:B--2---:R-:W-:Y:S02]  /*29f30*/  IMAD.MOV.U32 R46, RZ, RZ, R194 ;  /* 0x000000ffff2e7224 */ /* 0x004fe400078e00c2 */
[----:B-----5:R-:W-:Y:S01]  /*29f40*/  IMAD.MOV.U32 R45, RZ, RZ, R193 ;  /* 0x000000ffff2d7224 */ /* 0x020fe200078e00c1 */
[----:B------:R-:W3:Y:S01]  /*29f50*/  LDL.LU R199, [R1+0xeac] ;  /* 0x000eac0001c77983 */ /* 0x000ee20000300800 */
[----:B------:R-:W-:-:S03]  /*29f60*/  MOV R44, R192 ;  /* 0x000000c0002c7202 */ /* 0x000fc60000000f00 */
[----:B------:R-:W2:Y:S01]  /*29f70*/  LDL.LU R192, [R1+0xea8] ;  /* 0x000ea80001c07983 */ /* 0x000ea20000300800 */
[----:B------:R-:W-:-:S03]  /*29f80*/  MOV R47, R188 ;  /* 0x000000bc002f7202 */ /* 0x000fc60000000f00 */
[----:B------:R-:W2:Y:S04]  /*29f90*/  LDL.LU R193, [R1+0xea4] ;  /* 0x000ea40001c17983 */ /* 0x000ea80000300800 */
[----:B------:R-:W2:Y:S04]  /*29fa0*/  LDL.LU R194, [R1+0xea0] ;  /* 0x000ea00001c27983 */ /* 0x000ea80000300800 */
[----:B------:R-:W4:Y:S01]  /*29fb0*/  LDL.LU R188, [R1+0xe9c] ;  /* 0x000e9c0001bc7983 */ /* 0x000f220000300800 */
[----:B------:R-:W-:Y:S01]  /*29fc0*/  IMAD.MOV.U32 R111, RZ, RZ, R184 ;  /* 0x000000ffff6f7224 */ /* 0x000fe200078e00b8 */
[----:B------:R-:W-:Y:S01]  /*29fd0*/  MOV R110, R191 ;  /* 0x000000bf006e7202 */ /* 0x000fe20000000f00 */
[----:B------:R-:W-:-:S02]  /*29fe0*/  IMAD.MOV.U32 R109, RZ, RZ, R190 ;  /* 0x000000ffff6d7224 */ /* 0x000fc400078e00be */
[----:B------:R-:W-:Y:S02]  /*29ff0*/  IMAD.MOV.U32 R108, RZ, RZ, R189 ;  /* 0x000000ffff6c7224 */ /* 0x000fe400078e00bd */
[----:B------:R-:W4:Y:S04]  /*2a000*/  LDL.LU R189, [R1+0xe98] ;  /* 0x000e980001bd7983 */ /* 0x000f280000300800 */
[----:B------:R-:W4:Y:S04]  /*2a010*/  LDL.LU R190, [R1+0xe94] ;  /* 0x000e940001be7983 */ /* 0x000f280000300800 */
[----:B------:R-:W4:Y:S04]  /*2a020*/  LDL.LU R191, [R1+0xe90] ;  /* 0x000e900001bf7983 */ /* 0x000f280000300800 */
[----:B------:R-:W5:Y:S01]  /*2a030*/  LDL.LU R184, [R1+0xe8c] ;  /* 0x000e8c0001b87983 */ /* 0x000f620000300800 */
[----:B------:R-:W-:-:S03]  /*2a040*/  IMAD.MOV.U32 R104, RZ, RZ, R185 ;  /* 0x000000ffff687224 */ /* 0x000fc600078e00b9 */
[----:B------:R-:W2:Y:S01]  /*2a050*/  LDL.LU R116, [R1+0x30] ;  /* 0x0000300001747983 */ /* 0x000ea20000300800 */
[----:B------:R-:W-:-:S03]  /*2a060*/  MOV R105, R186 ;  /* 0x000000ba00697202 */ /* 0x000fc60000000f00 */
[----:B------:R-:W2:Y:S01]  /*2a070*/  LDL.LU R117, [R1+0x34] ;  /* 0x0000340001757983 */ /* 0x000ea20000300800 */
[----:B------:R-:W-:-:S03]  /*2a080*/  IMAD.MOV.U32 R106, RZ, RZ, R187 ;  /* 0x000000ffff6a7224 */ /* 0x000fc600078e00bb */
[----:B------:R-:W2:Y:S01]  /*2a090*/  LDL.LU R118, [R1+0x38] ;  /* 0x0000380001767983 */ /* 0x000ea20000300800 */
[----:B------:R-:W-:-:S03]  /*2a0a0*/  IMAD.MOV.U32 R107, RZ, RZ, R195 ;  /* 0x000000ffff6b7224 */ /* 0x000fc600078e00c3 */
[----:B------:R-:W2:Y:S04]  /*2a0b0*/  LDL.LU R119, [R1+0x3c] ;  /* 0x00003c0001777983 */ /* 0x000ea80000300800 */
[----:B------:R-:W5:Y:S04]  /*2a0c0*/  LDL.LU R185, [R1+0xe88] ;  /* 0x000e880001b97983 */ /* 0x000f680000300800 */
[----:B------:R-:W5:Y:S04]  /*2a0d0*/  LDL.LU R186, [R1+0xe84] ;  /* 0x000e840001ba7983 */ /* 0x000f680000300800 */
[----:B------:R-:W5:Y:S04]  /*2a0e0*/  LDL.LU R187, [R1+0xe80] ;  /* 0x000e800001bb7983 */ /* 0x000f680000300800 */
        /* <DEDUP_REMOVED lines=10> */
[----:B------:R-:W1:Y:S02]  /*2a190*/  LDS R39, [R0+0x3e300] ;  /* 0x03e3000000277984 */ /* 0x000e640000000800 */
[----:B-1----:R-:W-:Y:S08]  /*2a1a0*/  HMMA.1688.F32.TF32 R40, R92, R78, R172 ;  /* 0x0000004e5c28723c */ /* 0x002ff000000810ac */
[----:B------:R-:W-:Y:S01]  /*2a1b0*/  HMMA.1688.F32.TF32 R172, R148, R74, R244 ;  /* 0x0000004a94ac723c */ /* 0x000fe200000810f4 */
[----:B------:R-:W-:Y:S01]  /*2a1c0*/  IMAD.MOV.U32 R50, RZ, RZ, R2 ;  /* 0x000000ffff327224 */ /* 0x000fe200078e0002 */
[----:B------:R-:W-:Y:S01]  /*2a1d0*/  MOV R51, R252 ;  /* 0x000000fc00337202 */ /* 0x000fe20000000f00 */
[----:B------:R-:W2:Y:S01]  /*2a1e0*/  LDL.LU R2, [R1+0xe70] ;  /* 0x000e700001027983 */ /* 0x000ea20000300800 */
[----:B------:R-:W-:-:S03]  /*2a1f0*/  MOV R100, R60 ;  /* 0x0000003c00647202 */ /* 0x000fc60000000f00 */
[----:B------:R-:W2:Y:S01]  /*2a200*/  LDL.LU R252, [R1+0xe6c] ;  /* 0x000e6c0001fc7983 */ /* 0x000ea20000300800 */
[----:B------:R-:W-:Y:S03]  /*2a210*/  HMMA.1688.F32.TF32 R180, R236, R70, R168 ;  /* 0x00000046ecb4723c */ /* 0x000fe600000810a8 */
[----:B------:R-:W2:Y:S05]  /*2a220*/  LDL.LU R60, [R1+0x3b4] ;  /* 0x0003b400013c7983 */ /* 0x000eaa0000300800 */
[----:B------:R-:W-:Y:S08]  /*2a230*/  HMMA.1688.F32.TF32 R168, R148, R78, R232 ;  /* 0x0000004e94a8723c */ /* 0x000ff000000810e8 */
[----:B------:R-:W-:Y:S08]  /*2a240*/  HMMA.1688.F32.TF32 R12, R240, R84, R12 ;  /* 0x00000054f00c723c */ /* 0x000ff0000008100c */
[C---:B------:R-:W-:Y:S08]  /*2a250*/  HMMA.1688.F32.TF32 R204, R36.reuse, R78, R204 ;  /* 0x0000004e24cc723c */ /* 0x040ff000000810cc */
[----:B------:R-:W-:Y:S01]  /*2a260*/  HMMA.1688.F32.TF32 R224, R36, R86, R224 ;  /* 0x0000005624e0723c */ /* 0x000fe200000810e0 */
[----:B------:R-:W-:Y:S01]  /*2a270*/  IMAD.MOV.U32 R101, RZ, RZ, R61 ;  /* 0x000000ffff657224 */ /* 0x000fe200078e003d */
[----:B------:R-:W-:Y:S01]  /*2a280*/  MOV R103, R57 ;  /* 0x0000003900677202 */ /* 0x000fe20000000f00 */
[----:B------:R-:W-:-:S05]  /*2a290*/  IMAD.MOV.U32 R102, RZ, RZ, R56 ;  /* 0x000000ffff667224 */ /* 0x000fca00078e0038 */
[C---:B------:R-:W-:Y:S08]  /*2a2a0*/  HMMA.1688.F32.TF32 R24, R240.reuse, R72, R24 ;  /* 0x00000048f018723c */ /* 0x040ff00000081018 */
[C---:B------:R-:W-:Y:S08]  /*2a2b0*/  HMMA.1688.F32.TF32 R20, R240.reuse, R76, R20 ;  /* 0x0000004cf014723c */ /* 0x040ff00000081014 */
[----:B------:R-:W-:Y:S07]  /*2a2c0*/  HMMA.1688.F32.TF32 R16, R240, R80, R16 ;  /* 0x00000050f010723c */ /* 0x000fee0000081010 */
[----:B------:R-:W-:-:S02]  /*2a2d0*/  IMAD.MOV.U32 R242, RZ, RZ, R64 ;  /* 0x000000fffff27224 */ /* 0x000fc400078e0040 */
[----:B------:R-:W2:Y:S01]  /*2a2e0*/  LDL.LU R64, [R1+0x39c] ;  /* 0x00039c0001407983 */ /* 0x000ea20000300800 */
[----:B------:R-:W-:Y:S01]  /*2a2f0*/  IMAD.MOV.U32 R240, RZ, RZ, R68 ;  /* 0x000000fffff07224 */ /* 0x000fe200078e0044 */
[----:B------:R-:W-:Y:S01]  /*2a300*/  MOV R241, R69 ;  /* 0x0000004500f17202 */ /* 0x000fe20000000f00 */
[----:B------:R-:W-:Y:S01]  /*2a310*/  IMAD.MOV.U32 R243, RZ, RZ, R65 ;  /* 0x000000fffff37224 */ /* 0x000fe200078e0041 */
[----:B------:R-:W-:Y:S01]  /*2a320*/  STL.64 [R1+0x20], R172 ;  /* 0x000020ac01007387 */ /* 0x000fe20000100a00 */
[C---:B------:R-:W-:Y:S03]  /*2a330*/  HMMA.1688.F32.TF32 R144, R236.reuse, R58, R144 ;  /* 0x0000003aec90723c */ /* 0x040fe60000081090 */
[----:B------:R-:W-:Y:S04]  /*2a340*/  STL.64 [R1+0x28], R174 ;  /* 0x000028ae01007387 */ /* 0x000fe80000100a00 */
[----:B------:R-:W2:Y:S01]  /*2a350*/  LDL.LU R72, [R1+0xb04] ;  /* 0x000b040001487983 */ /* 0x000ea20000300800 */
[C---:B------:R-:W-:Y:S03]  /*2a360*/  HMMA.1688.F32.TF32 R132, R236.reuse, R62, R132 ;  /* 0x0000003eec84723c */ /* 0x040fe60000081084 */
[----:B------:R-:W-:Y:S04]  /*2a370*/  STL.64 [R1+0x10], R168 ;  /* 0x000010a801007387 */ /* 0x000fe80000100a00 */
[----:B------:R-:W-:Y:S01]  /*2a380*/  STL.64 [R1+0x18], R170 ;  /* 0x000018aa01007387 */ /* 0x000fe20000100a00 */
[C---:B------:R-:W-:Y:S03]  /*2a390*/  HMMA.1688.F32.TF32 R96, R236.reuse, R66, R96 ;  /* 0x00000042ec60723c */ /* 0x040fe60000081060 */
[----:B------:R-:W2:Y:S05]  /*2a3a0*/  LDL.LU R68, [R1+0xb08] ;  /* 0x000b080001447983 */ /* 0x000eaa0000300800 */
[C---:B------:R-:W-:Y:S08]  /*2a3b0*/  HMMA.1688.F32.TF32 R212, R236.reuse, R78, R212 ;  /* 0x0000004eecd4723c */ /* 0x040ff000000810d4 */
[----:B------:R-:W-:Y:S08]  /*2a3c0*/  HMMA.1688.F32.TF32 R216, R236, R82, R216 ;  /* 0x00000052ecd8723c */ /* 0x000ff000000810d8 */
[C---:B------:R-:W-:Y:S08]  /*2a3d0*/  HMMA.1688.F32.TF32 R108, R92.reuse, R62, R108 ;  /* 0x0000003e5c6c723c */ /* 0x040ff0000008106c */
[C---:B------:R-:W-:Y:S08]  /*2a3e0*/  HMMA.1688.F32.TF32 R104, R92.reuse, R66, R104 ;  /* 0x000000425c68723c */ /* 0x040ff00000081068 */
[C---:B------:R-:W-:Y:S08]  /*2a3f0*/  HMMA.1688.F32.TF32 R44, R92.reuse, R70, R44 ;  /* 0x000000465c2c723c */ /* 0x040ff0000008102c */
[----:B------:R-:W-:Y:S08]  /*2a400*/  HMMA.1688.F32.TF32 R48, R92, R82, R48 ;  /* 0x000000525c30723c */ /* 0x000ff00000081030 */
[C---:B---3--:R-:W-:Y:S08]  /*2a410*/  HMMA.1688.F32.TF32 R196, R36.reuse, R70, R196 ;  /* 0x0000004624c4723c */ /* 0x048ff000000810c4 */
[C---:B----4-:R-:W-:Y:S08]  /*2a420*/  HMMA.1688.F32.TF32 R188, R36.reuse, R62, R188 ;  /* 0x0000003e24bc723c */ /* 0x050ff000000810bc */
[C---:B-----5:R-:W-:Y:S08]  /*2a430*/  HMMA.1688.F32.TF32 R184, R36.reuse, R58, R184 ;  /* 0x0000003a24b8723c */ /* 0x060ff000000810b8 */
[C---:B--2---:R-:W-:Y:S08]  /*2a440*/  HMMA.1688.F32.TF32 R192, R36.reuse, R66, R192 ;  /* 0x0000004224c0723c */ /* 0x044ff000000810c0 */
[C---:B------:R-:W-:Y:S08]  /*2a450*/  HMMA.1688.F32.TF32 R200, R36.reuse, R74, R200 ;  /* 0x0000004a24c8723c */ /* 0x040ff000000810c8 */
[----:B------:R-:W-:Y:S08]  /*2a460*/  HMMA.1688.F32.TF32 R208, R36, R82, R208 ;  /* 0x0000005224d0723c */ /* 0x000ff000000810d0 */
[-C--:B------:R-:W-:Y:S08]  /*2a470*/  HMMA.1688.F32.TF32 R36, R92, R74.reuse, R176 ;  /* 0x0000004a5c24723c */ /* 0x080ff000000810b0 */
[----:B------:R-:W-:Y:S08]  /*2a480*/  HMMA.1688.F32.TF32 R176, R236, R74, R160 ;  /* 0x0000004aecb0723c */ /* 0x000ff000000810a0 */
[----:B------:R-:W-:Y:S08]  /*2a490*/  HMMA.1688.F32.TF32 R160, R148, R82, R220 ;  /* 0x0000005294a0723c */ /* 0x000ff000000810dc */
[----:B------:R-:W-:Y:S08]  /*2a4a0*/  HMMA.1688.F32.TF32 R236, R236, R86, R140 ;  /* 0x00000056ecec723c */ /* 0x000ff0000008108c */
[C---:B------:R-:W-:Y:S08]  /*2a4b0*/  HMMA.1688.F32.TF32 R140, R148.reuse, R58, R136 ;  /* 0x0000003a948c723c */ /* 0x040ff00000081088 */
[C---:B------:R-:W-:Y:S01]  /*2a4c0*/  HMMA.1688.F32.TF32 R136, R148.reuse, R62, R100 ;  /* 0x0000003e9488723c */ /* 0x040fe20000081064 */
[----:B------:R-:W-:Y:S04]  /*2a4d0*/  STL.64 [R1], R160 ;  /* 0x000000a001007387 */ /* 0x000fe80000100a00 */
[----:B------:R1:W-:Y:S03]  /*2a4e0*/  STL.64 [R1+0x8], R162 ;  /* 0x000008a201007387 */ /* 0x0003e60000100a00 */
[----:B------:R-:W-:Y:S08]  /*2a4f0*/  HMMA.1688.F32.TF32 R100, R148, R66, R240 ;  /* 0x000000429464723c */ /* 0x000ff000000810f0 */
[----:B------:R-:W-:Y:S08]  /*2a500*/  HMMA.1688.F32.TF32 R116, R92, R58, R116 ;  /* 0x0000003a5c74723c */ /* 0x000ff00000081074 */
[----:B------:R-:W-:Y:S08]  /*2a510*/  HMMA.1688.F32.TF32 R240, R148, R70, R248 ;  /* 0x0000004694f0723c */ /* 0x000ff000000810f8 */
[-C--:B------:R-:W-:Y:S08]  /*2a520*/  HMMA.1688.F32.TF32 R92, R92, R86.reuse, R228 ;  /* 0x000000565c5c723c */ /* 0x080ff000000810e4 */
[-C--:B------:R-:W-:Y:S08]  /*2a530*/  HMMA.1688.F32.TF32 R248, R148, R86.reuse, R52 ;  /* 0x0000005694f8723c */ /* 0x080ff00000081034 */
[C---:B------:R-:W-:Y:S01]  /*2a540*/  HMMA.1688.F32.TF32 R84, R164.reuse, R86, R12 ;  /* 0x00000056a454723c */ /* 0x040fe2000008100c */
[----:B------:R-:W2:Y:S04]  /*2a550*/  LDL.LU R15, [R1+0xb0c] ;  /* 0x000b0c00010f7983 */ /* 0x000ea80000300800 */
[----:B------:R-:W3:Y:S03]  /*2a560*/  LDL.LU R12, [R1+0xb10] ;  /* 0x000b1000010c7983 */ /* 0x000ee60000300800 */
[C---:B------:R-:W-:Y:S01]  /*2a570*/  HMMA.1688.F32.TF32 R220, R164.reuse, R70, R28 ;  /* 0x00000046a4dc723c */ /* 0x040fe2000008101c */
[----:B------:R-:W4:Y:S07]  /*2a580*/  LDL.LU R28, [R1+0xb14] ;  /* 0x000b1400011c7983 */ /* 0x000f2e0000300800 */
[C---:B------:R-:W-:Y:S01]  /*2a590*/  HMMA.1688.F32.TF32 R56, R164.reuse, R58, R4 ;  /* 0x0000003aa438723c */ /* 0x040fe20000081004 */
[----:B------:R-:W5:Y:S07]  /*2a5a0*/  LDL.LU R6, [R1+0xb18] ;  /* 0x000b180001067983 */ /* 0x000f6e0000300800 */
[----:B-1----:R-:W-:Y:S01]  /*2a5b0*/  HMMA.1688.F32.TF32 R160, R164, R62, R8 ;  /* 0x0000003ea4a0723c */ /* 0x002fe20000081008 */
[----:B------:R-:W4:Y:S04]  /*2a5c0*/  LDL.LU R11, [R1+0x3d8] ;  /* 0x0003d800010b7983 */ /* 0x000f280000300800 */
[----:B------:R-:W4:Y:S04]  /*2a5d0*/  LDL.LU R10, [R1+0x3dc] ;  /* 0x0003dc00010a7983 */ /* 0x000f280000300800 */
[----:B------:R-:W4:Y:S04]  /*2a5e0*/  LDL.LU R9, [R1+0xb1c] ;  /* 0x000b1c0001097983 */ /* 0x000f280000300800 */
[----:B------:R-:W4:Y:S01]  /*2a5f0*/  LDL.LU R7, [R1+0xb20] ;  /* 0x000b200001077983 */ /* 0x000f220000300800 */
[----:B------:R-:W-:-:S02]  /*2a600*/  IMAD.MOV.U32 R61, RZ, RZ, 0x7f ;  /* 0x0000007fff3d7424 */ /* 0x000fc400078e00ff */
[----:B------:R-:W-:-:S03]  /*2a610*/  IMAD.MOV.U32 R0, RZ, RZ, c[0x0][0x180] ;  /* 0x00006000ff007624 */ /* 0x000fc600078e00ff */
[----:B------:R-:W-:Y:S01]  /*2a620*/  IADD3 R61, R61, c[0x0][0x180], RZ ;  /* 0x000060003d3d7a10 */ /* 0x000fe20007ffe0ff */
[----:B------:R-:W1:Y:S03]  /*2a630*/  S2R R69, SR_TID.X ;  /* 0x0000000000457919 */ /* 0x000e660000002100 */
[----:B------:R-:W-:Y:S02]  /*2a640*/  SHF.R.S32.HI R3, RZ, 0x1f, R61 ;  /* 0x0000001fff037819 */ /* 0x000fe4000001143d */
[----:B------:R-:W-:Y:S02]  /*2a650*/  IADD3 R0, R0, -0x100, RZ ;  /* 0xffffff0000007810 */ /* 0x000fe40007ffe0ff */
[----:B------:R-:W-:-:S03]  /*2a660*/  LEA.HI R3, R3, R61, RZ, 0x7 ;  /* 0x0000003d03037211 */ /* 0x000fc600078f38ff */
[----:B------:R-:W-:Y:S01]  /*2a670*/  IMAD R0, R60, -0x80, R0 ;  /* 0xffffff803c007824 */ /* 0x000fe200078e0200 */
[----:B------:R-:W-:Y:S02]  /*2a680*/  SHF.R.S32.HI R3, RZ, 0x7, R3 ;  /* 0x00000007ff037819 */ /* 0x000fe40000011403 */
[----:B------:R-:W-:Y:S02]  /*2a690*/  MOV R61, c[0x0][0x188] ;  /* 0x00006200003d7a02 */ /* 0x000fe40000000f00 */
[----:B------:R-:W-:Y:S02]  /*2a6a0*/  IADD3 R3, R3, -0x2, RZ ;  /* 0xfffffffe03037810 */ /* 0x000fe40007ffe0ff */
[----:B------:R-:W-:Y:S01]  /*2a6b0*/  ISETP.GT.AND P1, PT, R0, RZ, PT ;  /* 0x000000ff0000720c */ /* 0x000fe20003f24270 */
[----:B------:R-:W-:Y:S01]  /*2a6c0*/  IMAD.SHL.U32 R61, R61, 0x80, RZ ;  /* 0x000000803d3d7824 */ /* 0x000fe200078e00ff */
[----:B------:R-:W-:Y:S02]  /*2a6d0*/  ISETP.GE.AND P0, PT, R60, R3, PT ;  /* 0x000000033c00720c */ /* 0x000fe40003f06270 */
[----:B------:R-:W-:Y:S01]  /*2a6e0*/  SEL R3, RZ, 0x4, !P1 ;  /* 0x00000004ff037807 */ /* 0x000fe20004800000 */
[----:B------:R-:W-:Y:S01]  /*2a6f0*/  IMAD.SHL.U32 R61, R61, 0x4, RZ ;  /* 0x000000043d3d7824 */ /* 0x000fe200078e00ff */
[----:B------:R-:W-:-:S02]  /*2a700*/  IADD3 R4, R64, 0x1, RZ ;  /* 0x0000000140047810 */ /* 0x000fc40007ffe0ff */
[----:B------:R-:W-:Y:S02]  /*2a710*/  SEL R3, R3, RZ, !P0 ;  /* 0x000000ff03037207 */ /* 0x000fe40004000000 */
[----:B-1----:R-:W-:Y:S02]  /*2a720*/  LOP3.LUT R65, R69, 0xff, RZ, 0xc0, !PT ;  /* 0x000000ff45417812 */ /* 0x002fe400078ec0ff */
[----:B------:R-:W-:Y:S02]  /*2a730*/  ISETP.GT.AND P2, PT, R4, 0x1, PT ;  /* 0x000000010400780c */ /* 0x000fe40003f44270 */
[----:B------:R-:W-:Y:S02]  /*2a740*/  IADD3 R68, P3, R68, R61, RZ ;  /* 0x0000003d44447210 */ /* 0x000fe40007f7e0ff */
[----:B------:R-:W-:Y:S02]  /*2a750*/  ISETP.NE.U32.AND P1, PT, R3, RZ, PT ;  /* 0x000000ff0300720c */ /* 0x000fe40003f25070 */
[----:B------:R-:W-:Y:S01]  /*2a760*/  SHF.L.U32 R64, R65, 0x2, RZ ;  /* 0x0000000241407819 */ /* 0x000fe200000006ff */
[----:B------:R-:W-:Y:S01]  /*2a770*/  IMAD.X R72, R72, 0x1, R2, P3 ;  /* 0x0000000148487824 */ /* 0x000fe200018e0602 */
[----:B------:R-:W-:-:S02]  /*2a780*/  SEL R13, R4, RZ, !P2 ;  /* 0x000000ff040d7207 */ /* 0x000fc40005000000 */
[----:B------:R-:W-:Y:S01]  /*2a790*/  MOV R4, R68 ;  /* 0x0000004400047202 */ /* 0x000fe20000000f00 */
[----:B------:R-:W-:Y:S02]  /*2a7a0*/  IMAD.MOV.U32 R5, RZ, RZ, R72 ;  /* 0x000000ffff057224 */ /* 0x000fe400078e0048 */
[----:B------:R-:W-:Y:S01]  /*2a7b0*/  IMAD R3, R13, 0x40000, R64 ;  /* 0x000400000d037824 */ /* 0x000fe200078e0240 */
[----:B------:R-:W-:Y:S01]  /*2a7c0*/  BAR.SYNC.DEFER_BLOCKING 0x0 ;  /* 0x0000000000007b1d */ /* 0x000fe20000010000 */
[----:B------:R-:W-:-:S05]  /*2a7d0*/  ISETP.GT.AND P2, PT, R0, 0x4, PT ;  /* 0x000000040000780c */ /* 0x000fca0003f44270 */
[----:B------:R-:W-:Y:S04]  /*2a7e0*/  STL [R1+0xb08], R68 ;  /* 0x000b084401007387 */ /* 0x000fe80000100800 */
[----:B------:R-:W-:Y:S04]  /*2a7f0*/  STL [R1+0x39c], R13 ;  /* 0x00039c0d01007387 */ /* 0x000fe80000100800 */
[----:B------:R-:W-:Y:S04]  /*2a800*/  STL [R1+0xb04], R72 ;  /* 0x000b044801007387 */ /* 0x000fe80000100800 */
[----:B------:R-:W4:Y:S04]  /*2a810*/  LDL.LU R14, [R1+0x3fc] ;  /* 0x0003fc00010e7983 */ /* 0x000f280000300800 */
[----:B------:R-:W4:Y:S04]  /*2a820*/  LDL.LU R8, [R1+0xb28] ;  /* 0x000b280001087983 */ /* 0x000f280000300800 */
[----:B------:R-:W-:Y:S01]  /*2a830*/  @!PT LDS RZ, [RZ] ;  /* 0x00000000fffff984 */ /* 0x000fe20000000800 */
[----:B------:R-:W-:Y:S01]  /*2a840*/  @!PT LDS RZ, [RZ] ;  /* 0x00000000fffff984 */ /* 0x000fe20000000800 */
[----:B------:R-:W-:Y:S01]  /*2a850*/  @!PT LDS RZ, [RZ] ;  /* 0x00000000fffff984 */ /* 0x000fe20000000800 */
[----:B------:R1:W-:Y:S02]  /*2a860*/  LDGSTS.E [R3], [R4.64], P1 ;  /* 0x0000000004037fae */ /* 0x0003e40008921844 */
[----:B-1----:R-:W-:-:S04]  /*2a870*/  SEL R4, RZ, 0x4, !P2 ;  /* 0x00000004ff047807 */ /* 0x002fc80005000000 */
[----:B------:R-:W-:-:S04]  /*2a880*/  SEL R4, R4, RZ, !P0 ;  /* 0x000000ff04047207 */ /* 0x000fc80004000000 */
[----:B------:R-:W-:Y:S02]  /*2a890*/  ISETP.NE.U32.AND P2, PT, R4, RZ, PT ;  /* 0x000000ff0400720c */ /* 0x000fe40003f45070 */
[----:B---3--:R-:W-:-:S05]  /*2a8a0*/  IADD3 R12, P3, R12, R61, RZ ;  /* 0x0000003d0c0c7210 */ /* 0x008fca0007f7e0ff */
[----:B--2---:R-:W-:Y:S01]  /*2a8b0*/  IMAD.X R15, R15, 0x1, R2, P3 ;  /* 0x000000010f0f7824 */ /* 0x004fe200018e0602 */
[----:B------:R-:W-:Y:S01]  /*2a8c0*/  STL [R1+0xb10], R12 ;  /* 0x000b100c01007387 */ /* 0x000fe20000100800 */
[----:B-----5:R-:W-:-:S03]  /*2a8d0*/  IADD3 R6, P4, R6, R61, RZ ;  /* 0x0000003d06067210 */ /* 0x020fc60007f9e0ff */
[----:B------:R1:W-:Y:S01]  /*2a8e0*/  STL [R1+0xb0c], R15 ;  /* 0x000b0c0f01007387 */ /* 0x0003e20000100800 */
[----:B------:R-:W-:Y:S01]  /*2a8f0*/  IMAD.MOV.U32 R5, RZ, RZ, R15 ;  /* 0x000000ffff057224 */ /* 0x000fe200078e000f */
[----:B----4-:R-:W-:Y:S02]  /*2a900*/  IADD3.X R28, R28, R2, RZ, P4, !PT ;  /* 0x000000021c1c7210 */ /* 0x010fe400027fe4ff */
[----:B------:R2:W-:Y:S01]  /*2a910*/  STL [R1+0xb18], R6 ;  /* 0x000b180601007387 */ /* 0x0005e20000100800 */
[----:B------:R-:W-:-:S03]  /*2a920*/  IMAD.MOV.U32 R4, RZ, RZ, R12 ;  /* 0x000000ffff047224 */ /* 0x000fc600078e000c */
[----:B-1----:R-:W3:Y:S04]  /*2a930*/  LDL.LU R15, [R1+0x3f8] ;  /* 0x0003f800010f7983 */ /* 0x002ee80000300800 */
[----:B------:R-:W-:Y:S04]  /*2a940*/  STL [R1+0xb14], R28 ;  /* 0x000b141c01007387 */ /* 0x000fe80000100800 */
[----:B------:R-:W4:Y:S01]  /*2a950*/  LDL.LU R12, [R1+0xb24] ;  /* 0x000b2400010c7983 */ /* 0x000f220000300800 */
[----:B------:R-:W-:-:S03]  /*2a960*/  IADD3 R10, P3, R10, R61, RZ ;  /* 0x0000003d0a0a7210 */ /* 0x000fc60007f7e0ff */
[----:B------:R1:W-:Y:S01]  /*2a970*/  LDGSTS.E [R3+0x400], [R4.64], P1 ;  /* 0x0040000004037fae */ /* 0x0003e20008921844 */
[----:B------:R-:W-:Y:S01]  /*2a980*/  ISETP.GT.AND P1, PT, R0, 0x8, PT ;  /* 0x000000080000780c */ /* 0x000fe20003f24270 */
[----:B------:R-:W-:Y:S01]  /*2a990*/  IMAD.X R11, R11, 0x1, R2, P3 ;  /* 0x000000010b0b7824 */ /* 0x000fe200018e0602 */
[----:B------:R-:W-:Y:S01]  /*2a9a0*/  IADD3 R7, P4, R7, R61, RZ ;  /* 0x0000003d07077210 */ /* 0x000fe20007f9e0ff */
[----:B------:R-:W5:Y:S01]  /*2a9b0*/  LDL.LU R29, [R1+0x41c] ;  /* 0x00041c00011d7983 */ /* 0x000f620000300800 */
[----:B-1----:R-:W-:Y:S01]  /*2a9c0*/  MOV R4, R6 ;  /* 0x0000000600047202 */ /* 0x002fe20000000f00 */
[----:B------:R-:W-:Y:S02]  /*2a9d0*/  IMAD.MOV.U32 R5, RZ, RZ, R28 ;  /* 0x000000ffff057224 */ /* 0x000fe400078e001c */
[----:B--2---:R-:W4:Y:S04]  /*2a9e0*/  LDL.LU R6, [R1+0xb30] ;  /* 0x000b300001067983 */ /* 0x004f280000300800 */
[----:B------:R1:W-:Y:S01]  /*2a9f0*/  LDGSTS.E [R3+0x2000], [R4.64], P2 ;  /* 0x0200000004037fae */ /* 0x0003e20009121844 */
[----:B------:R-:W-:-:S03]  /*2aa00*/  IADD3.X R9, R9, R2, RZ, P4, !PT ;  /* 0x0000000209097210 */ /* 0x000fc600027fe4ff */
[----:B------:R1:W-:Y:S04]  /*2aa10*/  STL [R1+0x3dc], R10 ;  /* 0x0003dc0a01007387 */ /* 0x0003e80000100800 */
[----:B------:R1:W-:Y:S02]  /*2aa20*/  STL [R1+0x3d8], R11 ;  /* 0x0003d80b01007387 */ /* 0x0003e40000100800 */
[----:B-1----:R-:W-:Y:S02]  /*2aa30*/  SEL R4, RZ, 0x4, !P1 ;  /* 0x00000004ff047807 */ /* 0x002fe40004800000 */
[----:B------:R-:W-:Y:S02]  /*2aa40*/  STL [R1+0xb20], R7 ;  /* 0x000b200701007387 */ /* 0x000fe40000100800 */
[----:B------:R-:W-:-:S02]  /*2aa50*/  SEL R4, R4, RZ, !P0 ;  /* 0x000000ff04047207 */ /* 0x000fc40004000000 */
[----:B------:R-:W4:Y:S01]  /*2aa60*/  LDL.LU R30, [R1+0x418] ;  /* 0x00041800011e7983 */ /* 0x000f220000300800 */
[----:B------:R-:W-:Y:S01]  /*2aa70*/  IMAD.MOV.U32 R5, RZ, RZ, R11 ;  /* 0x000000ffff057224 */ /* 0x000fe200078e000b */
[----:B------:R-:W-:Y:S01]  /*2aa80*/  ISETP.NE.U32.AND P1, PT, R4, RZ, PT ;  /* 0x000000ff0400720c */ /* 0x000fe20003f25070 */
[----:B------:R-:W-:Y:S01]  /*2aa90*/  IMAD.MOV.U32 R4, RZ, RZ, R10 ;  /* 0x000000ffff047224 */ /* 0x000fe200078e000a */
[----:B------:R1:W-:Y:S04]  /*2aaa0*/  STL [R1+0xb1c], R9 ;  /* 0x000b1c0901007387 */ /* 0x0003e80000100800 */
[----:B------:R-:W4:Y:S04]  /*2aab0*/  LDL.LU R10, [R1+0xb2c] ;  /* 0x000b2c00010a7983 */ /* 0x000f280000300800 */
[----:B------:R1:W-:Y:S04]  /*2aac0*/  LDGSTS.E [R3+0x2400], [R4.64], P2 ;  /* 0x0240000004037fae */ /* 0x0003e80009121844 */
[----:B------:R-:W4:Y:S01]  /*2aad0*/  LDL.LU R11, [R1+0x440] ;  /* 0x00044000010b7983 */ /* 0x000f220000300800 */
[----:B-1----:R-:W-:-:S03]  /*2aae0*/  IMAD.MOV.U32 R5, RZ, RZ, R9 ;  /* 0x000000ffff057224 */ /* 0x002fc600078e0009 */
[----:B------:R-:W4:Y:S01]  /*2aaf0*/  LDL.LU R9, [R1+0x444] ;  /* 0x0004440001097983 */ /* 0x000f220000300800 */
[----:B------:R-:W-:-:S03]  /*2ab00*/  MOV R4, R7 ;  /* 0x0000000700047202 */ /* 0x000fc60000000f00 */
[----:B------:R-:W4:Y:S04]  /*2ab10*/  LDL.LU R28, [R1+0xb34] ;  /* 0x000b3400011c7983 */ /* 0x000f280000300800 */
[----:B------:R-:W4:Y:S01]  /*2ab20*/  LDL.LU R7, [R1+0xb38] ;  /* 0x000b380001077983 */ /* 0x000f220000300800 */
[----:B------:R-:W-:-:S03]  /*2ab30*/  ISETP.GT.AND P2, PT, R0, 0xc, PT ;  /* 0x0000000c0000780c */ /* 0x000fc60003f44270 */
[----:B------:R1:W-:Y:S01]  /*2ab40*/  LDGSTS.E [R3+0x4000], [R4.64], P1 ;  /* 0x0400000004037fae */ /* 0x0003e20008921844 */
[-C--:B------:R-:W-:Y:S02]  /*2ab50*/  IADD3 R14, P3, R14, R61.reuse, RZ ;  /* 0x0000003d0e0e7210 */ /* 0x080fe40007f7e0ff */
[----:B------:R-:W-:Y:S02]  /*2ab60*/  IADD3 R8, P4, R8, R61, RZ ;  /* 0x0000003d08087210 */ /* 0x000fe40007f9e0ff */
[----:B-1----:R-:W-:-:S04]  /*2ab70*/  SEL R4, RZ, 0x4, !P2 ;  /* 0x00000004ff047807 */ /* 0x002fc80005000000 */
[----:B------:R-:W-:-:S04]  /*2ab80*/  SEL R4, R4, RZ, !P0 ;  /* 0x000000ff04047207 */ /* 0x000fc80004000000 */
[----:B------:R-:W-:Y:S01]  /*2ab90*/  ISETP.NE.U32.AND P2, PT, R4, RZ, PT ;  /* 0x000000ff0400720c */ /* 0x000fe20003f45070 */
[----:B------:R-:W-:Y:S01]  /*2aba0*/  IMAD.MOV.U32 R4, RZ, RZ, R14 ;  /* 0x000000ffff047224 */ /* 0x000fe200078e000e */
[----:B------:R-:W-:Y:S01]  /*2abb0*/  STL [R1+0x3fc], R14 ;  /* 0x0003fc0e01007387 */ /* 0x000fe20000100800 */
[----:B---3--:R-:W-:-:S04]  /*2abc0*/  IMAD.X R15, R15, 0x1, R2, P3 ;  /* 0x000000010f0f7824 */ /* 0x008fc800018e0602 */
[----:B------:R-:W-:Y:S01]  /*2abd0*/  IMAD.MOV.U32 R5, RZ, RZ, R15 ;  /* 0x000000ffff057224 */ /* 0x000fe200078e000f */
[----:B------:R1:W-:Y:S01]  /*2abe0*/  STL [R1+0x3f8], R15 ;  /* 0x0003f80f01007387 */ /* 0x0003e20000100800 */
[----:B----4-:R-:W-:-:S03]  /*2abf0*/  IADD3.X R12, R12, R2, RZ, P4, !PT ;  /* 0x000000020c0c7210 */ /* 0x010fc600027fe4ff */
[----:B------:R-:W-:Y:S04]  /*2ac00*/  STL [R1+0xb28], R8 ;  /* 0x000b280801007387 */ /* 0x000fe80000100800 */
[----:B------:R3:W-:Y:S01]  /*2ac10*/  LDGSTS.E [R3+0x4400], [R4.64], P1 ;  /* 0x0440000004037fae */ /* 0x0007e20008921844 */
[----:B------:R-:W-:-:S03]  /*2ac20*/  ISETP.GT.AND P1, PT, R0, 0x10, PT ;  /* 0x000000100000780c */ /* 0x000fc60003f24270 */
[----:B------:R4:W-:Y:S04]  /*2ac30*/  STL [R1+0xb24], R12 ;  /* 0x000b240c01007387 */ /* 0x0009e80000100800 */
[----:B-1----:R-:W2:Y:S01]  /*2ac40*/  LDL.LU R15, [R1+0x460] ;  /* 0x00046000010f7983 */ /* 0x002ea20000300800 */
[----:B---3--:R-:W-:Y:S01]  /*2ac50*/  MOV R4, R8 ;  /* 0x0000000800047202 */ /* 0x008fe20000000f00 */
[----:B------:R-:W-:Y:S02]  /*2ac60*/  IMAD.MOV.U32 R5, RZ, RZ, R12 ;  /* 0x000000ffff057224 */ /* 0x000fe400078e000c */
[----:B------:R-:W3:Y:S01]  /*2ac70*/  LDL.LU R14, [R1+0x464] ;  /* 0x00046400010e7983 */ /* 0x000ee20000300800 */
[----:B-----5:R-:W-:-:S03]  /*2ac80*/  IADD3 R29, P3, R29, R61, RZ ;  /* 0x0000003d1d1d7210 */ /* 0x020fc60007f7e0ff */
[----:B------:R1:W-:Y:S04]  /*2ac90*/  LDGSTS.E [R3+0x6000], [R4.64], P2 ;  /* 0x0600000004037fae */ /* 0x0003e80009121844 */
[----:B----4-:R-:W4:Y:S04]  /*2aca0*/  LDL.LU R12, [R1+0xb3c] ;  /* 0x000b3c00010c7983 */ /* 0x010f280000300800 */
[----:B------:R-:W5:Y:S01]  /*2acb0*/  LDL.LU R8, [R1+0xb40] ;  /* 0x000b400001087983 */ /* 0x000f620000300800 */
[----:B-1----:R-:W-:-:S04]  /*2acc0*/  SEL R4, RZ, 0x4, !P1 ;  /* 0x00000004ff047807 */ /* 0x002fc80004800000 */
[----:B------:R-:W-:Y:S01]  /*2acd0*/  SEL R4, R4, RZ, !P0 ;  /* 0x000000ff04047207 */ /* 0x000fe20004000000 */
[----:B------:R-:W-:Y:S01]  /*2ace0*/  IMAD.X R30, R30, 0x1, R2, P3 ;  /* 0x000000011e1e7824 */ /* 0x000fe200018e0602 */
[----:B------:R-:W-:Y:S02]  /*2acf0*/  IADD3 R6, P4, R6, R61, RZ ;  /* 0x0000003d06067210 */ /* 0x000fe40007f9e0ff */
[----:B------:R-:W-:Y:S01]  /*2ad00*/  ISETP.NE.U32.AND P1, PT, R4, RZ, PT ;  /* 0x000000ff0400720c */ /* 0x000fe20003f25070 */
[----:B------:R-:W-:Y:S02]  /*2ad10*/  IMAD.MOV.U32 R4, RZ, RZ, R29 ;  /* 0x000000ffff047224 */ /* 0x000fe400078e001d */
[----:B------:R-:W-:Y:S01]  /*2ad20*/  IMAD.MOV.U32 R5, RZ, RZ, R30 ;  /* 0x000000ffff057224 */ /* 0x000fe200078e001e */
[----:B------:R-:W-:-:S04]  /*2ad30*/  IADD3.X R10, R10, R2, RZ, P4, !PT ;  /* 0x000000020a0a7210 */ /* 0x000fc800027fe4ff */
[----:B------:R1:W-:Y:S01]  /*2ad40*/  LDGSTS.E [R3+0x6400], [R4.64], P2 ;  /* 0x0640000004037fae */ /* 0x0003e20009121844 */
[----:B------:R-:W-:-:S03]  /*2ad50*/  ISETP.GT.AND P2, PT, R0, 0x14, PT ;  /* 0x000000140000780c */ /* 0x000fc60003f44270 */
[----:B------:R-:W-:Y:S01]  /*2ad60*/  STL [R1+0x41c], R29 ;  /* 0x00041c1d01007387 */ /* 0x000fe20000100800 */
[----:B-1----:R-:W-:Y:S01]  /*2ad70*/  MOV R4, R6 ;  /* 0x0000000600047202 */ /* 0x002fe20000000f00 */
[----:B------:R-:W-:Y:S01]  /*2ad80*/  IMAD.MOV.U32 R5, RZ, RZ, R10 ;  /* 0x000000ffff057224 */ /* 0x000fe200078e000a */
[-C--:B------:R-:W-:Y:S01]  /*2ad90*/  IADD3 R9, P3, R9, R61.reuse, RZ ;  /* 0x0000003d09097210 */ /* 0x080fe20007f7e0ff */
[----:B------:R-:W-:Y:S04]  /*2ada0*/  STL [R1+0x418], R30 ;  /* 0x0004181e01007387 */ /* 0x000fe80000100800 */
[----:B------:R1:W-:Y:S01]  /*2adb0*/  LDGSTS.E [R3+0x8000], [R4.64], P1 ;  /* 0x0800000004037fae */ /* 0x0003e20008921844 */
[----:B------:R-:W-:Y:S01]  /*2adc0*/  IMAD.X R11, R11, 0x1, R2, P3 ;  /* 0x000000010b0b7824 */ /* 0x000fe200018e0602 */
[----:B------:R-:W-:-:S02]  /*2add0*/  IADD3 R7, P4, R7, R61, RZ ;  /* 0x0000003d07077210 */ /* 0x000fc40007f9e0ff */
[----:B------:R-:W-:Y:S04]  /*2ade0*/  STL [R1+0xb30], R6 ;  /* 0x000b300601007387 */ /* 0x000fe80000100800 */
[----:B------:R1:W-:Y:S02]  /*2adf0*/  STL [R1+0xb2c], R10 ;  /* 0x000b2c0a01007387 */ /* 0x0003e40000100800 */
[----:B-1----:R-:W-:Y:S02]  /*2ae00*/  SEL R4, RZ, 0x4, !P2 ;  /* 0x00000004ff047807 */ /* 0x002fe40005000000 */
[----:B------:R-:W-:Y:S02]  /*2ae10*/  IADD3.X R28, R28, R2, RZ, P4, !PT ;  /* 0x000000021c1c7210 */ /* 0x000fe400027fe4ff */
[----:B------:R-:W-:Y:S01]  /*2ae20*/  SEL R4, R4, RZ, !P0 ;  /* 0x000000ff04047207 */ /* 0x000fe20004000000 */
[----:B------:R-:W4:Y:S01]  /*2ae30*/  LDL.LU R10, [R1+0x484] ;  /* 0x00048400010a7983 */ /* 0x000f220000300800 */
[----:B------:R-:W-:-:S03]  /*2ae40*/  IMAD.MOV.U32 R5, RZ, RZ, R11 ;  /* 0x000000ffff057224 */ /* 0x000fc600078e000b */
[----:B------:R-:W4:Y:S01]  /*2ae50*/  LDL.LU R6, [R1+0xb48] ;  /* 0x000b480001067983 */ /* 0x000f220000300800 */
[----:B------:R-:W-:-:S03]  /*2ae60*/  ISETP.NE.U32.AND P2, PT, R4, RZ, PT ;  /* 0x000000ff0400720c */ /* 0x000fc60003f45070 */
[----:B------:R-:W-:Y:S01]  /*2ae70*/  STL [R1+0x444], R9 ;  /* 0x0004440901007387 */ /* 0x000fe20000100800 */
[----:B------:R-:W-:-:S03]  /*2ae80*/  IMAD.MOV.U32 R4, RZ, RZ, R9 ;  /* 0x000000ffff047224 */ /* 0x000fc600078e0009 */
[----:B------:R1:W-:Y:S04]  /*2ae90*/  STL [R1+0x440], R11 ;  /* 0x0004400b01007387 */ /* 0x0003e80000100800 */
[----:B------:R1:W-:Y:S04]  /*2aea0*/  STL [R1+0xb38], R7 ;  /* 0x000b380701007387 */ /* 0x0003e80000100800 */
[----:B------:R1:W-:Y:S04]  /*2aeb0*/  LDGSTS.E [R3+0x8400], [R4.64], P1 ;  /* 0x0840000004037fae */ /* 0x0003e80008921844 */
[----:B-1----:R-:W4:Y:S04]  /*2aec0*/  LDL.LU R11, [R1+0x480] ;  /* 0x00048000010b7983 */ /* 0x002f280000300800 */
[----:B------:R-:W-:Y:S04]  /*2aed0*/  STL [R1+0xb34], R28 ;  /* 0x000b341c01007387 */ /* 0x000fe80000100800 */
[----:B------:R-:W4:Y:S01]  /*2aee0*/  LDL.LU R9, [R1+0xb44] ;  /* 0x000b440001097983 */ /* 0x000f220000300800 */
[----:B------:R-:W-:Y:S01]  /*2aef0*/  MOV R4, R7 ;  /* 0x0000000700047202 */ /* 0x000fe20000000f00 */
[----:B------:R-:W-:Y:S01]  /*2af00*/  IMAD.MOV.U32 R5, RZ, RZ, R28 ;  /* 0x000000ffff057224 */ /* 0x000fe200078e001c */
[----:B------:R-:W-:Y:S01]  /*2af10*/  ISETP.GT.AND P1, PT, R0, 0x18, PT ;  /* 0x000000180000780c */ /* 0x000fe20003f24270 */
[----:B------:R-:W4:Y:S04]  /*2af20*/  LDL.LU R29, [R1+0x4a4] ;  /* 0x0004a400011d7983 */ /* 0x000f280000300800 */
[----:B------:R1:W-:Y:S04]  /*2af30*/  LDGSTS.E [R3+0xa000], [R4.64], P2 ;  /* 0x0a00000004037fae */ /* 0x0003e80009121844 */
[----:B------:R-:W4:Y:S01]  /*2af40*/  LDL.LU R7, [R1+0xb50] ;  /* 0x000b500001077983 */ /* 0x000f220000300800 */
[----:B-1----:R-:W-:-:S04]  /*2af50*/  SEL R4, RZ, 0x4, !P1 ;  /* 0x00000004ff047807 */ /* 0x002fc80004800000 */
[----:B------:R-:W-:-:S04]  /*2af60*/  SEL R4, R4, RZ, !P0 ;  /* 0x000000ff04047207 */ /* 0x000fc80004000000 */
[----:B------:R-:W-:Y:S02]  /*2af70*/  ISETP.NE.U32.AND P1, PT, R4, RZ, PT ;  /* 0x000000ff0400720c */ /* 0x000fe40003f25070 */
[----:B---3--:R-:W-:-:S05]  /*2af80*/  IADD3 R14, P3, R14, R61, RZ ;  /* 0x0000003d0e0e7210 */ /* 0x008fca0007f7e0ff */
[----:B--2---:R-:W-:Y:S01]  /*2af90*/  IMAD.X R15, R15, 0x1, R2, P3 ;  /* 0x000000010f0f7824 */ /* 0x004fe200018e0602 */
[----:B------:R1:W-:Y:S01]  /*2afa0*/  STL [R1+0x464], R14 ;  /* 0x0004640e01007387 */ /* 0x0003e20000100800 */
[----:B-----5:R-:W-:-:S03]  /*2afb0*/  IADD3 R8, P4, R8, R61, RZ ;  /* 0x0000003d08087210 */ /* 0x020fc60007f9e0ff */
[----:B------:R2:W-:Y:S01]  /*2afc0*/  STL [R1+0x460], R15 ;  /* 0x0004600f01007387 */ /* 0x0005e20000100800 */
[----:B----4-:R-:W-:-:S03]  /*2afd0*/  IADD3.X R12, R12, R2, RZ, P4, !PT ;  /* 0x000000020c0c7210 */ /* 0x010fc600027fe4ff */
[----:B------:R-:W-:Y:S01]  /*2afe0*/  STL [R1+0xb40], R8 ;  /* 0x000b400801007387 */ /* 0x000fe20000100800 */
[----:B------:R-:W-:-:S03]  /*2aff0*/  IMAD.MOV.U32 R4, RZ, RZ, R14 ;  /* 0x000000ffff047224 */ /* 0x000fc600078e000e */
[----:B------:R-:W3:Y:S01]  /*2b000*/  LDL.LU R30, [R1+0x4a0] ;  /* 0x0004a000011e7983 */ /* 0x000ee20000300800 */
[----:B------:R-:W-:-:S03]  /*2b010*/  IMAD.MOV.U32 R5, RZ, RZ, R15 ;  /* 0x000000ffff057224 */ /* 0x000fc600078e000f */
[----:B------:R4:W-:Y:S04]  /*2b020*/  STL [R1+0xb3c], R12 ;  /* 0x000b3c0c01007387 */ /* 0x0009e80000100800 */
[----:B-1----:R-:W5:Y:S04]  /*2b030*/  LDL.LU R14, [R1+0xb4c] ;  /* 0x000b4c00010e7983 */ /* 0x002f680000300800 */
[----:B------:R1:W-:Y:S04]  /*2b040*/  LDGSTS.E [R3+0xa400], [R4.64], P2 ;  /* 0x0a40000004037fae */ /* 0x0003e80009121844 */
[----:B--2---:R-:W2:Y:S01]  /*2b050*/  LDL.LU R15, [R1+0x4c0] ;  /* 0x0004c000010f7983 */ /* 0x004ea20000300800 */
[----:B-1----:R-:W-:-:S03]  /*2b060*/  IMAD.MOV.U32 R5, RZ, RZ, R12 ;  /* 0x000000ffff057224 */ /* 0x002fc600078e000c */
[----:B----4-:R-:W4:Y:S01]  /*2b070*/  LDL.LU R12, [R1+0x4c4] ;  /* 0x0004c400010c7983 */ /* 0x010f220000300800 */
[----:B------:R-:W-:-:S03]  /*2b080*/  MOV R4, R8 ;  /* 0x0000000800047202 */ /* 0x000fc60000000f00 */
[----:B------:R-:W2:Y:S01]  /*2b090*/  LDL.LU R28, [R1+0xb54] ;  /* 0x000b5400011c7983 */ /* 0x000ea20000300800 */
[----:B------:R-:W-:-:S03]  /*2b0a0*/  ISETP.GT.AND P2, PT, R0, 0x1c, PT ;  /* 0x0000001c0000780c */ /* 0x000fc60003f44270 */
[----:B------:R-:W2:Y:S04]  /*2b0b0*/  LDL.LU R8, [R1+0xb58] ;  /* 0x000b580001087983 */ /* 0x000ea80000300800 */
[----:B------:R1:W-:Y:S01]  /*2b0c0*/  LDGSTS.E [R3+0xc000], [R4.64], P1 ;  /* 0x0c00000004037fae */ /* 0x0003e20008921844 */
[-C--:B------:R-:W-:Y:S02]  /*2b0d0*/  IADD3 R10, P3, R10, R61.reuse, RZ ;  /* 0x0000003d0a0a7210 */ /* 0x080fe40007f7e0ff */
[----:B-1----:R-:W-:Y:S02]  /*2b0e0*/  SEL R4, RZ, 0x4, !P2 ;  /* 0x00000004ff047807 */ /* 0x002fe40005000000 */
[----:B------:R-:W-:Y:S02]  /*2b0f0*/  IADD3 R6, P4, R6, R61, RZ ;  /* 0x0000003d06067210 */ /* 0x000fe40007f9e0ff */
[----:B------:R-:W-:Y:S01]  /*2b100*/  SEL R4, R4, RZ, !P0 ;  /* 0x000000ff04047207 */ /* 0x000fe20004000000 */
[----:B------:R-:W-:Y:S03]  /*2b110*/  STL [R1+0x484], R10 ;  /* 0x0004840a01007387 */ /* 0x000fe60000100800 */
[----:B------:R-:W-:Y:S01]  /*2b120*/  ISETP.NE.U32.AND P2, PT, R4, RZ, PT ;  /* 0x000000ff0400720c */ /* 0x000fe20003f45070 */
[----:B------:R-:W-:-:S02]  /*2b130*/  IMAD.MOV.U32 R4, RZ, RZ, R10 ;  /* 0x000000ffff047224 */ /* 0x000fc400078e000a */
[----:B------:R-:W-:-:S05]  /*2b140*/  IMAD.X R11, R11, 0x1, R2, P3 ;  /* 0x000000010b0b7824 */ /* 0x000fca00018e0602 */
[----:B------:R1:W-:Y:S01]  /*2b150*/  STL [R1+0x480], R11 ;  /* 0x0004800b01007387 */ /* 0x0003e20000100800 */
[----:B------:R-:W-:-:S03]  /*2b160*/  IADD3.X R9, R9, R2, RZ, P4, !PT ;  /* 0x0000000209097210 */ /* 0x000fc600027fe4ff */
[----:B------:R-:W-:Y:S01]  /*2b170*/  STL [R1+0xb48], R6 ;  /* 0x000b480601007387 */ /* 0x000fe20000100800 */
[----:B------:R-:W-:-:S03]  /*2b180*/  IMAD.MOV.U32 R5, RZ, RZ, R11 ;  /* 0x000000ffff057224 */ /* 0x000fc600078e000b */
[----:B------:R1:W-:Y:S04]  /*2b190*/  STL [R1+0xb44], R9 ;  /* 0x000b440901007387 */ /* 0x0003e80000100800 */
[----:B-1----:R-:W2:Y:S04]  /*2b1a0*/  LDL.LU R11, [R1+0x4e0] ;  /* 0x0004e000010b7983 */ /* 0x002ea80000300800 */
[----:B------:R-:W2:Y:S04]  /*2b1b0*/  LDL.LU R10, [R1+0x4e4] ;  /* 0x0004e400010a7983 */ /* 0x000ea80000300800 */
[----:B------:R1:W-:Y:S02]  /*2b1c0*/  LDGSTS.E [R3+0xc400], [R4.64], P1 ;  /* 0x0c40000004037fae */ /* 0x0003e40008921844 */
[----:B-1----:R-:W-:Y:S01]  /*2b1d0*/  IMAD.MOV.U32 R5, RZ, RZ, R9 ;  /* 0x000000ffff057224 */ /* 0x002fe200078e0009 */
[----:B------:R-:W-:Y:S01]  /*2b1e0*/  MOV R4, R6 ;  /* 0x0000000600047202 */ /* 0x000fe20000000f00 */
[----:B------:R-:W2:Y:S04]  /*2b1f0*/  LDL.LU R9, [R1+0xb5c] ;  /* 0x000b5c0001097983 */ /* 0x000ea80000300800 */
[----:B------:R-:W2:Y:S01]  /*2b200*/  LDL.LU R6, [R1+0xb60] ;  /* 0x000b600001067983 */ /* 0x000ea20000300800 */
        /* <DEDUP_REMOVED lines=11> */
[----:B-----5:R-:W-:-:S04]  /*2b2c0*/  IADD3.X R14, R14, R2, RZ, P4, !PT ;  /* 0x000000020e0e7210 */ /* 0x020fc800027fe4ff */
[----:B------:R1:W-:Y:S01]  /*2b2d0*/  LDGSTS.E [R3+0xe400], [R4.64], P2 ;  /* 0x0e40000004037fae */ /* 0x0003e20009121844 */
[----:B------:R-:W-:-:S03]  /*2b2e0*/  ISETP.GT.AND P2, PT, R0, 0x24, PT ;  /* 0x000000240000780c */ /* 0x000fc60003f44270 */
[----:B------:R-:W-:Y:S04]  /*2b2f0*/  STL [R1+0x4a0], R30 ;  /* 0x0004a01e01007387 */ /* 0x000fe80000100800 */
[----:B------:R-:W-:Y:S01]  /*2b300*/  STL [R1+0xb50], R7 ;  /* 0x000b500701007387 */ /* 0x000fe20000100800 */
[----:B-1----:R-:W-:Y:S01]  /*2b310*/  MOV R4, R7 ;  /* 0x0000000700047202 */ /* 0x002fe20000000f00 */
[----:B------:R-:W-:Y:S01]  /*2b320*/  IMAD.MOV.U32 R5, RZ, RZ, R14 ;  /* 0x000000ffff057224 */ /* 0x000fe200078e000e */
[-C--:B----4-:R-:W-:Y:S01]  /*2b330*/  IADD3 R12, P3, R12, R61.reuse, RZ ;  /* 0x0000003d0c0c7210 */ /* 0x090fe20007f7e0ff */
[----:B------:R1:W-:Y:S04]  /*2b340*/  STL [R1+0xb4c], R14 ;  /* 0x000b4c0e01007387 */ /* 0x0003e80000100800 */
[----:B--2---:R-:W-:Y:S01]  /*2b350*/  IMAD.X R15, R15, 0x1, R2, P3 ;  /* 0x000000010f0f7824 */ /* 0x004fe200018e0602 */
[----:B------:R2:W-:Y:S01]  /*2b360*/  LDGSTS.E [R3+0x10000], [R4.64], P1 ;  /* 0x1000000004037fae */ /* 0x0005e20008921844 */
[----:B------:R-:W-:-:S03]  /*2b370*/  IADD3 R8, P4, R8, R61, RZ ;  /* 0x0000003d08087210 */ /* 0x000fc60007f9e0ff */
[----:B-1----:R-:W3:Y:S01]  /*2b380*/  LDL.LU R14, [R1+0x504] ;  /* 0x00050400010e7983 */ /* 0x002ee20000300800 */
[----:B------:R-:W-:-:S03]  /*2b390*/  IADD3.X R28, R28, R2, RZ, P4, !PT ;  /* 0x000000021c1c7210 */ /* 0x000fc600027fe4ff */
[----:B------:R-:W4:Y:S01]  /*2b3a0*/  LDL.LU R7, [R1+0xb68] ;  /* 0x000b680001077983 */ /* 0x000f220000300800 */
[----:B--2---:R-:W-:-:S03]  /*2b3b0*/  SEL R4, RZ, 0x4, !P2 ;  /* 0x00000004ff047807 */ /* 0x004fc60005000000 */
[----:B------:R-:W-:Y:S01]  /*2b3c0*/  STL [R1+0x4c4], R12 ;  /* 0x0004c40c01007387 */ /* 0x000fe20000100800 */
[----:B------:R-:W-:Y:S01]  /*2b3d0*/  IMAD.MOV.U32 R5, RZ, RZ, R15 ;  /* 0x000000ffff057224 */ /* 0x000fe200078e000f */
[----:B------:R-:W-:Y:S02]  /*2b3e0*/  SEL R4, R4, RZ, !P0 ;  /* 0x000000ff04047207 */ /* 0x000fe40004000000 */
[----:B------:R1:W-:Y:S04]  /*2b3f0*/  STL [R1+0x4c0], R15 ;  /* 0x0004c00f01007387 */ /* 0x0003e80000100800 */
[----:B------:R2:W-:Y:S01]  /*2b400*/  STL [R1+0xb58], R8 ;  /* 0x000b580801007387 */ /* 0x0005e20000100800 */
[----:B------:R-:W-:Y:S01]  /*2b410*/  ISETP.NE.U32.AND P2, PT, R4, RZ, PT ;  /* 0x000000ff0400720c */ /* 0x000fe20003f45070 */
[----:B------:R-:W-:-:S02]  /*2b420*/  IMAD.MOV.U32 R4, RZ, RZ, R12 ;  /* 0x000000ffff047224 */ /* 0x000fc400078e000c */
[----:B-1----:R-:W5:Y:S04]  /*2b430*/  LDL.LU R15, [R1+0x500] ;  /* 0x00050000010f7983 */ /* 0x002f680000300800 */
[----:B------:R-:W-:Y:S04]  /*2b440*/  STL [R1+0xb54], R28 ;  /* 0x000b541c01007387 */ /* 0x000fe80000100800 */
[----:B------:R-:W5:Y:S04]  /*2b450*/  LDL.LU R12, [R1+0xb64] ;  /* 0x000b6400010c7983 */ /* 0x000f680000300800 */
[----:B------:R1:W-:Y:S01]  /*2b460*/  LDGSTS.E [R3+0x10400], [R4.64], P1 ;  /* 0x1040000004037fae */ /* 0x0003e20008921844 */
[----:B------:R-:W-:-:S03]  /*2b470*/  ISETP.GT.AND P1, PT, R0, 0x28, PT ;  /* 0x000000280000780c */ /* 0x000fc60003f24270 */
[----:B------:R-:W5:Y:S01]  /*2b480*/  LDL.LU R29, [R1+0x524] ;  /* 0x00052400011d7983 */ /* 0x000f620000300800 */
[----:B-1----:R-:W-:Y:S01]  /*2b490*/  MOV R4, R8 ;  /* 0x0000000800047202 */ /* 0x002fe20000000f00 */
[----:B------:R-:W-:Y:S02]  /*2b4a0*/  IMAD.MOV.U32 R5, RZ, RZ, R28 ;  /* 0x000000ffff057224 */ /* 0x000fe400078e001c */
[----:B--2---:R-:W2:Y:S04]  /*2b4b0*/  LDL.LU R8, [R1+0xb70] ;  /* 0x000b700001087983 */ /* 0x004ea80000300800 */
[----:B------:R1:W-:Y:S01]  /*2b4c0*/  LDGSTS.E [R3+0x12000], [R4.64], P2 ;  /* 0x1200000004037fae */ /* 0x0003e20009121844 */
[----:B------:R-:W-:-:S05]  /*2b4d0*/  IADD3 R10, P3, R10, R61, RZ ;  /* 0x0000003d0a0a7210 */ /* 0x000fca0007f7e0ff */
[----:B------:R-:W-:Y:S01]  /*2b4e0*/  IMAD.X R11, R11, 0x1, R2, P3 ;  /* 0x000000010b0b7824 */ /* 0x000fe200018e0602 */
[----:B-1----:R-:W-:Y:S01]  /*2b4f0*/  SEL R4, RZ, 0x4, !P1 ;  /* 0x00000004ff047807 */ /* 0x002fe20004800000 */
[----:B------:R1:W-:Y:S03]  /*2b500*/  STL [R1+0x4e4], R10 ;  /* 0x0004e40a01007387 */ /* 0x0003e60000100800 */
[----:B------:R-:W-:Y:S01]  /*2b510*/  SEL R4, R4, RZ, !P0 ;  /* 0x000000ff04047207 */ /* 0x000fe20004000000 */
[----:B------:R1:W-:Y:S01]  /*2b520*/  STL [R1+0x4e0], R11 ;  /* 0x0004e00b01007387 */ /* 0x0003e20000100800 */
[----:B------:R-:W-:-:S04]  /*2b530*/  IADD3 R6, P4, R6, R61, RZ ;  /* 0x0000003d06067210 */ /* 0x000fc80007f9e0ff */
[----:B------:R-:W-:Y:S01]  /*2b540*/  IADD3.X R9, R9, R2, RZ, P4, !PT ;  /* 0x0000000209097210 */ /* 0x000fe200027fe4ff */
[----:B------:R-:W-:Y:S01]  /*2b550*/  STL [R1+0xb60], R6 ;  /* 0x000b600601007387 */ /* 0x000fe20000100800 */
[----:B------:R-:W-:-:S03]  /*2b560*/  ISETP.NE.U32.AND P1, PT, R4, RZ, PT ;  /* 0x000000ff0400720c */ /* 0x000fc60003f25070 */
[----:B------:R-:W2:Y:S01]  /*2b570*/  LDL.LU R30, [R1+0x520] ;  /* 0x00052000011e7983 */ /* 0x000ea20000300800 */
[----:B------:R-:W-:Y:S02]  /*2b580*/  IMAD.MOV.U32 R4, RZ, RZ, R10 ;  /* 0x000000ffff047224 */ /* 0x000fe400078e000a */
[----:B------:R-:W-:Y:S01]  /*2b590*/  IMAD.MOV.U32 R5, RZ, RZ, R11 ;  /* 0x000000ffff057224 */ /* 0x000fe200078e000b */
[----:B------:R1:W-:Y:S04]  /*2b5a0*/  STL [R1+0xb5c], R9 ;  /* 0x000b5c0901007387 */ /* 0x0003e80000100800 */
[----:B-1----:R-:W2:Y:S04]  /*2b5b0*/  LDL.LU R10, [R1+0xb6c] ;  /* 0x000b6c00010a7983 */ /* 0x002ea80000300800 */
[----:B------:R1:W-:Y:S04]  /*2b5c0*/  LDGSTS.E [R3+0x12400], [R4.64], P2 ;  /* 0x1240000004037fae */ /* 0x0003e80009121844 */
[----:B------:R-:W2:Y:S01]  /*2b5d0*/  LDL.LU R11, [R1+0x540] ;  /* 0x00054000010b7983 */ /* 0x000ea20000300800 */
[----:B-1----:R-:W-:-:S03]  /*2b5e0*/  IMAD.MOV.U32 R5, RZ, RZ, R9 ;  /* 0x000000ffff057224 */ /* 0x002fc600078e0009 */
[----:B------:R-:W2:Y:S01]  /*2b5f0*/  LDL.LU R9, [R1+0x544] ;  /* 0x0005440001097983 */ /* 0x000ea20000300800 */
[----:B------:R-:W-:-:S03]  /*2b600*/  MOV R4, R6 ;  /* 0x0000000600047202 */ /* 0x000fc60000000f00 */
[----:B------:R-:W2:Y:S04]  /*2b610*/  LDL.LU R28, [R1+0xb74] ;  /* 0x000b7400011c7983 */ /* 0x000ea80000300800 */
[----:B------:R-:W2:Y:S01]  /*2b620*/  LDL.LU R6, [R1+0xb78] ;  /* 0x000b780001067983 */ /* 0x000ea20000300800 */
[----:B------:R-:W-:-:S03]  /*2b630*/  ISETP.GT.AND P2, PT, R0, 0x2c, PT ;  /* 0x0000002c0000780c */ /* 0x000fc60003f44270 */
[----:B------:R1:W-:Y:S02]  /*2b640*/  LDGSTS.E [R3+0x14000], [R4.64], P1 ;  /* 0x1400000004037fae */ /* 0x0003e40008921844 */
[----:B-1----:R-:W-:-:S04]  /*2b650*/  SEL R4, RZ, 0x4, !P2 ;  /* 0x00000004ff047807 */ /* 0x002fc80005000000 */
[----:B------:R-:W-:-:S04]  /*2b660*/  SEL R4, R4, RZ, !P0 ;  /* 0x000000ff04047207 */ /* 0x000fc80004000000 */
[----:B------:R-:W-:Y:S02]  /*2b670*/  ISETP.NE.U32.AND P2, PT, R4, RZ, PT ;  /* 0x000000ff0400720c */ /* 0x000fe40003f45070 */
[-C--:B---3--:R-:W-:Y:S02]  /*2b680*/  IADD3 R14, P3, R14, R61.reuse, RZ ;  /* 0x0000003d0e0e7210 */ /* 0x088fe40007f7e0ff */
[----:B----4-:R-:W-:-:S03]  /*2b690*/  IADD3 R7, P4, R7, R61, RZ ;  /* 0x0000003d07077210 */ /* 0x010fc60007f9e0ff */
[----:B------:R-:W-:Y:S01]  /*2b6a0*/  IMAD.MOV.U32 R4, RZ, RZ, R14 ;  /* 0x000000ffff047224 */ /* 0x000fe200078e000e */
[----:B------:R-:W-:Y:S01]  /*2b6b0*/  STL [R1+0x504], R14 ;  /* 0x0005040e01007387 */ /* 0x000fe20000100800 */
[----:B-----5:R-:W-:-:S04]  /*2b6c0*/  IMAD.X R15, R15, 0x1, R2, P3 ;  /* 0x000000010f0f7824 */ /* 0x020fc800018e0602 */
[----:B------:R-:W-:Y:S01]  /*2b6d0*/  IMAD.MOV.U32 R5, RZ, RZ, R15 ;  /* 0x000000ffff057224 */ /* 0x000fe200078e000f */
[----:B------:R1:W-:Y:S01]  /*2b6e0*/  STL [R1+0x500], R15 ;  /* 0x0005000f01007387 */ /* 0x0003e20000100800 */
[----:B------:R-:W-:-:S03]  /*2b6f0*/  IADD3.X R12, R12, R2, RZ, P4, !PT ;  /* 0x000000020c0c7210 */ /* 0x000fc600027fe4ff */
[----:B------:R-:W-:Y:S04]  /*2b700*/  STL [R1+0xb68], R7 ;  /* 0x000b680701007387 */ /* 0x000fe80000100800 */
[----:B------:R3:W-:Y:S01]  /*2b710*/  LDGSTS.E [R3+0x14400], [R4.64], P1 ;  /* 0x1440000004037fae */ /* 0x0007e20008921844 */
[----:B------:R-:W-:-:S03]  /*2b720*/  ISETP.GT.AND P1, PT, R0, 0x30, PT ;  /* 0x000000300000780c */ /* 0x000fc60003f24270 */
[----:B------:R4:W-:Y:S04]  /*2b730*/  STL [R1+0xb64], R12 ;  /* 0x000b640c01007387 */ /* 0x0009e80000100800 */
[----:B-1----:R-:W5:Y:S01]  /*2b740*/  LDL.LU R15, [R1+0x560] ;  /* 0x00056000010f7983 */ /* 0x002f620000300800 */
[----:B---3--:R-:W-:Y:S01]  /*2b750*/  MOV R4, R7 ;  /* 0x0000000700047202 */ /* 0x008fe20000000f00 */
[----:B------:R-:W-:Y:S02]  /*2b760*/  IMAD.MOV.U32 R5, RZ, RZ, R12 ;  /* 0x000000ffff057224 */ /* 0x000fe400078e000c */
[----:B------:R-:W3:Y:S01]  /*2b770*/  LDL.LU R14, [R1+0x564] ;  /* 0x00056400010e7983 */ /* 0x000ee20000300800 */
[----:B------:R-:W-:-:S03]  /*2b780*/  IADD3 R29, P3, R29, R61, RZ ;  /* 0x0000003d1d1d7210 */ /* 0x000fc60007f7e0ff */
[----:B------:R1:W-:Y:S04]  /*2b790*/  LDGSTS.E [R3+0x16000], [R4.64], P2 ;  /* 0x1600000004037fae */ /* 0x0003e80009121844 */
[----:B----4-:R-:W4:Y:S04]  /*2b7a0*/  LDL.LU R12, [R1+0xb7c] ;  /* 0x000b7c00010c7983 */ /* 0x010f280000300800 */
[----:B------:R-:W4:Y:S01]  /*2b7b0*/  LDL.LU R7, [R1+0xb80] ;  /* 0x000b800001077983 */ /* 0x000f220000300800 */
[----:B-1----:R-:W-:-:S04]  /*2b7c0*/  SEL R4, RZ, 0x4, !P1 ;  /* 0x00000004ff047807 */ /* 0x002fc80004800000 */
[----:B------:R-:W-:Y:S02]  /*2b7d0*/  SEL R4, R4, RZ, !P0 ;  /* 0x000000ff04047207 */ /* 0x000fe40004000000 */
[----:B--2---:R-:W-:Y:S02]  /*2b7e0*/  IADD3 R8, P4, R8, R61, RZ ;  /* 0x0000003d08087210 */ /* 0x004fe40007f9e0ff */
[----:B------:R-:W-:Y:S01]  /*2b7f0*/  ISETP.NE.U32.AND P1, PT, R4, RZ, PT ;  /* 0x000000ff0400720c */ /* 0x000fe20003f25070 */
[----:B------:R-:W-:Y:S02]  /*2b800*/  IMAD.MOV.U32 R4, RZ, RZ, R29 ;  /* 0x000000ffff047224 */ /* 0x000fe400078e001d */
[----:B------:R-:W-:-:S04]  /*2b810*/  IMAD.X R30, R30, 0x1, R2, P3 ;  /* 0x000000011e1e7824 */ /* 0x000fc800018e0602 */
[----:B------:R-:W-:Y:S01]  /*2b820*/  IMAD.MOV.U32 R5, RZ, RZ, R30 ;  /* 0x000000ffff057224 */ /* 0x000fe200078e001e */
[----:B------:R-:W-:-:S04]  /*2b830*/  IADD3.X R10, R10, R2, RZ, P4, !PT ;  /* 0x000000020a0a7210 */ /* 0x000fc800027fe4ff */
[----:B------:R1:W-:Y:S01]  /*2b840*/  LDGSTS.E [R3+0x16400], [R4.64], P2 ;  /* 0x1640000004037fae */ /* 0x0003e20009121844 */
[----:B------:R-:W-:-:S03]  /*2b850*/  ISETP.GT.AND P2, PT, R0, 0x34, PT ;  /* 0x000000340000780c */ /* 0x000fc60003f44270 */
[----:B------:R-:W-:Y:S01]  /*2b860*/  STL [R1+0x524], R29 ;  /* 0x0005241d01007387 */ /* 0x000fe20000100800 */
[----:B-1----:R-:W-:Y:S01]  /*2b870*/  MOV R4, R8 ;  /* 0x0000000800047202 */ /* 0x002fe20000000f00 */
[----:B------:R-:W-:Y:S01]  /*2b880*/  IMAD.MOV.U32 R5, RZ, RZ, R10 ;  /* 0x000000ffff057224 */ /* 0x000fe200078e000a */
[----:B------:R-:W-:-:S04]  /*2b890*/  IADD3 R9, P3, R9, R61, RZ ;  /* 0x0000003d09097210 */ /* 0x000fc80007f7e0ff */
[----:B------:R1:W-:Y:S04]  /*2b8a0*/  LDGSTS.E [R3+0x18000], [R4.64], P1 ;  /* 0x1800000004037fae */ /* 0x0003e80008921844 */
[----:B------:R-:W-:Y:S01]  /*2b8b0*/  STL [R1+0x520], R30 ;  /* 0x0005201e01007387 */ /* 0x000fe20000100800 */
[----:B------:R-:W-:Y:S01]  /*2b8c0*/  IMAD.X R11, R11, 0x1, R2, P3 ;  /* 0x000000010b0b7824 */ /* 0x000fe200018e0602 */
[----:B------:R-:W-:Y:S02]  /*2b8d0*/  IADD3 R6, P4, R6, R61, RZ ;  /* 0x0000003d06067210 */ /* 0x000fe40007f9e0ff */
[----:B------:R-:W-:Y:S01]  /*2b8e0*/  STL [R1+0xb70], R8 ;  /* 0x000b700801007387 */ /* 0x000fe20000100800 */
[----:B-1----:R-:W-:-:S03]  /*2b8f0*/  SEL R4, RZ, 0x4, !P2 ;  /* 0x00000004ff047807 */ /* 0x002fc60005000000 */
[----:B------:R1:W-:Y:S01]  /*2b900*/  STL [R1+0xb6c], R10 ;  /* 0x000b6c0a01007387 */ /* 0x0003e20000100800 */
[----:B------:R-:W-:Y:S02]  /*2b910*/  IADD3.X R28, R28, R2, RZ, P4, !PT ;  /* 0x000000021c1c7210 */ /* 0x000fe400027fe4ff */
[----:B------:R-:W-:Y:S01]  /*2b920*/  SEL R4, R4, RZ, !P0 ;  /* 0x000000ff04047207 */ /* 0x000fe20004000000 */
[----:B------:R-:W-:Y:S01]  /*2b930*/  IMAD.MOV.U32 R5, RZ, RZ, R11 ;  /* 0x000000ffff057224 */ /* 0x000fe200078e000b */
[----:B-1----:R-:W2:Y:S04]  /*2b940*/  LDL.LU R10, [R1+0x584] ;  /* 0x00058400010a7983 */ /* 0x002ea80000300800 */
[----:B------:R-:W2:Y:S01]  /*2b950*/  LDL.LU R8, [R1+0xb88] ;  /* 0x000b880001087983 */ /* 0x000ea20000300800 */
[----:B------:R-:W-:-:S03]  /*2b960*/  ISETP.NE.U32.AND P2, PT, R4, RZ, PT ;  /* 0x000000ff0400720c */ /* 0x000fc60003f45070 */
[----:B------:R-:W-:Y:S01]  /*2b970*/  STL [R1+0x544], R9 ;  /* 0x0005440901007387 */ /* 0x000fe20000100800 */
[----:B------:R-:W-:-:S03]  /*2b980*/  IMAD.MOV.U32 R4, RZ, RZ, R9 ;  /* 0x000000ffff047224 */ /* 0x000fc600078e0009 */
[----:B------:R1:W-:Y:S04]  /*2b990*/  STL [R1+0x540], R11 ;  /* 0x0005400b01007387 */ /* 0x0003e80000100800 */
[----:B------:R1:W-:Y:S04]  /*2b9a0*/  STL [R1+0xb78], R6 ;  /* 0x000b780601007387 */ /* 0x0003e80000100800 */
[----:B------:R1:W-:Y:S04]  /*2b9b0*/  LDGSTS.E [R3+0x18400], [R4.64], P1 ;  /* 0x1840000004037fae */ /* 0x0003e80008921844 */
[----:B-1----:R-:W2:Y:S04]  /*2b9c0*/  LDL.LU R11, [R1+0x580] ;  /* 0x00058000010b7983 */ /* 0x002ea80000300800 */
[----:B------:R-:W-:Y:S04]  /*2b9d0*/  STL [R1+0xb74], R28 ;  /* 0x000b741c01007387 */ /* 0x000fe80000100800 */
[----:B------:R-:W2:Y:S01]  /*2b9e0*/  LDL.LU R9, [R1+0xb84] ;  /* 0x000b840001097983 */ /* 0x000ea20000300800 */
[----:B------:R-:W-:Y:S01]  /*2b9f0*/  MOV R4, R6 ;  /* 0x0000000600047202 */ /* 0x000fe20000000f00 */
[----:B------:R-:W-:Y:S01]  /*2ba00*/  IMAD.MOV.U32 R5, RZ, RZ, R28 ;  /* 0x000000ffff057224 */ /* 0x000fe200078e001c */
[----:B------:R-:W-:Y:S01]  /*2ba10*/  ISETP.GT.AND P1, PT, R0, 0x38, PT ;  /* 0x000000380000780c */ /* 0x000fe20003f24270 */
[----:B------:R-:W2:Y:S04]  /*2ba20*/  LDL.LU R29, [R1+0x5a4] ;  /* 0x0005a400011d7983 */ /* 0x000ea80000300800 */
[----:B------:R1:W-:Y:S04]  /*2ba30*/  LDGSTS.E [R3+0x1a000], [R4.64], P2 ;  /* 0x1a00000004037fae */ /* 0x0003e80009121844 */
[----:B------:R-:W2:Y:S01]  /*2ba40*/  LDL.LU R6, [R1+0xb90] ;  /* 0x000b900001067983 */ /* 0x000ea20000300800 */
[----:B-1----:R-:W-:-:S04]  /*2ba50*/  SEL R4, RZ, 0x4, !P1 ;  /* 0x00000004ff047807 */ /* 0x002fc80004800000 */
[----:B------:R-:W-:-:S04]  /*2ba60*/  SEL R4, R4, RZ, !P0 ;  /* 0x000000ff04047207 */ /* 0x000fc80004000000 */
[----:B------:R-:W-:Y:S02]  /*2ba70*/  ISETP.NE.U32.AND P1, PT, R4, RZ, PT ;  /* 0x000000ff0400720c */ /* 0x000fe40003f25070 */
[----:B---3--:R-:W-:-:S05]  /*2ba80*/  IADD3 R14, P3, R14, R61, RZ ;  /* 0x0000003d0e0e7210 */ /* 0x008fca0007f7e0ff */
[----:B-----5:R-:W-:Y:S01]  /*2ba90*/  IMAD.X R15, R15, 0x1, R2, P3 ;  /* 0x000000010f0f7824 */ /* 0x020fe200018e0602 */
[----:B------:R1:W-:Y:S01]  /*2baa0*/  STL [R1+0x564], R14 ;  /* 0x0005640e01007387 */ /* 0x0003e20000100800 */
[----:B----4-:R-:W-:-:S03]  /*2bab0*/  IADD3 R7, P4, R7, R61, RZ ;  /* 0x0000003d07077210 */ /* 0x010fc60007f9e0ff */
[----:B------:R3:W-:Y:S01]  /*2bac0*/  STL [R1+0x560], R15 ;  /* 0x0005600f01007387 */ /* 0x0007e20000100800 */
[----:B------:R-:W-:-:S03]  /*2bad0*/  IADD3.X R12, R12, R2, RZ, P4, !PT ;  /* 0x000000020c0c7210 */ /* 0x000fc600027fe4ff */
[----:B------:R-:W-:Y:S01]  /*2bae0*/  STL [R1+0xb80], R7 ;  /* 0x000b800701007387 */ /* 0x000fe20000100800 */
[----:B------:R-:W-:-:S03]  /*2baf0*/  IMAD.MOV.U32 R4, RZ, RZ, R14 ;  /* 0x000000ffff047224 */ /* 0x000fc600078e000e */
[----:B------:R-:W4:Y:S01]  /*2bb00*/  LDL.LU R30, [R1+0x5a0] ;  /* 0x0005a000011e7983 */ /* 0x000f220000300800 */
[----:B------:R-:W-:-:S03]  /*2bb10*/  IMAD.MOV.U32 R5, RZ, RZ, R15 ;  /* 0x000000ffff057224 */ /* 0x000fc600078e000f */
[----:B------:R5:W-:Y:S04]  /*2bb20*/  STL [R1+0xb7c], R12 ;  /* 0x000b7c0c01007387 */ /* 0x000be80000100800 */
[----:B-1----:R-:W4:Y:S04]  /*2bb30*/  LDL.LU R14, [R1+0xb8c] ;  /* 0x000b8c00010e7983 */ /* 0x002f280000300800 */
[----:B------:R1:W-:Y:S04]  /*2bb40*/  LDGSTS.E [R3+0x1a400], [R4.64], P2 ;  /* 0x1a40000004037fae */ /* 0x0003e80009121844 */
[----:B---3--:R-:W3:Y:S01]  /*2bb50*/  LDL.LU R15, [R1+0x5c0] ;  /* 0x0005c000010f7983 */ /* 0x008ee20000300800 */
[----:B-1----:R-:W-:-:S03]  /*2bb60*/  IMAD.MOV.U32 R5, RZ, RZ, R12 ;  /* 0x000000ffff057224 */ /* 0x002fc600078e000c */
[----:B-----5:R-:W5:Y:S01]  /*2bb70*/  LDL.LU R12, [R1+0x5c4] ;  /* 0x0005c400010c7983 */ /* 0x020f620000300800 */
[----:B------:R-:W-:-:S03]  /*2bb80*/  MOV R4, R7 ;  /* 0x0000000700047202 */ /* 0x000fc60000000f00 */
[----:B------:R-:W3:Y:S01]  /*2bb90*/  LDL.LU R28, [R1+0xb94] ;  /* 0x000b9400011c7983 */ /* 0x000ee20000300800 */
[----:B------:R-:W-:-:S03]  /*2bba0*/  ISETP.GT.AND P2, PT, R0, 0x3c, PT ;  /* 0x0000003c0000780c */ /* 0x000fc60003f44270 */
[----:B------:R-:W3:Y:S04]  /*2bbb0*/  LDL.LU R7, [R1+0xb98] ;  /* 0x000b980001077983 */ /* 0x000ee80000300800 */
[----:B------:R1:W-:Y:S02]  /*2bbc0*/  LDGSTS.E [R3+0x1c000], [R4.64], P1 ;  /* 0x1c00000004037fae */ /* 0x0003e40008921844 */
[----:B-1----:R-:W-:-:S04]  /*2bbd0*/  SEL R4, RZ, 0x4, !P2 ;  /* 0x00000004ff047807 */ /* 0x002fc80005000000 */
[----:B------:R-:W-:Y:S02]  /*2bbe0*/  SEL R4, R4, RZ, !P0 ;  /* 0x000000ff04047207 */ /* 0x000fe40004000000 */
[-C--:B--2---:R-:W-:Y:S02]  /*2bbf0*/  IADD3 R10, P3, R10, R61.reuse, RZ ;  /* 0x0000003d0a0a7210 */ /* 0x084fe40007f7e0ff */
[----:B------:R-:W-:-:S03]  /*2bc00*/  IADD3 R8, P4, R8, R61, RZ ;  /* 0x0000003d08087210 */ /* 0x000fc60007f9e0ff */
[----:B------:R-:W-:Y:S01]  /*2bc10*/  STL [R1+0x584], R10 ;  /* 0x0005840a01007387 */ /* 0x000fe20000100800 */
[----:B------:R-:W-:Y:S01]  /*2bc20*/  ISETP.NE.U32.AND P2, PT, R4, RZ, PT ;  /* 0x000000ff0400720c */ /* 0x000fe20003f45070 */
[----:B------:R-:W-:Y:S02]  /*2bc30*/  IMAD.MOV.U32 R4, RZ, RZ, R10 ;  /* 0x000000ffff047224 */ /* 0x000fe400078e000a */
[----:B------:R-:W-:-:S05]  /*2bc40*/  IMAD.X R11, R11, 0x1, R2, P3 ;  /* 0x000000010b0b7824 */ /* 0x000fca00018e0602 */
[----:B------:R1:W-:Y:S01]  /*2bc50*/  STL [R1+0x580], R11 ;  /* 0x0005800b01007387 */ /* 0x0003e20000100800 */
[----:B------:R-:W-:-:S03]  /*2bc60*/  IADD3.X R9, R9, R2, RZ, P4, !PT ;  /* 0x0000000209097210 */ /* 0x000fc600027fe4ff */
[----:B------:R-:W-:Y:S01]  /*2bc70*/  STL [R1+0xb88], R8 ;  /* 0x000b880801007387 */ /* 0x000fe20000100800 */
[----:B------:R-:W-:-:S03]  /*2bc80*/  IMAD.MOV.U32 R5, RZ, RZ, R11 ;  /* 0x000000ffff057224 */ /* 0x000fc600078e000b */
[----:B------:R2:W-:Y:S04]  /*2bc90*/  STL [R1+0xb84], R9 ;  /* 0x000b840901007387 */ /* 0x0005e80000100800 */
[----:B-1----:R-:W3:Y:S04]  /*2bca0*/  LDL.LU R11, [R1+0x5e0] ;  /* 0x0005e000010b7983 */ /* 0x002ee80000300800 */
[----:B------:R-:W3:Y:S04]  /*2bcb0*/  LDL.LU R10, [R1+0x5e4] ;  /* 0x0005e400010a7983 */ /* 0x000ee80000300800 */
[----:B------:R1:W-:Y:S02]  /*2bcc0*/  LDGSTS.E [R3+0x1c400], [R4.64], P1 ;  /* 0x1c40000004037fae */ /* 0x0003e40008921844 */
[----:B-1----:R-:W-:Y:S01]  /*2bcd0*/  IMAD.MOV.U32 R5, RZ, RZ, R9 ;  /* 0x000000ffff057224 */ /* 0x002fe200078e0009 */
[----:B------:R-:W-:Y:S01]  /*2bce0*/  MOV R4, R8 ;  /* 0x0000000800047202 */ /* 0x000fe20000000f00 */
[----:B--2---:R-:W2:Y:S04]  /*2bcf0*/  LDL.LU R9, [R1+0xb9c] ;  /* 0x000b9c0001097983 */ /* 0x004ea80000300800 */
        /* <DEDUP_REMOVED lines=10> */
[----:B----4-:R-:W-:-:S04]  /*2bda0*/  IMAD.X R30, R30, 0x1, R2, P3 ;  /* 0x000000011e1e7824 */ /* 0x010fc800018e0602 */
[----:B------:R-:W-:Y:S01]  /*2bdb0*/  IMAD.MOV.U32 R5, RZ, RZ, R30 ;  /* 0x000000ffff057224 */ /* 0x000fe200078e001e */
[----:B------:R-:W-:-:S04]  /*2bdc0*/  IADD3.X R14, R14, R2, RZ, P4, !PT ;  /* 0x000000020e0e7210 */ /* 0x000fc800027fe4ff */
[----:B------:R1:W-:Y:S01]  /*2bdd0*/  LDGSTS.E [R3+0x1e400], [R4.64], P2 ;  /* 0x1e40000004037fae */ /* 0x0003e20009121844 */
[----:B------:R-:W-:-:S03]  /*2bde0*/  ISETP.GT.AND P2, PT, R0, 0x44, PT ;  /* 0x000000440000780c */ /* 0x000fc60003f44270 */
[----:B------:R-:W-:Y:S04]  /*2bdf0*/  STL [R1+0x5a0], R30 ;  /* 0x0005a01e01007387 */ /* 0x000fe80000100800 */
[----:B------:R-:W-:Y:S01]  /*2be00*/  STL [R1+0xb90], R6 ;  /* 0x000b900601007387 */ /* 0x000fe20000100800 */
[----:B-1----:R-:W-:Y:S01]  /*2be10*/  MOV R4, R6 ;  /* 0x0000000600047202 */ /* 0x002fe20000000f00 */
[----:B------:R-:W-:Y:S01]  /*2be20*/  IMAD.MOV.U32 R5, RZ, RZ, R14 ;  /* 0x000000ffff057224 */ /* 0x000fe200078e000e */
[-C--:B-----5:R-:W-:Y:S01]  /*2be30*/  IADD3 R12, P3, R12, R61.reuse, RZ ;  /* 0x0000003d0c0c7210 */ /* 0x0a0fe20007f7e0ff */
[----:B------:R1:W-:Y:S04]  /*2be40*/  STL [R1+0xb8c], R14 ;  /* 0x000b8c0e01007387 */ /* 0x0003e80000100800 */
[----:B---3--:R-:W-:Y:S01]  /*2be50*/  IMAD.X R15, R15, 0x1, R2, P3 ;  /* 0x000000010f0f7824 */ /* 0x008fe200018e0602 */
[----:B------:R3:W-:Y:S01]  /*2be60*/  LDGSTS.E [R3+0x20000], [R4.64], P1 ;  /* 0x2000000004037fae */ /* 0x0007e20008921844 */
[----:B------:R-:W-:-:S03]  /*2be70*/  IADD3 R7, P4, R7, R61, RZ ;  /* 0x0000003d07077210 */ /* 0x000fc60007f9e0ff */
[----:B-1----:R-:W4:Y:S01]  /*2be80*/  LDL.LU R14, [R1+0x604] ;  /* 0x00060400010e7983 */ /* 0x002f220000300800 */
[----:B------:R-:W-:-:S03]  /*2be90*/  IADD3.X R28, R28, R2, RZ, P4, !PT ;  /* 0x000000021c1c7210 */ /* 0x000fc600027fe4ff */
[----:B------:R-:W5:Y:S01]  /*2bea0*/  LDL.LU R6, [R1+0xba8] ;  /* 0x000ba80001067983 */ /* 0x000f620000300800 */
[----:B---3--:R-:W-:-:S03]  /*2beb0*/  SEL R4, RZ, 0x4, !P2 ;  /* 0x00000004ff047807 */ /* 0x008fc60005000000 */
        /* <DEDUP_REMOVED lines=15> */
[----:B---3--:R-:W3:Y:S04]  /*2bfb0*/  LDL.LU R7, [R1+0xbb0] ;  /* 0x000bb00001077983 */ /* 0x008ee80000300800 */
[----:B------:R1:W-:Y:S02]  /*2bfc0*/  LDGSTS.E [R3+0x22000], [R4.64], P2 ;  /* 0x2200000004037fae */ /* 0x0003e40009121844 */
[----:B-1----:R-:W-:-:S02]  /*2bfd0*/  SEL R4, RZ, 0x4, !P1 ;  /* 0x00000004ff047807 */ /* 0x002fc40004800000 */
[----:B------:R-:W-:-:S05]  /*2bfe0*/  IADD3 R10, P3, R10, R61, RZ ;  /* 0x0000003d0a0a7210 */ /* 0x000fca0007f7e0ff */
[----:B------:R-:W-:Y:S01]  /*2bff0*/  IMAD.X R11, R11, 0x1, R2, P3 ;  /* 0x000000010b0b7824 */ /* 0x000fe200018e0602 */
[----:B------:R1:W-:Y:S01]  /*2c000*/  STL [R1+0x5e4], R10 ;  /* 0x0005e40a01007387 */ /* 0x0003e20000100800 */
[----:B------:R-:W-:-:S03]  /*2c010*/  SEL R4, R4, RZ, !P0 ;  /* 0x000000ff04047207 */ /* 0x000fc60004000000 */
[----:B------:R1:W-:Y:S01]  /*2c020*/  STL [R1+0x5e0], R11 ;  /* 0x0005e00b01007387 */ /* 0x0003e20000100800 */
[----:B------:R-:W-:Y:S01]  /*2c030*/  ISETP.NE.U32.AND P1, PT, R4, RZ, PT ;  /* 0x000000ff0400720c */ /* 0x000fe20003f25070 */
[----:B------:R-:W-:Y:S01]  /*2c040*/  IMAD.MOV.U32 R4, RZ, RZ, R10 ;  /* 0x000000ffff047224 */ /* 0x000fe200078e000a */
[----:B--2---:R-:W-:-:S04]  /*2c050*/  IADD3 R8, P4, R8, R61, RZ ;  /* 0x0000003d08087210 */ /* 0x004fc80007f9e0ff */
[----:B------:R-:W-:Y:S01]  /*2c060*/  IADD3.X R9, R9, R2, RZ, P4, !PT ;  /* 0x0000000209097210 */ /* 0x000fe200027fe4ff */
[----:B------:R-:W-:Y:S04]  /*2c070*/  STL [R1+0xba0], R8 ;  /* 0x000ba00801007387 */ /* 0x000fe80000100800 */
[----:B------:R-:W2:Y:S01]  /*2c080*/  LDL.LU R30, [R1+0x620] ;  /* 0x00062000011e7983 */ /* 0x000ea20000300800 */
[----:B------:R-:W-:-:S03]  /*2c090*/  IMAD.MOV.U32 R5, RZ, RZ, R11 ;  /* 0x000000ffff057224 */ /* 0x000fc600078e000b */
        /* <DEDUP_REMOVED lines=14> */
[-C--:B----4-:R-:W-:Y:S02]  /*2c180*/  IADD3 R14, P3, R14, R61.reuse, RZ ;  /* 0x0000003d0e0e7210 */ /* 0x090fe40007f7e0ff */
[----:B-----5:R-:W-:-:S03]  /*2c190*/  IADD3 R6, P4, R6, R61, RZ ;  /* 0x0000003d06067210 */ /* 0x020fc60007f9e0ff */
[----:B------:R-:W-:Y:S01]  /*2c1a0*/  IMAD.MOV.U32 R4, RZ, RZ, R14 ;  /* 0x000000ffff047224 */ /* 0x000fe200078e000e */
[----:B------:R-:W-:Y:S01]  /*2c1b0*/  STL [R1+0x604], R14 ;  /* 0x0006040e01007387 */ /* 0x000fe20000100800 */
[----:B------:R-:W-:-:S04]  /*2c1c0*/  IMAD.X R15, R15, 0x1, R2, P3 ;  /* 0x000000010f0f7824 */ /* 0x000fc800018e0602 */
[----:B------:R-:W-:Y:S01]  /*2c1d0*/  IMAD.MOV.U32 R5, RZ, RZ, R15 ;  /* 0x000000ffff057224 */ /* 0x000fe200078e000f */
[----:B------:R-:W-:Y:S01]  /*2c1e0*/  IADD3.X R12, R12, R2, RZ, P4, !PT ;  /* 0x000000020c0c7210 */ /* 0x000fe200027fe4ff */
[----:B------:R1:W-:Y:S04]  /*2c1f0*/  STL [R1+0x600], R15 ;  /* 0x0006000f01007387 */ /* 0x0003e80000100800 */
[----:B------:R4:W-:Y:S01]  /*2c200*/  LDGSTS.E [R3+0x24400], [R4.64], P1 ;  /* 0x2440000004037fae */ /* 0x0009e20008921844 */
[----:B------:R-:W-:-:S03]  /*2c210*/  ISETP.GT.AND P1, PT, R0, 0x50, PT ;  /* 0x000000500000780c */ /* 0x000fc60003f24270 */
[----:B------:R-:W-:Y:S04]  /*2c220*/  STL [R1+0xba8], R6 ;  /* 0x000ba80601007387 */ /* 0x000fe80000100800 */
[----:B------:R5:W-:Y:S01]  /*2c230*/  STL [R1+0xba4], R12 ;  /* 0x000ba40c01007387 */ /* 0x000be20000100800 */
[----:B----4-:R-:W-:Y:S01]  /*2c240*/  MOV R4, R6 ;  /* 0x0000000600047202 */ /* 0x010fe20000000f00 */
[----:B------:R-:W-:Y:S02]  /*2c250*/  IMAD.MOV.U32 R5, RZ, RZ, R12 ;  /* 0x000000ffff057224 */ /* 0x000fe400078e000c */
[----:B-1----:R-:W4:Y:S04]  /*2c260*/  LDL.LU R15, [R1+0x660] ;  /* 0x00066000010f7983 */ /* 0x002f280000300800 */
[----:B------:R-:W4:Y:S01]  /*2c270*/  LDL.LU R14, [R1+0x664] ;  /* 0x00066400010e7983 */ /* 0x000f220000300800 */
[----:B------:R-:W-:-:S03]  /*2c280*/  IADD3 R29, P3, R29, R61, RZ ;  /* 0x0000003d1d1d7210 */ /* 0x000fc60007f7e0ff */
[----:B------:R1:W-:Y:S04]  /*2c290*/  LDGSTS.E [R3+0x26000], [R4.64], P2 ;  /* 0x2600000004037fae */ /* 0x0003e80009121844 */
[----:B-----5:R-:W5:Y:S04]  /*2c2a0*/  LDL.LU R12, [R1+0xbbc] ;  /* 0x000bbc00010c7983 */ /* 0x020f680000300800 */
[----:B------:R-:W5:Y:S01]  /*2c2b0*/  LDL.LU R6, [R1+0xbc0] ;  /* 0x000bc00001067983 */ /* 0x000f620000300800 */
[----:B-1----:R-:W-:-:S04]  /*2c2c0*/  SEL R4, RZ, 0x4, !P1 ;  /* 0x00000004ff047807 */ /* 0x002fc80004800000 */
[----:B------:R-:W-:Y:S02]  /*2c2d0*/  SEL R4, R4, RZ, !P0 ;  /* 0x000000ff04047207 */ /* 0x000fe40004000000 */
[----:B---3--:R-:W-:Y:S02]  /*2c2e0*/  IADD3 R7, P4, R7, R61, RZ ;  /* 0x0000003d07077210 */ /* 0x008fe40007f9e0ff */
[----:B------:R-:W-:Y:S01]  /*2c2f0*/  ISETP.NE.U32.AND P1, PT, R4, RZ, PT ;  /* 0x000000ff0400720c */ /* 0x000fe20003f25070 */
[----:B------:R-:W-:Y:S01]  /*2c300*/  IMAD.MOV.U32 R4, RZ, RZ, R29 ;  /* 0x000000ffff047224 */ /* 0x000fe200078e001d */
[----:B------:R-:W-:Y:S01]  /*2c310*/  STL [R1+0x624], R29 ;  /* 0x0006241d01007387 */ /* 0x000fe20000100800 */
[----:B--2---:R-:W-:-:S04]  /*2c320*/  IMAD.X R30, R30, 0x1, R2, P3 ;  /* 0x000000011e1e7824 */ /* 0x004fc800018e0602 */
        /* <DEDUP_REMOVED lines=12> */
[----:B------:R2:W-:Y:S01]  /*2c3f0*/  STL [R1+0xbac], R10 ;  /* 0x000bac0a01007387 */ /* 0x0005e20000100800 */
[----:B-1----:R-:W-:Y:S02]  /*2c400*/  SEL R4, RZ, 0x4, !P2 ;  /* 0x00000004ff047807 */ /* 0x002fe40005000000 */
[----:B------:R-:W-:-:S02]  /*2c410*/  IADD3.X R28, R28, R2, RZ, P4, !PT ;  /* 0x000000021c1c7210 */ /* 0x000fc400027fe4ff */
[----:B------:R-:W-:Y:S01]  /*2c420*/  SEL R4, R4, RZ, !P0 ;  /* 0x000000ff04047207 */ /* 0x000fe20004000000 */
[----:B--2---:R-:W2:Y:S01]  /*2c430*/  LDL.LU R10, [R1+0x684] ;  /* 0x00068400010a7983 */ /* 0x004ea20000300800 */
[----:B------:R-:W-:-:S03]  /*2c440*/  IMAD.MOV.U32 R5, RZ, RZ, R11 ;  /* 0x000000ffff057224 */ /* 0x000fc600078e000b */
[----:B------:R-:W3:Y:S01]  /*2c450*/  LDL.LU R7, [R1+0xbc4] ;  /* 0x000bc40001077983 */ /* 0x000ee20000300800 */
[----:B------:R-:W-:-:S03]  /*2c460*/  ISETP.NE.U32.AND P2, PT, R4, RZ, PT ;  /* 0x000000ff0400720c */ /* 0x000fc60003f45070 */
[----:B------:R-:W-:Y:S01]  /*2c470*/  STL [R1+0x644], R9 ;  /* 0x0006440901007387 */ /* 0x000fe20000100800 */
[----:B------:R-:W-:-:S03]  /*2c480*/  IMAD.MOV.U32 R4, RZ, RZ, R9 ;  /* 0x000000ffff047224 */ /* 0x000fc600078e0009 */
[----:B------:R1:W-:Y:S04]  /*2c490*/  STL [R1+0x640], R11 ;  /* 0x0006400b01007387 */ /* 0x0003e80000100800 */
[----:B------:R1:W-:Y:S04]  /*2c4a0*/  STL [R1+0xbb8], R8 ;  /* 0x000bb80801007387 */ /* 0x0003e80000100800 */
[----:B------:R1:W-:Y:S04]  /*2c4b0*/  LDGSTS.E [R3+0x28400], [R4.64], P1 ;  /* 0x2840000004037fae */ /* 0x0003e80008921844 */
[----:B-1----:R-:W3:Y:S04]  /*2c4c0*/  LDL.LU R11, [R1+0x680] ;  /* 0x00068000010b7983 */ /* 0x002ee80000300800 */
[----:B------:R-:W-:Y:S04]  /*2c4d0*/  STL [R1+0xbb4], R28 ;  /* 0x000bb41c01007387 */ /* 0x000fe80000100800 */
[----:B------:R-:W3:Y:S01]  /*2c4e0*/  LDL.LU R9, [R1+0xafc] ;  /* 0x000afc0001097983 */ /* 0x000ee20000300800 */
[----:B------:R-:W-:Y:S01]  /*2c4f0*/  MOV R4, R8 ;  /* 0x0000000800047202 */ /* 0x000fe20000000f00 */
[----:B------:R-:W-:Y:S01]  /*2c500*/  IMAD.MOV.U32 R5, RZ, RZ, R28 ;  /* 0x000000ffff057224 */ /* 0x000fe200078e001c */
[----:B------:R-:W-:Y:S01]  /*2c510*/  ISETP.GT.AND P1, PT, R0, 0x58, PT ;  /* 0x000000580000780c */ /* 0x000fe20003f24270 */
[----:B------:R-:W3:Y:S04]  /*2c520*/  LDL.LU R29, [R1+0x6a8] ;  /* 0x0006a800011d7983 */ /* 0x000ee80000300800 */
[----:B------:R-:W3:Y:S04]  /*2c530*/  LDL.LU R8, [R1+0xb00] ;  /* 0x000b000001087983 */ /* 0x000ee80000300800 */
[----:B------:R1:W-:Y:S02]  /*2c540*/  LDGSTS.E [R3+0x2a000], [R4.64], P2 ;  /* 0x2a00000004037fae */ /* 0x0003e40009121844 */
[----:B-1----:R-:W-:-:S04]  /*2c550*/  SEL R4, RZ, 0x4, !P1 ;  /* 0x00000004ff047807 */ /* 0x002fc80004800000 */
[----:B------:R-:W-:-:S04]  /*2c560*/  SEL R4, R4, RZ, !P0 ;  /* 0x000000ff04047207 */ /* 0x000fc80004000000 */
[----:B------:R-:W-:Y:S02]  /*2c570*/  ISETP.NE.U32.AND P1, PT, R4, RZ, PT ;  /* 0x000000ff0400720c */ /* 0x000fe40003f25070 */
[----:B----4-:R-:W-:-:S05]  /*2c580*/  IADD3 R14, P3, R14, R61, RZ ;  /* 0x0000003d0e0e7210 */ /* 0x010fca0007f7e0ff */
[----:B------:R-:W-:Y:S01]  /*2c590*/  IMAD.X R15, R15, 0x1, R2, P3 ;  /* 0x000000010f0f7824 */ /* 0x000fe200018e0602 */
[----:B------:R-:W-:Y:S01]  /*2c5a0*/  STL [R1+0x664], R14 ;  /* 0x0006640e01007387 */ /* 0x000fe20000100800 */
[----:B-----5:R-:W-:-:S03]  /*2c5b0*/  IADD3 R6, P4, R6, R61, RZ ;  /* 0x0000003d06067210 */ /* 0x020fc60007f9e0ff */
[----:B------:R1:W-:Y:S01]  /*2c5c0*/  STL [R1+0x660], R15 ;  /* 0x0006600f01007387 */ /* 0x0003e20000100800 */
[----:B------:R-:W-:-:S03]  /*2c5d0*/  IADD3.X R12, R12, R2, RZ, P4, !PT ;  /* 0x000000020c0c7210 */ /* 0x000fc600027fe4ff */
[----:B------:R-:W-:Y:S04]  /*2c5e0*/  STL [R1+0xbc0], R6 ;  /* 0x000bc00601007387 */ /* 0x000fe80000100800 */
[----:B------:R-:W4:Y:S01]  /*2c5f0*/  LDL.LU R30, [R1+0x6a4] ;  /* 0x0006a400011e7983 */ /* 0x000f220000300800 */
[----:B------:R-:W-:-:S03]  /*2c600*/  IMAD.MOV.U32 R5, RZ, RZ, R15 ;  /* 0x000000ffff057224 */ /* 0x000fc600078e000f */
[----:B------:R5:W-:Y:S01]  /*2c610*/  STL [R1+0xbbc], R12 ;  /* 0x000bbc0c01007387 */ /* 0x000be20000100800 */
[----:B------:R-:W-:-:S03]  /*2c620*/  IMAD.MOV.U32 R4, RZ, RZ, R14 ;  /* 0x000000ffff047224 */ /* 0x000fc600078e000e */
[----:B-1----:R-:W4:Y:S04]  /*2c630*/  LDL.LU R15, [R1+0xaf4] ;  /* 0x000af400010f7983 */ /* 0x002f280000300800 */
[----:B------:R-:W4:Y:S04]  /*2c640*/  LDL.LU R28, [R1+0x6c8] ;  /* 0x0006c800011c7983 */ /* 0x000f280000300800 */
[----:B------:R-:W4:Y:S04]  /*2c650*/  LDL.LU R14, [R1+0x6cc] ;  /* 0x0006cc00010e7983 */ /* 0x000f280000300800 */
[----:B------:R1:W-:Y:S01]  /*2c660*/  LDGSTS.E [R3+0x2a400], [R4.64], P2 ;  /* 0x2a40000004037fae */ /* 0x0003e20009121844 */
[----:B------:R-:W-:-:S02]  /*2c670*/  ISETP.GT.AND P2, PT, R0, 0x5c, PT ;  /* 0x0000005c0000780c */ /* 0x000fc40003f44270 */
[----:B-1----:R-:W-:Y:S01]  /*2c680*/  MOV R4, R6 ;  /* 0x0000000600047202 */ /* 0x002fe20000000f00 */
[----:B------:R-:W-:Y:S02]  /*2c690*/  IMAD.MOV.U32 R5, RZ, RZ, R12 ;  /* 0x000000ffff057224 */ /* 0x000fe400078e000c */
[----:B-----5:R-:W5:Y:S04]  /*2c6a0*/  LDL.LU R12, [R1+0xaec] ;  /* 0x000aec00010c7983 */ /* 0x020f680000300800 */
[----:B------:R-:W5:Y:S04]  /*2c6b0*/  LDL.LU R6, [R1+0xaf8] ;  /* 0x000af80001067983 */ /* 0x000f680000300800 */
[----:B------:R1:W-:Y:S02]  /*2c6c0*/  LDGSTS.E [R3+0x2c000], [R4.64], P1 ;  /* 0x2c00000004037fae */ /* 0x0003e40008921844 */
[----:B-1----:R-:W-:-:S04]  /*2c6d0*/  SEL R4, RZ, 0x4, !P2 ;  /* 0x00000004ff047807 */ /* 0x002fc80005000000 */
[----:B------:R-:W-:-:S04]  /*2c6e0*/  SEL R4, R4, RZ, !P0 ;  /* 0x000000ff04047207 */ /* 0x000fc80004000000 */
[----:B------:R-:W-:Y:S02]  /*2c6f0*/  ISETP.NE.U32.AND P2, PT, R4, RZ, PT ;  /* 0x000000ff0400720c */ /* 0x000fe40003f45070 */
[-C--:B--2---:R-:W-:Y:S02]  /*2c700*/  IADD3 R10, P3, R10, R61.reuse, RZ ;  /* 0x0000003d0a0a7210 */ /* 0x084fe40007f7e0ff */
[----:B---3--:R-:W-:-:S03]  /*2c710*/  IADD3 R7, P4, R7, R61, RZ ;  /* 0x0000003d07077210 */ /* 0x008fc60007f9e0ff */
[----:B------:R-:W-:Y:S01]  /*2c720*/  STL [R1+0x684], R10 ;  /* 0x0006840a01007387 */ /* 0x000fe20000100800 */
        /* <DEDUP_REMOVED lines=12> */
[----:B--2---:R-:W3:Y:S04]  /*2c7f0*/  LDL.LU R9, [R1+0xae4] ;  /* 0x000ae40001097983 */ /* 0x004ee80000300800 */
[----:B------:R-:W3:Y:S01]  /*2c800*/  LDL.LU R7, [R1+0xaf0] ;  /* 0x000af00001077983 */ /* 0x000ee20000300800 */
        /* <DEDUP_REMOVED lines=13> */
[----:B------:R-:W-:Y:S02]  /*2c8e0*/  ISETP.GT.AND P2, PT, R0, 0x64, PT ;  /* 0x000000640000780c */ /* 0x000fe40003f44270 */
[----:B------:R-:W-:Y:S01]  /*2c8f0*/  IADD3 R14, P3, R14, R61, RZ ;  /* 0x0000003d0e0e7210 */ /* 0x000fe20007f7e0ff */
[----:B------:R-:W-:Y:S01]  /*2c900*/  STL [R1+0x6a4], R30 ;  /* 0x0006a41e01007387 */ /* 0x000fe20000100800 */
[----:B-1----:R-:W-:Y:S01]  /*2c910*/  MOV R4, R8 ;  /* 0x0000000800047202 */ /* 0x002fe20000000f00 */
[----:B------:R-:W-:Y:S02]  /*2c920*/  IMAD.MOV.U32 R5, RZ, RZ, R15 ;  /* 0x000000ffff057224 */ /* 0x000fe400078e000f */
[----:B------:R-:W-:Y:S01]  /*2c930*/  STL [R1+0xb00], R8 ;  /* 0x000b000801007387 */ /* 0x000fe20000100800 */
[----:B------:R-:W-:-:S03]  /*2c940*/  IMAD.X R28, R28, 0x1, R2, P3 ;  /* 0x000000011c1c7824 */ /* 0x000fc600018e0602 */
[----:B------:R1:W-:Y:S04]  /*2c950*/  STL [R1+0xaf4], R15 ;  /* 0x000af40f01007387 */ /* 0x0003e80000100800 */
[----:B------:R4:W-:Y:S04]  /*2c960*/  LDGSTS.E [R3+0x30000], [R4.64], P1 ;  /* 0x3000000004037fae */ /* 0x0009e80008921844 */
[----:B-1----:R-:W2:Y:S01]  /*2c970*/  LDL.LU R15, [R1+0x71c] ;  /* 0x00071c00010f7983 */ /* 0x002ea20000300800 */
[----:B-----5:R-:W-:-:S03]  /*2c980*/  IADD3 R6, P4, R6, R61, RZ ;  /* 0x0000003d06067210 */ /* 0x020fc60007f9e0ff */
[----:B------:R-:W5:Y:S01]  /*2c990*/  LDL.LU R8, [R1+0xae8] ;  /* 0x000ae80001087983 */ /* 0x000f620000300800 */
[----:B----4-:R-:W-:-:S03]  /*2c9a0*/  SEL R4, RZ, 0x4, !P2 ;  /* 0x00000004ff047807 */ /* 0x010fc60005000000 */
[----:B------:R-:W-:Y:S01]  /*2c9b0*/  STL [R1+0x6cc], R14 ;  /* 0x0006cc0e01007387 */ /* 0x000fe20000100800 */
[----:B------:R-:W-:Y:S01]  /*2c9c0*/  IADD3.X R12, R12, R2, RZ, P4, !PT ;  /* 0x000000020c0c7210 */ /* 0x000fe200027fe4ff */
[----:B------:R-:W-:Y:S01]  /*2c9d0*/  IMAD.MOV.U32 R5, RZ, RZ, R28 ;  /* 0x000000ffff057224 */ /* 0x000fe200078e001c */
[----:B------:R-:W-:Y:S01]  /*2c9e0*/  SEL R4, R4, RZ, !P0 ;  /* 0x000000ff04047207 */ /* 0x000fe20004000000 */
[----:B------:R1:W-:Y:S04]  /*2c9f0*/  STL [R1+0x6c8], R28 ;  /* 0x0006c81c01007387 */ /* 0x0003e80000100800 */
[----:B------:R4:W-:Y:S01]  /*2ca00*/  STL [R1+0xaf8], R6 ;  /* 0x000af80601007387 */ /* 0x0009e20000100800 */
[----:B------:R-:W-:Y:S01]  /*2ca10*/  ISETP.NE.U32.AND P2, PT, R4, RZ, PT ;  /* 0x000000ff0400720c */ /* 0x000fe20003f45070 */
[----:B------:R-:W-:-:S02]  /*2ca20*/  IMAD.MOV.U32 R4, RZ, RZ, R14 ;  /* 0x000000ffff047224 */ /* 0x000fc400078e000e */
[----:B-1----:R-:W5:Y:S04]  /*2ca30*/  LDL.LU R28, [R1+0x718] ;  /* 0x00071800011c7983 */ /* 0x002f680000300800 */
[----:B------:R1:W-:Y:S04]  /*2ca40*/  STL [R1+0xaec], R12 ;  /* 0x000aec0c01007387 */ /* 0x0003e80000100800 */
[----:B------:R-:W5:Y:S04]  /*2ca50*/  LDL.LU R14, [R1+0xadc] ;  /* 0x000adc00010e7983 */ /* 0x000f680000300800 */
[----:B------:R1:W-:Y:S04]  /*2ca60*/  LDGSTS.E [R3+0x30400], [R4.64], P1 ;  /* 0x3040000004037fae */ /* 0x0003e80008921844 */
[----:B------:R-:W5:Y:S01]  /*2ca70*/  LDL.LU R29, [R1+0x744] ;  /* 0x00074400011d7983 */ /* 0x000f620000300800 */
[----:B------:R-:W-:-:S02]  /*2ca80*/  ISETP.GT.AND P1, PT, R0, 0x68, PT ;  /* 0x000000680000780c */ /* 0x000fc40003f24270 */
[----:B-1----:R-:W-:Y:S02]  /*2ca90*/  MOV R4, R6 ;  /* 0x0000000600047202 */ /* 0x002fe40000000f00 */
[----:B----4-:R-:W4:Y:S01]  /*2caa0*/  LDL.LU R6, [R1+0xae0] ;  /* 0x000ae00001067983 */ /* 0x010f220000300800 */
[----:B------:R-:W-:-:S05]  /*2cab0*/  IMAD.MOV.U32 R5, RZ, RZ, R12 ;  /* 0x000000ffff057224 */ /* 0x000fca00078e000c */
[----:B------:R1:W-:Y:S02]  /*2cac0*/  LDGSTS.E [R3+0x32000], [R4.64], P2 ;  /* 0x3200000004037fae */ /* 0x0003e40009121844 */
[----:B-1----:R-:W-:Y:S02]  /*2cad0*/  SEL R4, RZ, 0x4, !P1 ;  /* 0x00000004ff047807 */ /* 0x002fe40004800000 */
[----:B---3--:R-:W-:-:S05]  /*2cae0*/  IADD3 R10, P3, R10, R61, RZ ;  /* 0x0000003d0a0a7210 */ /* 0x008fca0007f7e0ff */
[----:B------:R-:W-:Y:S01]  /*2caf0*/  IMAD.X R11, R11, 0x1, R2, P3 ;  /* 0x000000010b0b7824 */ /* 0x000fe200018e0602 */
[----:B------:R1:W-:Y:S04]  /*2cb00*/  STL [R1+0x6f4], R10 ;  /* 0x0006f40a01007387 */ /* 0x0003e80000100800 */
[----:B------:R-:W-:Y:S01]  /*2cb10*/  STL [R1+0x6f0], R11 ;  /* 0x0006f00b01007387 */ /* 0x000fe20000100800 */
[----:B------:R-:W-:-:S04]  /*2cb20*/  IADD3 R7, P4, R7, R61, RZ ;  /* 0x0000003d07077210 */ /* 0x000fc80007f9e0ff */
[----:B------:R-:W-:Y:S01]  /*2cb30*/  IADD3.X R9, R9, R2, RZ, P4, !PT ;  /* 0x0000000209097210 */ /* 0x000fe200027fe4ff */
[----:B------:R3:W-:Y:S04]  /*2cb40*/  STL [R1+0xaf0], R7 ;  /* 0x000af00701007387 */ /* 0x0007e80000100800 */
[----:B------:R-:W4:Y:S04]  /*2cb50*/  LDL.LU R30, [R1+0x740] ;  /* 0x00074000011e7983 */ /* 0x000f280000300800 */
[----:B------:R3:W-:Y:S01]  /*2cb60*/  STL [R1+0xae4], R9 ;  /* 0x000ae40901007387 */ /* 0x0007e20000100800 */
[----:B------:R-:W-:-:S03]  /*2cb70*/  SEL R4, R4, RZ, !P0 ;  /* 0x000000ff04047207 */ /* 0x000fc60004000000 */
[----:B------:R-:W4:Y:S01]  /*2cb80*/  LDL.LU R12, [R1+0xad4] ;  /* 0x000ad400010c7983 */ /* 0x000f220000300800 */
[----:B------:R-:W-:Y:S01]  /*2cb90*/  ISETP.NE.U32.AND P1, PT, R4, RZ, PT ;  /* 0x000000ff0400720c */ /* 0x000fe20003f25070 */
[----:B------:R-:W-:Y:S02]  /*2cba0*/  IMAD.MOV.U32 R4, RZ, RZ, R10 ;  /* 0x000000ffff047224 */ /* 0x000fe400078e000a */
[----:B------:R-:W-:Y:S01]  /*2cbb0*/  IMAD.MOV.U32 R5, RZ, RZ, R11 ;  /* 0x000000ffff057224 */ /* 0x000fe200078e000b */
[----:B-1----:R-:W4:Y:S04]  /*2cbc0*/  LDL.LU R10, [R1+0x768] ;  /* 0x00076800010a7983 */ /* 0x002f280000300800 */
[----:B------:R1:W-:Y:S02]  /*2cbd0*/  LDGSTS.E [R3+0x32400], [R4.64], P2 ;  /* 0x3240000004037fae */ /* 0x0003e40009121844 */
[----:B-1----:R-:W-:-:S02]  /*2cbe0*/  MOV R4, R7 ;  /* 0x0000000700047202 */ /* 0x002fc40000000f00 */
[----:B---3--:R-:W3:Y:S01]  /*2cbf0*/  LDL.LU R7, [R1+0x76c] ;  /* 0x00076c0001077983 */ /* 0x008ee20000300800 */
[----:B------:R-:W-:-:S03]  /*2cc00*/  IMAD.MOV.U32 R5, RZ, RZ, R9 ;  /* 0x000000ffff057224 */ /* 0x000fc600078e0009 */
[----:B------:R-:W3:Y:S04]  /*2cc10*/  LDL.LU R11, [R1+0xacc] ;  /* 0x000acc00010b7983 */ /* 0x000ee80000300800 */
[----:B------:R-:W3:Y:S01]  /*2cc20*/  LDL.LU R9, [R1+0xad8] ;  /* 0x000ad80001097983 */ /* 0x000ee20000300800 */
[----:B------:R-:W-:-:S03]  /*2cc30*/  ISETP.GT.AND P2, PT, R0, 0x6c, PT ;  /* 0x0000006c0000780c */ /* 0x000fc60003f44270 */
[----:B------:R1:W-:Y:S02]  /*2cc40*/  LDGSTS.E [R3+0x34000], [R4.64], P1 ;  /* 0x3400000004037fae */ /* 0x0003e40008921844 */
[----:B-1----:R-:W-:-:S04]  /*2cc50*/  SEL R4, RZ, 0x4, !P2 ;  /* 0x00000004ff047807 */ /* 0x002fc80005000000 */
[----:B------:R-:W-:-:S04]  /*2cc60*/  SEL R4, R4, RZ, !P0 ;  /* 0x000000ff04047207 */ /* 0x000fc80004000000 */
[----:B------:R-:W-:Y:S02]  /*2cc70*/  ISETP.NE.U32.AND P2, PT, R4, RZ, PT ;  /* 0x000000ff0400720c */ /* 0x000fe40003f45070 */
[-C--:B--2---:R-:W-:Y:S02]  /*2cc80*/  IADD3 R15, P3, R15, R61.reuse, RZ ;  /* 0x0000003d0f0f7210 */ /* 0x084fe40007f7e0ff */
[----:B-----5:R-:W-:-:S03]  /*2cc90*/  IADD3 R8, P4, R8, R61, RZ ;  /* 0x0000003d08087210 */ /* 0x020fc60007f9e0ff */
[----:B------:R-:W-:Y:S01]  /*2cca0*/  IMAD.MOV.U32 R4, RZ, RZ, R15 ;  /* 0x000000ffff047224 */ /* 0x000fe200078e000f */
[----:B------:R-:W-:Y:S01]  /*2ccb0*/  STL [R1+0x71c], R15 ;  /* 0x00071c0f01007387 */ /* 0x000fe20000100800 */
[----:B------:R-:W-:-:S04]  /*2ccc0*/  IMAD.X R28, R28, 0x1, R2, P3 ;  /* 0x000000011c1c7824 */ /* 0x000fc800018e0602 */
[----:B------:R-:W-:Y:S01]  /*2ccd0*/  IMAD.MOV.U32 R5, RZ, RZ, R28 ;  /* 0x000000ffff057224 */ /* 0x000fe200078e001c */
[----:B------:R-:W-:-:S04]  /*2cce0*/  IADD3.X R14, R14, R2, RZ, P4, !PT ;  /* 0x000000020e0e7210 */ /* 0x000fc800027fe4ff */
[----:B------:R1:W-:Y:S01]  /*2ccf0*/  LDGSTS.E [R3+0x34400], [R4.64], P1 ;  /* 0x3440000004037fae */ /* 0x0003e20008921844 */
[----:B------:R-:W-:-:S03]  /*2cd00*/  ISETP.GT.AND P1, PT, R0, 0x70, PT ;  /* 0x000000700000780c */ /* 0x000fc60003f24270 */
[----:B------:R2:W-:Y:S04]  /*2cd10*/  STL [R1+0x718], R28 ;  /* 0x0007181c01007387 */ /* 0x0005e80000100800 */
[----:B------:R-:W-:Y:S01]  /*2cd20*/  STL [R1+0xae8], R8 ;  /* 0x000ae80801007387 */ /* 0x000fe20000100800 */
[----:B-1----:R-:W-:Y:S01]  /*2cd30*/  MOV R4, R8 ;  /* 0x0000000800047202 */ /* 0x002fe20000000f00 */
[----:B------:R-:W-:Y:S02]  /*2cd40*/  IMAD.MOV.U32 R5, RZ, RZ, R14 ;  /* 0x000000ffff057224 */ /* 0x000fe400078e000e */
[----:B------:R1:W-:Y:S01]  /*2cd50*/  STL [R1+0xadc], R14 ;  /* 0x000adc0e01007387 */ /* 0x0003e20000100800 */
[----:B------:R-:W-:-:S03]  /*2cd60*/  IADD3 R29, P3, R29, R61, RZ ;  /* 0x0000003d1d1d7210 */ /* 0x000fc60007f7e0ff */
[----:B------:R5:W-:Y:S04]  /*2cd70*/  LDGSTS.E [R3+0x36000], [R4.64], P2 ;  /* 0x3600000004037fae */ /* 0x000be80009121844 */
[----:B--2---:R-:W2:Y:S04]  /*2cd80*/  LDL.LU R28, [R1+0x790] ;  /* 0x00079000011c7983 */ /* 0x004ea80000300800 */
[----:B------:R-:W2:Y:S01]  /*2cd90*/  LDL.LU R15, [R1+0x794] ;  /* 0x00079400010f7983 */ /* 0x000ea20000300800 */
[----:B-----5:R-:W-:-:S03]  /*2cda0*/  SEL R4, RZ, 0x4, !P1 ;  /* 0x00000004ff047807 */ /* 0x020fc60004800000 */
[----:B-1----:R-:W5:Y:S01]  /*2cdb0*/  LDL.LU R14, [R1+0xac4] ;  /* 0x000ac400010e7983 */ /* 0x002f620000300800 */
[----:B----4-:R-:W-:Y:S02]  /*2cdc0*/  IADD3 R6, P4, R6, R61, RZ ;  /* 0x0000003d06067210 */ /* 0x010fe40007f9e0ff */
[----:B------:R-:W-:Y:S01]  /*2cdd0*/  SEL R4, R4, RZ, !P0 ;  /* 0x000000ff04047207 */ /* 0x000fe20004000000 */
[----:B------:R-:W4:Y:S03]  /*2cde0*/  LDL.LU R8, [R1+0xad0] ;  /* 0x000ad00001087983 */ /* 0x000f260000300800 */
[----:B------:R-:W-:Y:S01]  /*2cdf0*/  ISETP.NE.U32.AND P1, PT, R4, RZ, PT ;  /* 0x000000ff0400720c */ /* 0x000fe20003f25070 */
[----:B------:R-:W-:Y:S01]  /*2ce00*/  IMAD.MOV.U32 R4, RZ, RZ, R29 ;  /* 0x000000ffff047224 */ /* 0x000fe200078e001d */
[----:B------:R-:W-:Y:S01]  /*2ce10*/  STL [R1+0x744], R29 ;  /* 0x0007441d01007387 */ /* 0x000fe20000100800 */
[----:B------:R-:W-:-:S04]  /*2ce20*/  IMAD.X R30, R30, 0x1, R2, P3 ;  /* 0x000000011e1e7824 */ /* 0x000fc800018e0602 */
[----:B------:R-:W-:Y:S01]  /*2ce30*/  IMAD.MOV.U32 R5, RZ, RZ, R30 ;  /* 0x000000ffff057224 */ /* 0x000fe200078e001e */
[----:B------:R-:W-:Y:S01]  /*2ce40*/  STL [R1+0x740], R30 ;  /* 0x0007401e01007387 */ /* 0x000fe20000100800 */
[----:B------:R-:W-:-:S03]  /*2ce50*/  IADD3.X R12, R12, R2, RZ, P4, !PT ;  /* 0x000000020c0c7210 */ /* 0x000fc600027fe4ff */
[----:B------:R-:W-:Y:S04]  /*2ce60*/  STL [R1+0xae0], R6 ;  /* 0x000ae00601007387 */ /* 0x000fe80000100800 */
[----:B------:R1:W-:Y:S04]  /*2ce70*/  LDGSTS.E [R3+0x36400], [R4.64], P2 ;  /* 0x3640000004037fae */ /* 0x0003e80009121844 */
[----:B------:R1:W-:Y:S01]  /*2ce80*/  STL [R1+0xad4], R12 ;  /* 0x000ad40c01007387 */ /* 0x0003e20000100800 */
[----:B------:R-:W-:Y:S01]  /*2ce90*/  ISETP.GT.AND P2, PT, R0, 0x74, PT ;  /* 0x000000740000780c */ /* 0x000fe20003f44270 */
[----:B-1----:R-:W-:Y:S01]  /*2cea0*/  IMAD.MOV.U32 R5, RZ, RZ, R12 ;  /* 0x000000ffff057224 */ /* 0x002fe200078e000c */
[----:B------:R-:W-:Y:S01]  /*2ceb0*/  MOV R4, R6 ;  /* 0x0000000600047202 */ /* 0x000fe20000000f00 */
[----:B------:R-:W5:Y:S04]  /*2cec0*/  LDL.LU R12, [R1+0x7b8] ;  /* 0x0007b800010c7983 */ /* 0x000f680000300800 */
[----:B------:R-:W5:Y:S01]  /*2ced0*/  LDL.LU R6, [R1+0x7bc] ;  /* 0x0007bc0001067983 */ /* 0x000f620000300800 */
[----:B---3--:R-:W-:-:S03]  /*2cee0*/  IADD3 R7, P3, R7, R61, RZ ;  /* 0x0000003d07077210 */ /* 0x008fc60007f7e0ff */
[----:B------:R1:W-:Y:S02]  /*2cef0*/  LDGSTS.E [R3+0x38000], [R4.64], P1 ;  /* 0x3800000004037fae */ /* 0x0003e40008921844 */
[----:B------:R-:W-:Y:S01]  /*2cf00*/  IMAD.X R10, R10, 0x1, R2, P3 ;  /* 0x000000010a0a7824 */ /* 0x000fe200018e0602 */
[----:B------:R-:W-:Y:S02]  /*2cf10*/  IADD3 R9, P4, R9, R61, RZ ;  /* 0x0000003d09097210 */ /* 0x000fe40007f9e0ff */
[----:B-1----:R-:W-:-:S04]  /*2cf20*/  SEL R4, RZ, 0x4, !P2 ;  /* 0x00000004ff047807 */ /* 0x002fc80005000000 */
[----:B------:R-:W-:Y:S01]  /*2cf30*/  SEL R4, R4, RZ, !P0 ;  /* 0x000000ff04047207 */ /* 0x000fe20004000000 */
[----:B------:R-:W-:Y:S01]  /*2cf40*/  STL [R1+0x76c], R7 ;  /* 0x00076c0701007387 */ /* 0x000fe20000100800 */
[----:B------:R-:W-:Y:S01]  /*2cf50*/  IADD3.X R11, R11, R2, RZ, P4, !PT ;  /* 0x000000020b0b7210 */ /* 0x000fe200027fe4ff */
[----:B------:R-:W-:Y:S01]  /*2cf60*/  IMAD.MOV.U32 R5, RZ, RZ, R10 ;  /* 0x000000ffff057224 */ /* 0x000fe200078e000a */
[----:B------:R-:W-:Y:S01]  /*2cf70*/  ISETP.NE.U32.AND P2, PT, R4, RZ, PT ;  /* 0x000000ff0400720c */ /* 0x000fe20003f45070 */
[----:B------:R1:W-:Y:S01]  /*2cf80*/  STL [R1+0x768], R10 ;  /* 0x0007680a01007387 */ /* 0x0003e20000100800 */
[----:B------:R-:W-:-:S03]  /*2cf90*/  IMAD.MOV.U32 R4, RZ, RZ, R7 ;  /* 0x000000ffff047224 */ /* 0x000fc600078e0007 */
[----:B------:R-:W-:Y:S04]  /*2cfa0*/  STL [R1+0xad8], R9 ;  /* 0x000ad80901007387 */ /* 0x000fe80000100800 */
[----:B------:R3:W-:Y:S04]  /*2cfb0*/  LDGSTS.E [R3+0x38400], [R4.64], P1 ;  /* 0x3840000004037fae */ /* 0x0007e80008921844 */
[----:B-1----:R-:W5:Y:S04]  /*2cfc0*/  LDL.LU R10, [R1+0xac8] ;  /* 0x000ac800010a7983 */ /* 0x002f680000300800 */
[----:B------:R1:W-:Y:S04]  /*2cfd0*/  STL [R1+0xacc], R11 ;  /* 0x000acc0b01007387 */ /* 0x0003e80000100800 */
[----:B------:R-:W5:Y:S01]  /*2cfe0*/  LDL.LU R7, [R1+0x7e4] ;  /* 0x0007e40001077983 */ /* 0x000f620000300800 */
[----:B---3--:R-:W-:Y:S01]  /*2cff0*/  IMAD.MOV.U32 R5, RZ, RZ, R11 ;  /* 0x000000ffff057224 */ /* 0x008fe200078e000b */
[----:B------:R-:W-:-:S02]  /*2d000*/  MOV R4, R9 ;  /* 0x0000000900047202 */ /* 0x000fc40000000f00 */
[----:B-1----:R-:W3:Y:S04]  /*2d010*/  LDL.LU R11, [R1+0xac0] ;  /* 0x000ac000010b7983 */ /* 0x002ee80000300800 */
[----:B------:R-:W3:Y:S01]  /*2d020*/  LDL.LU R9, [R1+0x7e0] ;  /* 0x0007e00001097983 */ /* 0x000ee20000300800 */
[----:B------:R-:W-:-:S03]  /*2d030*/  ISETP.GT.AND P1, PT, R0, 0x78, PT ;  /* 0x000000780000780c */ /* 0x000fc60003f24270 */
[----:B------:R1:W-:Y:S02]  /*2d040*/  LDGSTS.E [R3+0x3a000], [R4.64], P2 ;  /* 0x3a00000004037fae */ /* 0x0003e40009121844 */
[----:B-1----:R-:W-:-:S04]  /*2d050*/  SEL R4, RZ, 0x4, !P1 ;  /* 0x00000004ff047807 */ /* 0x002fc80004800000 */
[----:B------:R-:W-:-:S04]  /*2d060*/  SEL R4, R4, RZ, !P0 ;  /* 0x000000ff04047207 */ /* 0x000fc80004000000 */
[----:B------:R-:W-:Y:S02]  /*2d070*/  ISETP.NE.U32.AND P1, PT, R4, RZ, PT ;  /* 0x000000ff0400720c */ /* 0x000fe40003f25070 */
[----:B--2---:R-:W-:-:S05]  /*2d080*/  IADD3 R15, P3, R15, R61, RZ ;  /* 0x0000003d0f0f7210 */ /* 0x004fca0007f7e0ff */
[----:B------:R-:W-:Y:S01]  /*2d090*/  IMAD.X R28, R28, 0x1, R2, P3 ;  /* 0x000000011c1c7824 */ /* 0x000fe200018e0602 */
[----:B----4-:R-:W-:Y:S01]  /*2d0a0*/  IADD3 R8, P4, R8, R61, RZ ;  /* 0x0000003d08087210 */ /* 0x010fe20007f9e0ff */
[----:B------:R-:W-:Y:S02]  /*2d0b0*/  IMAD.MOV.U32 R4, RZ, RZ, R15 ;  /* 0x000000ffff047224 */ /* 0x000fe400078e000f */
[----:B------:R-:W-:Y:S01]  /*2d0c0*/  IMAD.MOV.U32 R5, RZ, RZ, R28 ;  /* 0x000000ffff057224 */ /* 0x000fe200078e001c */
[----:B-----5:R-:W-:Y:S01]  /*2d0d0*/  IADD3.X R14, R14, R2, RZ, P4, !PT ;  /* 0x000000020e0e7210 */ /* 0x020fe200027fe4ff */
[----:B------:R-:W-:Y:S04]  /*2d0e0*/  STL [R1+0x794], R15 ;  /* 0x0007940f01007387 */ /* 0x000fe80000100800 */
[----:B------:R1:W-:Y:S01]  /*2d0f0*/  LDGSTS.E [R3+0x3a400], [R4.64], P2 ;  /* 0x3a40000004037fae */ /* 0x0003e20009121844 */
[----:B------:R-:W-:-:S03]  /*2d100*/  ISETP.GT.AND P2, PT, R0, 0x7c, PT ;  /* 0x0000007c0000780c */ /* 0x000fc60003f44270 */
[----:B------:R-:W-:Y:S04]  /*2d110*/  STL [R1+0x790], R28 ;  /* 0x0007901c01007387 */ /* 0x000fe80000100800 */
[----:B------:R-:W-:Y:S01]  /*2d120*/  STL [R1+0xad0], R8 ;  /* 0x000ad00801007387 */ /* 0x000fe20000100800 */
[----:B-1----:R-:W-:Y:S01]  /*2d130*/  MOV R4, R8 ;  /* 0x0000000800047202 */ /* 0x002fe20000000f00 */
[----:B------:R-:W-:Y:S02]  /*2d140*/  IMAD.MOV.U32 R5, RZ, RZ, R14 ;  /* 0x000000ffff057224 */ /* 0x000fe400078e000e */
[----:B------:R1:W-:Y:S04]  /*2d150*/  STL [R1+0xac4], R14 ;  /* 0x000ac40e01007387 */ /* 0x0003e80000100800 */
[----:B------:R2:W-:Y:S04]  /*2d160*/  LDGSTS.E [R3+0x3c000], [R4.64], P1 ;  /* 0x3c00000004037fae */ /* 0x0005e80008921844 */
[----:B-1----:R-:W4:Y:S04]  /*2d170*/  LDL.LU R14, [R1+0xa04] ;  /* 0x000a0400010e7983 */ /* 0x002f280000300800 */
[----:B------:R-:W5:Y:S01]  /*2d180*/  LDL.LU R8, [R1+0xa08] ;  /* 0x000a080001087983 */ /* 0x000f620000300800 */
[----:B--2---:R-:W-:-:S04]  /*2d190*/  SEL R4, RZ, 0x4, !P2 ;  /* 0x00000004ff047807 */ /* 0x004fc80005000000 */
[----:B------:R-:W-:-:S04]  /*2d1a0*/  SEL R4, R4, RZ, !P0 ;  /* 0x000000ff04047207 */ /* 0x000fc80004000000 */
[----:B------:R-:W-:Y:S02]  /*2d1b0*/  ISETP.NE.U32.AND P2, PT, R4, RZ, PT ;  /* 0x000000ff0400720c */ /* 0x000fe40003f45070 */
[----:B------:R-:W-:-:S05]  /*2d1c0*/  IADD3 R6, P3, R6, R61, RZ ;  /* 0x0000003d06067210 */ /* 0x000fca0007f7e0ff */
[----:B------:R-:W-:Y:S01]  /*2d1d0*/  IMAD.X R12, R12, 0x1, R2, P3 ;  /* 0x000000010c0c7824 */ /* 0x000fe200018e0602 */
[----:B------:R-:W-:Y:S03]  /*2d1e0*/  STL [R1+0x7bc], R6 ;  /* 0x0007bc0601007387 */ /* 0x000fe60000100800 */
[----:B------:R-:W-:Y:S01]  /*2d1f0*/  IMAD.MOV.U32 R5, RZ, RZ, R12 ;  /* 0x000000ffff057224 */ /* 0x000fe200078e000c */
[----:B------:R1:W-:Y:S01]  /*2d200*/  STL [R1+0x7b8], R12 ;  /* 0x0007b80c01007387 */ /* 0x0003e20000100800 */
[----:B------:R-:W-:-:S03]  /*2d210*/  MOV R4, R6 ;  /* 0x0000000600047202 */ /* 0x000fc60000000f00 */
[----:B------:R-:W2:Y:S04]  /*2d220*/  LDL.LU R15, [R1+0x3c0] ;  /* 0x0003c000010f7983 */ /* 0x000ea80000300800 */
[----:B------:R3:W-:Y:S04]  /*2d230*/  LDGSTS.E [R3+0x3c400], [R4.64], P1 ;  /* 0x3c40000004037fae */ /* 0x0007e80008921844 */
[----:B-1----:R-:W2:Y:S04]  /*2d240*/  LDL.LU R12, [R1+0x3c4] ;  /* 0x0003c400010c7983 */ /* 0x002ea80000300800 */
[----:B------:R-:W2:Y:S04]  /*2d250*/  LDL.LU R28, [R1+0xa0c] ;  /* 0x000a0c00011c7983 */ /* 0x000ea80000300800 */
[----:B------:R-:W2:Y:S01]  /*2d260*/  LDL.LU R6, [R1+0xa10] ;  /* 0x000a100001067983 */ /* 0x000ea20000300800 */
[----:B------:R-:W-:-:S02]  /*2d270*/  IADD3 R10, P1, R10, R61, RZ ;  /* 0x0000003d0a0a7210 */ /* 0x000fc40007f3e0ff */
[----:B------:R-:W-:-:S03]  /*2d280*/  IADD3 R7, P3, R7, R61, RZ ;  /* 0x0000003d07077210 */ /* 0x000fc60007f7e0ff */
[----:B------:R-:W-:Y:S01]  /*2d290*/  STL [R1+0xac8], R10 ;  /* 0x000ac80a01007387 */ /* 0x000fe20000100800 */
[----:B---3--:R-:W-:Y:S01]  /*2d2a0*/  IMAD.X R11, R11, 0x1, R2, P1 ;  /* 0x000000010b0b7824 */ /* 0x008fe200008e0602 */
[----:B------:R-:W-:-:S04]  /*2d2b0*/  IADD3.X R9, R9, R2, RZ, P3, !PT ;  /* 0x0000000209097210 */ /* 0x000fc80001ffe4ff */
[----:B------:R1:W-:Y:S01]  /*2d2c0*/  STL [R1+0xac0], R11 ;  /* 0x000ac00b01007387 */ /* 0x0003e20000100800 */
[----:B------:R-:W-:Y:S02]  /*2d2d0*/  IMAD.MOV.U32 R4, RZ, RZ, R10 ;  /* 0x000000ffff047224 */ /* 0x000fe400078e000a */
[----:B------:R-:W-:Y:S01]  /*2d2e0*/  IMAD.MOV.U32 R5, RZ, RZ, R11 ;  /* 0x000000ffff057224 */ /* 0x000fe200078e000b */
[----:B------:R-:W-:Y:S04]  /*2d2f0*/  STL [R1+0x7e4], R7 ;  /* 0x0007e40701007387 */ /* 0x000fe80000100800 */
[----:B------:R3:W-:Y:S04]  /*2d300*/  STL [R1+0x7e0], R9 ;  /* 0x0007e00901007387 */ /* 0x0007e80000100800 */
[----:B-1----:R-:W2:Y:S04]  /*2d310*/  LDL.LU R11, [R1+0x3e0] ;  /* 0x0003e000010b7983 */ /* 0x002ea80000300800 */
[----:B------:R-:W2:Y:S04]  /*2d320*/  LDL.LU R10, [R1+0x3e4] ;  /* 0x0003e400010a7983 */ /* 0x000ea80000300800 */
[----:B------:R1:W-:Y:S02]  /*2d330*/  LDGSTS.E [R3+0x3e000], [R4.64], P2 ;  /* 0x3e00000004037fae */ /* 0x0003e40009121844 */
[----:B-1----:R-:W-:Y:S01]  /*2d340*/  IMAD.MOV.U32 R5, RZ, RZ, R9 ;  /* 0x000000ffff057224 */ /* 0x002fe200078e0009 */
[----:B------:R-:W-:Y:S01]  /*2d350*/  MOV R4, R7 ;  /* 0x0000000700047202 */ /* 0x000fe20000000f00 */
[----:B---3--:R-:W3:Y:S04]  /*2d360*/  LDL.LU R9, [R1+0xa14] ;  /* 0x000a140001097983 */ /* 0x008ee80000300800 */
[----:B------:R-:W3:Y:S01]  /*2d370*/  LDL.LU R7, [R1+0xa18] ;  /* 0x000a180001077983 */ /* 0x000ee20000300800 */
[----:B------:R-:W-:-:S03]  /*2d380*/  ISETP.GT.AND P1, PT, R0, 0x1, PT ;  /* 0x000000010000780c */ /* 0x000fc60003f24270 */
[----:B------:R1:W-:Y:S01]  /*2d390*/  LDGSTS.E [R3+0x3e400], [R4.64], P2 ;  /* 0x3e40000004037fae */ /* 0x0003e20009121844 */
[----:B------:R-:W-:-:S05]  /*2d3a0*/  LOP3.LUT R69, R69, 0xff, RZ, 0xc0, !PT ;  /* 0x000000ff45457812 */ /* 0x000fca00078ec0ff */
[----:B------:R-:W-:Y:S01]  /*2d3b0*/  IMAD.SHL.U32 R69, R69, 0x4, RZ ;  /* 0x0000000445457824 */ /* 0x000fe200078e00ff */
[----:B-1----:R-:W-:-:S04]  /*2d3c0*/  SEL R3, RZ, 0x4, !P1 ;  /* 0x00000004ff037807 */ /* 0x002fc80004800000 */
[----:B------:R-:W-:-:S04]  /*2d3d0*/  SEL R3, R3, RZ, !P0 ;  /* 0x000000ff03037207 */ /* 0x000fc80004000000 */
[----:B------:R-:W-:Y:S02]  /*2d3e0*/  ISETP.NE.U32.AND P2, PT, R3, RZ, PT ;  /* 0x000000ff0300720c */ /* 0x000fe40003f45070 */
[----:B------:R-:W-:-:S05]  /*2d3f0*/  LOP3.LUT R29, R69, 0x20, RZ, 0x3c, !PT ;  /* 0x00000020451d7812 */ /* 0x000fca00078e3cff */
[----:B------:R-:W-:Y:S01]  /*2d400*/  IMAD R3, R13, 0x40000, R29 ;  /* 0x000400000d037824 */ /* 0x000fe200078e021d */
[----:B-----5:R-:W-:-:S04]  /*2d410*/  IADD3 R8, P1, R8, R61, RZ ;  /* 0x0000003d08087210 */ /* 0x020fc80007f3e0ff */
[----:B----4-:R-:W-:Y:S01]  /*2d420*/  IADD3.X R14, R14, R2, RZ, P1, !PT ;  /* 0x000000020e0e7210 */ /* 0x010fe20000ffe4ff */
[----:B------:R-:W-:Y:S01]  /*2d430*/  IMAD.MOV.U32 R4, RZ, RZ, R8 ;  /* 0x000000ffff047224 */ /* 0x000fe200078e0008 */
[----:B------:R-:W-:Y:S02]  /*2d440*/  ISETP.GT.AND P1, PT, R0, 0x5, PT ;  /* 0x000000050000780c */ /* 0x000fe40003f24270 */
[----:B------:R-:W-:Y:S01]  /*2d450*/  MOV R5, R14 ;  /* 0x0000000e00057202 */ /* 0x000fe20000000f00 */
[----:B------:R-:W-:Y:S04]  /*2d460*/  STL [R1+0xa08], R8 ;  /* 0x000a080801007387 */ /* 0x000fe80000100800 */
[----:B------:R1:W-:Y:S04]  /*2d470*/  STL [R1+0xa04], R14 ;  /* 0x000a040e01007387 */ /* 0x0003e80000100800 */
[----:B------:R4:W-:Y:S04]  /*2d480*/  LDGSTS.E [R3+0x800], [R4.64], P2 ;  /* 0x0080000004037fae */ /* 0x0009e80009121844 */
[----:B-1----:R-:W5:Y:S04]  /*2d490*/  LDL.LU R14, [R1+0x404] ;  /* 0x00040400010e7983 */ /* 0x002f680000300800 */
[----:B------:R-:W5:Y:S01]  /*2d4a0*/  LDL.LU R8, [R1+0xa20] ;  /* 0x000a200001087983 */ /* 0x000f620000300800 */
[----:B----4-:R-:W-:-:S04]  /*2d4b0*/  SEL R4, RZ, 0x4, !P1 ;  /* 0x00000004ff047807 */ /* 0x010fc80004800000 */
[----:B------:R-:W-:-:S04]  /*2d4c0*/  SEL R4, R4, RZ, !P0 ;  /* 0x000000ff04047207 */ /* 0x000fc80004000000 */
[----:B------:R-:W-:Y:S02]  /*2d4d0*/  ISETP.NE.U32.AND P1, PT, R4, RZ, PT ;  /* 0x000000ff0400720c */ /* 0x000fe40003f25070 */
[----:B--2---:R-:W-:-:S05]  /*2d4e0*/  IADD3 R12, P3, R12, R61, RZ ;  /* 0x0000003d0c0c7210 */ /* 0x004fca0007f7e0ff */
[--C-:B------:R-:W-:Y:S01]  /*2d4f0*/  IMAD.X R15, R15, 0x1, R2.reuse, P3 ;  /* 0x000000010f0f7824 */ /* 0x100fe200018e0602 */
[----:B------:R-:W-:Y:S01]  /*2d500*/  IADD3 R6, P4, R6, R61, RZ ;  /* 0x0000003d06067210 */ /* 0x000fe20007f9e0ff */
[----:B------:R-:W-:Y:S02]  /*2d510*/  STL [R1+0x3c4], R12 ;  /* 0x0003c40c01007387 */ /* 0x000fe40000100800 */
[----:B------:R-:W-:Y:S02]  /*2d520*/  IMAD.MOV.U32 R5, RZ, RZ, R15 ;  /* 0x000000ffff057224 */ /* 0x000fe400078e000f */
[----:B------:R1:W-:Y:S01]  /*2d530*/  STL [R1+0x3c0], R15 ;  /* 0x0003c00f01007387 */ /* 0x0003e20000100800 */
[----:B------:R-:W-:-:S03]  /*2d540*/  IMAD.X R28, R28, 0x1, R2, P4 ;  /* 0x000000011c1c7824 */ /* 0x000fc600020e0602 */
[----:B------:R2:W-:Y:S01]  /*2d550*/  STL [R1+0xa10], R6 ;  /* 0x000a100601007387 */ /* 0x0005e20000100800 */
[----:B------:R-:W-:-:S03]  /*2d560*/  MOV R4, R12 ;  /* 0x0000000c00047202 */ /* 0x000fc60000000f00 */
[----:B-1----:R-:W4:Y:S04]  /*2d570*/  LDL.LU R15, [R1+0x400] ;  /* 0x00040000010f7983 */ /* 0x002f280000300800 */
[----:B------:R-:W-:Y:S04]  /*2d580*/  STL [R1+0xa0c], R28 ;  /* 0x000a0c1c01007387 */ /* 0x000fe80000100800 */
[----:B------:R-:W4:Y:S04]  /*2d590*/  LDL.LU R12, [R1+0xa1c] ;  /* 0x000a1c00010c7983 */ /* 0x000f280000300800 */
[----:B------:R1:W-:Y:S01]  /*2d5a0*/  LDGSTS.E [R3+0xc00], [R4.64], P2 ;  /* 0x00c0000004037fae */ /* 0x0003e20009121844 */
[----:B------:R-:W-:-:S03]  /*2d5b0*/  ISETP.GT.AND P2, PT, R0, 0x9, PT ;  /* 0x000000090000780c */ /* 0x000fc60003f44270 */
[----:B------:R-:W4:Y:S01]  /*2d5c0*/  LDL.LU R29, [R1+0x424] ;  /* 0x00042400011d7983 */ /* 0x000f220000300800 */
[----:B-1----:R-:W-:Y:S01]  /*2d5d0*/  IMAD.MOV.U32 R4, RZ, RZ, R6 ;  /* 0x000000ffff047224 */ /* 0x002fe200078e0006 */
[----:B------:R-:W-:Y:S02]  /*2d5e0*/  MOV R5, R28 ;  /* 0x0000001c00057202 */ /* 0x000fe40000000f00 */
[----:B--2---:R-:W2:Y:S01]  /*2d5f0*/  LDL.LU R6, [R1+0xa28] ;  /* 0x000a280001067983 */ /* 0x004ea20000300800 */
[----:B------:R-:W-:-:S03]  /*2d600*/  IADD3 R10, P3, R10, R61, RZ ;  /* 0x0000003d0a0a7210 */ /* 0x000fc60007f7e0ff */
[----:B------:R1:W-:Y:S02]  /*2d610*/  LDGSTS.E [R3+0x2800], [R4.64], P1 ;  /* 0x0280000004037fae */ /* 0x0003e40008921844 */
[----:B------:R-:W-:Y:S02]  /*2d620*/  IMAD.X R11, R11, 0x1, R2, P3 ;  /* 0x000000010b0b7824 */ /* 0x000fe400018e0602 */
[----:B------:R3:W-:Y:S04]  /*2d630*/  STL [R1+0x3e4], R10 ;  /* 0x0003e40a01007387 */ /* 0x0007e80000100800 */
[----:B------:R3:W-:Y:S01]  /*2d640*/  STL [R1+0x3e0], R11 ;  /* 0x0003e00b01007387 */ /* 0x0007e20000100800 */
[----:B-1----:R-:W-:Y:S02]  /*2d650*/  SEL R4, RZ, 0x4, !P2 ;  /* 0x00000004ff047807 */ /* 0x002fe40005000000 */
[----:B---3--:R-:W-:-:S02]  /*2d660*/  IADD3 R7, P4, R7, R61, RZ ;  /* 0x0000003d07077210 */ /* 0x008fc40007f9e0ff */
[----:B------:R-:W-:-:S03]  /*2d670*/  SEL R4, R4, RZ, !P0 ;  /* 0x000000ff04047207 */ /* 0x000fc60004000000 */
[----:B------:R-:W-:Y:S01]  /*2d680*/  IMAD.X R9, R9, 0x1, R2, P4 ;  /* 0x0000000109097824 */ /* 0x000fe200020e0602 */
[----:B------:R-:W-:Y:S01]  /*2d690*/  STL [R1+0xa18], R7 ;  /* 0x000a180701007387 */ /* 0x000fe20000100800 */
[----:B------:R-:W-:-:S03]  /*2d6a0*/  ISETP.NE.U32.AND P2, PT, R4, RZ, PT ;  /* 0x000000ff0400720c */ /* 0x000fc60003f45070 */
[----:B------:R-:W2:Y:S01]  /*2d6b0*/  LDL.LU R30, [R1+0x420] ;  /* 0x00042000011e7983 */ /* 0x000ea20000300800 */
[----:B------:R-:W-:Y:S01]  /*2d6c0*/  MOV R4, R10 ;  /* 0x0000000a00047202 */ /* 0x000fe20000000f00 */
[----:B------:R-:W-:Y:S02]  /*2d6d0*/  IMAD.MOV.U32 R5, RZ, RZ, R11 ;  /* 0x000000ffff057224 */ /* 0x000fe400078e000b */
[----:B------:R1:W-:Y:S04]  /*2d6e0*/  STL [R1+0xa14], R9 ;  /* 0x000a140901007387 */ /* 0x0003e80000100800 */
[----:B------:R-:W2:Y:S04]  /*2d6f0*/  LDL.LU R10, [R1+0xa24] ;  /* 0x000a2400010a7983 */ /* 0x000ea80000300800 */
[----:B------:R1:W-:Y:S04]  /*2d700*/  LDGSTS.E [R3+0x2c00], [R4.64], P1 ;  /* 0x02c0000004037fae */ /* 0x0003e80008921844 */
[----:B------:R-:W2:Y:S01]  /*2d710*/  LDL.LU R11, [R1+0x448] ;  /* 0x00044800010b7983 */ /* 0x000ea20000300800 */
[----:B-1----:R-:W-:-:S03]  /*2d720*/  MOV R5, R9 ;  /* 0x0000000900057202 */ /* 0x002fc60000000f00 */
[----:B------:R-:W2:Y:S01]  /*2d730*/  LDL.LU R9, [R1+0x44c] ;  /* 0x00044c0001097983 */ /* 0x000ea20000300800 */
[----:B------:R-:W-:-:S03]  /*2d740*/  IMAD.MOV.U32 R4, RZ, RZ, R7 ;  /* 0x000000ffff047224 */ /* 0x000fc600078e0007 */
[----:B------:R-:W2:Y:S04]  /*2d750*/  LDL.LU R28, [R1+0xa2c] ;  /* 0x000a2c00011c7983 */ /* 0x000ea80000300800 */
[----:B------:R-:W2:Y:S01]  /*2d760*/  LDL.LU R7, [R1+0xa30] ;  /* 0x000a300001077983 */ /* 0x000ea20000300800 */
[----:B------:R-:W-:-:S03]  /*2d770*/  ISETP.GT.AND P1, PT, R0, 0xd, PT ;  /* 0x0000000d0000780c */ /* 0x000fc60003f24270 */
[----:B------:R1:W-:Y:S02]  /*2d780*/  LDGSTS.E [R3+0x4800], [R4.64], P2 ;  /* 0x0480000004037fae */ /* 0x0003e40009121844 */
[----:B-1----:R-:W-:-:S04]  /*2d790*/  SEL R4, RZ, 0x4, !P1 ;  /* 0x00000004ff047807 */ /* 0x002fc80004800000 */
[----:B------:R-:W-:-:S04]  /*2d7a0*/  SEL R4, R4, RZ, !P0 ;  /* 0x000000ff04047207 */ /* 0x000fc80004000000 */
[----:B------:R-:W-:Y:S02]  /*2d7b0*/  ISETP.NE.U32.AND P1, PT, R4, RZ, PT ;  /* 0x000000ff0400720c */ /* 0x000fe40003f25070 */
[-C--:B-----5:R-:W-:Y:S02]  /*2d7c0*/  IADD3 R14, P3, R14, R61.reuse, RZ ;  /* 0x0000003d0e0e7210 */ /* 0x0a0fe40007f7e0ff */
[----:B------:R-:W-:Y:S02]  /*2d7d0*/  IADD3 R8, P4, R8, R61, RZ ;  /* 0x0000003d08087210 */ /* 0x000fe40007f9e0ff */
[----:B------:R-:W-:Y:S01]  /*2d7e0*/  MOV R4, R14 ;  /* 0x0000000e00047202 */ /* 0x000fe20000000f00 */
[----:B------:R-:W-:Y:S01]  /*2d7f0*/  STL [R1+0x404], R14 ;  /* 0x0004040e01007387 */ /* 0x000fe20000100800 */
[----:B----4-:R-:W-:-:S04]  /*2d800*/  IMAD.X R15, R15, 0x1, R2, P3 ;  /* 0x000000010f0f7824 */ /* 0x010fc800018e0602 */
[----:B------:R-:W-:Y:S01]  /*2d810*/  IMAD.MOV.U32 R5, RZ, RZ, R15 ;  /* 0x000000ffff057224 */ /* 0x000fe200078e000f */
[----:B------:R1:W-:Y:S01]  /*2d820*/  STL [R1+0x400], R15 ;  /* 0x0004000f01007387 */ /* 0x0003e20000100800 */
[----:B------:R-:W-:-:S03]  /*2d830*/  IMAD.X R12, R12, 0x1, R2, P4 ;  /* 0x000000010c0c7824 */ /* 0x000fc600020e0602 */
[----:B------:R-:W-:Y:S04]  /*2d840*/  STL [R1+0xa20], R8 ;  /* 0x000a200801007387 */ /* 0x000fe80000100800 */
[----:B------:R4:W-:Y:S01]  /*2d850*/  LDGSTS.E [R3+0x4c00], [R4.64], P2 ;  /* 0x04c0000004037fae */ /* 0x0009e20009121844 */
[----:B------:R-:W-:-:S03]  /*2d860*/  ISETP.GT.AND P2, PT, R0, 0x11, PT ;  /* 0x000000110000780c */ /* 0x000fc60003f44270 */
[----:B------:R5:W-:Y:S04]  /*2d870*/  STL [R1+0xa1c], R12 ;  /* 0x000a1c0c01007387 */ /* 0x000be80000100800 */
[----:B-1----:R-:W3:Y:S01]  /*2d880*/  LDL.LU R15, [R1+0x468] ;  /* 0x00046800010f7983 */ /* 0x002ee20000300800 */
[----:B----4-:R-:W-:Y:S01]  /*2d890*/  IMAD.MOV.U32 R4, RZ, RZ, R8 ;  /* 0x000000ffff047224 */ /* 0x010fe200078e0008 */
[----:B------:R-:W-:Y:S02]  /*2d8a0*/  MOV R5, R12 ;  /* 0x0000000c00057202 */ /* 0x000fe40000000f00 */
[----:B------:R-:W4:Y:S01]  /*2d8b0*/  LDL.LU R14, [R1+0x46c] ;  /* 0x00046c00010e7983 */ /* 0x000f220000300800 */
[----:B------:R-:W-:-:S03]  /*2d8c0*/  IADD3 R29, P3, R29, R61, RZ ;  /* 0x0000003d1d1d7210 */ /* 0x000fc60007f7e0ff */
[----:B------:R1:W-:Y:S04]  /*2d8d0*/  LDGSTS.E [R3+0x6800], [R4.64], P1 ;  /* 0x0680000004037fae */ /* 0x0003e80008921844 */
[----:B-----5:R-:W5:Y:S04]  /*2d8e0*/  LDL.LU R12, [R1+0xa34] ;  /* 0x000a3400010c7983 */ /* 0x020f680000300800 */
[----:B------:R-:W5:Y:S01]  /*2d8f0*/  LDL.LU R8, [R1+0xa38] ;  /* 0x000a380001087983 */ /* 0x000f620000300800 */
[----:B-1----:R-:W-:Y:S02]  /*2d900*/  SEL R4, RZ, 0x4, !P2 ;  /* 0x00000004ff047807 */ /* 0x002fe40005000000 */
[----:B--2---:R-:W-:-:S02]  /*2d910*/  IADD3 R6, P4, R6, R61, RZ ;  /* 0x0000003d06067210 */ /* 0x004fc40007f9e0ff */
[----:B------:R-:W-:-:S04]  /*2d920*/  SEL R4, R4, RZ, !P0 ;  /* 0x000000ff04047207 */ /* 0x000fc80004000000 */
[----:B------:R-:W-:Y:S02]  /*2d930*/  ISETP.NE.U32.AND P2, PT, R4, RZ, PT ;  /* 0x000000ff0400720c */ /* 0x000fe40003f45070 */
[----:B------:R-:W-:Y:S01]  /*2d940*/  MOV R4, R29 ;  /* 0x0000001d00047202 */ /* 0x000fe20000000f00 */
[----:B------:R-:W-:-:S04]  /*2d950*/  IMAD.X R30, R30, 0x1, R2, P3 ;  /* 0x000000011e1e7824 */ /* 0x000fc800018e0602 */
[----:B------:R-:W-:Y:S02]  /*2d960*/  IMAD.MOV.U32 R5, RZ, RZ, R30 ;  /* 0x000000ffff057224 */ /* 0x000fe400078e001e */
[----:B------:R-:W-:-:S03]  /*2d970*/  IMAD.X R10, R10, 0x1, R2, P4 ;  /* 0x000000010a0a7824 */ /* 0x000fc600020e0602 */
[----:B------:R1:W-:Y:S01]  /*2d980*/  LDGSTS.E [R3+0x6c00], [R4.64], P1 ;  /* 0x06c0000004037fae */ /* 0x0003e20008921844 */
[----:B------:R-:W-:-:S03]  /*2d990*/  ISETP.GT.AND P1, PT, R0, 0x15, PT ;  /* 0x000000150000780c */ /* 0x000fc60003f24270 */
[----:B------:R-:W-:Y:S01]  /*2d9a0*/  STL [R1+0x424], R29 ;  /* 0x0004241d01007387 */ /* 0x000fe20000100800 */
[----:B-1----:R-:W-:Y:S01]  /*2d9b0*/  IMAD.MOV.U32 R4, RZ, RZ, R6 ;  /* 0x000000ffff047224 */ /* 0x002fe200078e0006 */
[----:B------:R-:W-:Y:S02]  /*2d9c0*/  MOV R5, R10 ;  /* 0x0000000a00057202 */ /* 0x000fe40000000f00 */
[----:B------:R-:W-:-:S03]  /*2d9d0*/  IADD3 R9, P3, R9, R61, RZ ;  /* 0x0000003d09097210 */ /* 0x000fc60007f7e0ff */
[----:B------:R1:W-:Y:S04]  /*2d9e0*/  LDGSTS.E [R3+0x8800], [R4.64], P2 ;  /* 0x0880000004037fae */ /* 0x0003e80009121844 */
[----:B------:R-:W-:Y:S01]  /*2d9f0*/  STL [R1+0x420], R30 ;  /* 0x0004201e01007387 */ /* 0x000fe20000100800 */
[----:B------:R-:W-:Y:S01]  /*2da00*/  IMAD.X R11, R11, 0x1, R2, P3 ;  /* 0x000000010b0b7824 */ /* 0x000fe200018e0602 */
[----:B------:R-:W-:Y:S02]  /*2da10*/  IADD3 R7, P4, R7, R61, RZ ;  /* 0x0000003d07077210 */ /* 0x000fe40007f9e0ff */
[----:B------:R-:W-:Y:S01]  /*2da20*/  STL [R1+0xa28], R6 ;  /* 0x000a280601007387 */ /* 0x000fe20000100800 */
[----:B-1----:R-:W-:-:S03]  /*2da30*/  SEL R4, RZ, 0x4, !P1 ;  /* 0x00000004ff047807 */ /* 0x002fc60004800000 */
[----:B------:R1:W-:Y:S01]  /*2da40*/  STL [R1+0xa24], R10 ;  /* 0x000a240a01007387 */ /* 0x0003e20000100800 */
[----:B------:R-:W-:Y:S01]  /*2da50*/  IMAD.X R28, R28, 0x1, R2, P4 ;  /* 0x000000011c1c7824 */ /* 0x000fe200020e0602 */
[----:B------:R-:W-:Y:S01]  /*2da60*/  SEL R4, R4, RZ, !P0 ;  /* 0x000000ff04047207 */ /* 0x000fe20004000000 */
[----:B------:R-:W-:Y:S01]  /*2da70*/  IMAD.MOV.U32 R5, RZ, RZ, R11 ;  /* 0x000000ffff057224 */ /* 0x000fe200078e000b */
[----:B-1----:R-:W2:Y:S04]  /*2da80*/  LDL.LU R10, [R1+0x48c] ;  /* 0x00048c00010a7983 */ /* 0x002ea80000300800 */
[----:B------:R-:W2:Y:S01]  /*2da90*/  LDL.LU R6, [R1+0xa40] ;  /* 0x000a400001067983 */ /* 0x000ea20000300800 */
[----:B------:R-:W-:-:S03]  /*2daa0*/  ISETP.NE.U32.AND P1, PT, R4, RZ, PT ;  /* 0x000000ff0400720c */ /* 0x000fc60003f25070 */
[----:B------:R-:W-:Y:S01]  /*2dab0*/  STL [R1+0x44c], R9 ;  /* 0x00044c0901007387 */ /* 0x000fe20000100800 */
[----:B------:R-:W-:-:S03]  /*2dac0*/  MOV R4, R9 ;  /* 0x0000000900047202 */ /* 0x000fc60000000f00 */
[----:B------:R1:W-:Y:S04]  /*2dad0*/  STL [R1+0x448], R11 ;  /* 0x0004480b01007387 */ /* 0x0003e80000100800 */
[----:B------:R1:W-:Y:S04]  /*2dae0*/  STL [R1+0xa30], R7 ;  /* 0x000a300701007387 */ /* 0x0003e80000100800 */
[----:B------:R1:W-:Y:S04]  /*2daf0*/  LDGSTS.E [R3+0x8c00], [R4.64], P2 ;  /* 0x08c0000004037fae */ /* 0x0003e80009121844 */
[----:B-1----:R-:W2:Y:S04]  /*2db00*/  LDL.LU R11, [R1+0x488] ;  /* 0x00048800010b7983 */ /* 0x002ea80000300800 */
[----:B------:R-:W-:Y:S04]  /*2db10*/  STL [R1+0xa2c], R28 ;  /* 0x000a2c1c01007387 */ /* 0x000fe80000100800 */
[----:B------:R-:W2:Y:S01]  /*2db20*/  LDL.LU R9, [R1+0xa3c] ;  /* 0x000a3c0001097983 */ /* 0x000ea20000300800 */
[----:B------:R-:W-:Y:S01]  /*2db30*/  IMAD.MOV.U32 R4, RZ, RZ, R7 ;  /* 0x000000ffff047224 */ /* 0x000fe200078e0007 */
[----:B------:R-:W-:-:S02]  /*2db40*/  MOV R5, R28 ;  /* 0x0000001c00057202 */ /* 0x000fc40000000f00 */
[----:B------:R-:W-:Y:S01]  /*2db50*/  ISETP.GT.AND P2, PT, R0, 0x19, PT ;  /* 0x000000190000780c */ /* 0x000fe20003f44270 */
[----:B------:R-:W2:Y:S04]  /*2db60*/  LDL.LU R29, [R1+0x4ac] ;  /* 0x0004ac00011d7983 */ /* 0x000ea80000300800 */
[----:B------:R1:W-:Y:S04]  /*2db70*/  LDGSTS.E [R3+0xa800], [R4.64], P1 ;  /* 0x0a80000004037fae */ /* 0x0003e80008921844 */
[----:B------:R-:W2:Y:S01]  /*2db80*/  LDL.LU R7, [R1+0xa48] ;  /* 0x000a480001077983 */ /* 0x000ea20000300800 */
[----:B-1----:R-:W-:-:S04]  /*2db90*/  SEL R4, RZ, 0x4, !P2 ;  /* 0x00000004ff047807 */ /* 0x002fc80005000000 */
[----:B------:R-:W-:-:S04]  /*2dba0*/  SEL R4, R4, RZ, !P0 ;  /* 0x000000ff04047207 */ /* 0x000fc80004000000 */
[----:B------:R-:W-:Y:S02]  /*2dbb0*/  ISETP.NE.U32.AND P2, PT, R4, RZ, PT ;  /* 0x000000ff0400720c */ /* 0x000fe40003f45070 */
[----:B----4-:R-:W-:-:S05]  /*2dbc0*/  IADD3 R14, P3, R14, R61, RZ ;  /* 0x0000003d0e0e7210 */ /* 0x010fca0007f7e0ff */
[----:B---3--:R-:W-:Y:S01]  /*2dbd0*/  IMAD.X R15, R15, 0x1, R2, P3 ;  /* 0x000000010f0f7824 */ /* 0x008fe200018e0602 */
[----:B------:R1:W-:Y:S01]  /*2dbe0*/  STL [R1+0x46c], R14 ;  /* 0x00046c0e01007387 */ /* 0x0003e20000100800 */
[----:B-----5:R-:W-:-:S03]  /*2dbf0*/  IADD3 R8, P4, R8, R61, RZ ;  /* 0x0000003d08087210 */ /* 0x020fc60007f9e0ff */
[----:B------:R3:W-:Y:S01]  /*2dc00*/  STL [R1+0x468], R15 ;  /* 0x0004680f01007387 */ /* 0x0007e20000100800 */
[----:B------:R-:W-:Y:S01]  /*2dc10*/  MOV R4, R14 ;  /* 0x0000000e00047202 */ /* 0x000fe20000000f00 */
[----:B------:R-:W-:Y:S02]  /*2dc20*/  IMAD.X R12, R12, 0x1, R2, P4 ;  /* 0x000000010c0c7824 */ /* 0x000fe400020e0602 */
[----:B------:R-:W-:Y:S01]  /*2dc30*/  STL [R1+0xa38], R8 ;  /* 0x000a380801007387 */ /* 0x000fe20000100800 */
[----:B------:R-:W-:-:S03]  /*2dc40*/  IMAD.MOV.U32 R5, RZ, RZ, R15 ;  /* 0x000000ffff057224 */ /* 0x000fc600078e000f */
[----:B------:R-:W4:Y:S04]  /*2dc50*/  LDL.LU R30, [R1+0x4a8] ;  /* 0x0004a800011e7983 */ /* 0x000f280000300800 */
[----:B------:R5:W-:Y:S04]  /*2dc60*/  STL [R1+0xa34], R12 ;  /* 0x000a340c01007387 */ /* 0x000be80000100800 */
[----:B-1----:R-:W4:Y:S04]  /*2dc70*/  LDL.LU R14, [R1+0xa44] ;  /* 0x000a4400010e7983 */ /* 0x002f280000300800 */
[----:B------:R1:W-:Y:S04]  /*2dc80*/  LDGSTS.E [R3+0xac00], [R4.64], P1 ;  /* 0x0ac0000004037fae */ /* 0x0003e80008921844 */
[----:B---3--:R-:W3:Y:S01]  /*2dc90*/  LDL.LU R15, [R1+0x4c8] ;  /* 0x0004c800010f7983 */ /* 0x008ee20000300800 */
[----:B-1----:R-:W-:-:S03]  /*2dca0*/  MOV R5, R12 ;  /* 0x0000000c00057202 */ /* 0x002fc60000000f00 */
[----:B-----5:R-:W5:Y:S01]  /*2dcb0*/  LDL.LU R12, [R1+0x4cc] ;  /* 0x0004cc00010c7983 */ /* 0x020f620000300800 */
[----:B------:R-:W-:Y:S01]  /*2dcc0*/  IMAD.MOV.U32 R4, RZ, RZ, R8 ;  /* 0x000000ffff047224 */ /* 0x000fe200078e0008 */
[----:B------:R-:W-:Y:S02]  /*2dcd0*/  ISETP.GT.AND P1, PT, R0, 0x1d, PT ;  /* 0x0000001d0000780c */ /* 0x000fe40003f24270 */
[----:B------:R-:W3:Y:S04]  /*2dce0*/  LDL.LU R28, [R1+0xa4c] ;  /* 0x000a4c00011c7983 */ /* 0x000ee80000300800 */
[----:B------:R-:W3:Y:S04]  /*2dcf0*/  LDL.LU R8, [R1+0xa50] ;  /* 0x000a500001087983 */ /* 0x000ee80000300800 */
[----:B------:R1:W-:Y:S02]  /*2dd00*/  LDGSTS.E [R3+0xc800], [R4.64], P2 ;  /* 0x0c80000004037fae */ /* 0x0003e40009121844 */
[----:B-1----:R-:W-:-:S02]  /*2dd10*/  SEL R4, RZ, 0x4, !P1 ;  /* 0x00000004ff047807 */ /* 0x002fc40004800000 */
[-C--:B--2---:R-:W-:Y:S02]  /*2dd20*/  IADD3 R10, P3, R10, R61.reuse, RZ ;  /* 0x0000003d0a0a7210 */ /* 0x084fe40007f7e0ff */
[----:B------:R-:W-:Y:S02]  /*2dd30*/  IADD3 R6, P4, R6, R61, RZ ;  /* 0x0000003d06067210 */ /* 0x000fe40007f9e0ff */
[----:B------:R-:W-:Y:S01]  /*2dd40*/  SEL R4, R4, RZ, !P0 ;  /* 0x000000ff04047207 */ /* 0x000fe20004000000 */
[----:B------:R-:W-:Y:S03]  /*2dd50*/  STL [R1+0x48c], R10 ;  /* 0x00048c0a01007387 */ /* 0x000fe60000100800 */
[----:B------:R-:W-:Y:S02]  /*2dd60*/  ISETP.NE.U32.AND P1, PT, R4, RZ, PT ;  /* 0x000000ff0400720c */ /* 0x000fe40003f25070 */
[----:B------:R-:W-:Y:S01]  /*2dd70*/  MOV R4, R10 ;  /* 0x0000000a00047202 */ /* 0x000fe20000000f00 */
[----:B------:R-:W-:-:S05]  /*2dd80*/  IMAD.X R11, R11, 0x1, R2, P3 ;  /* 0x000000010b0b7824 */ /* 0x000fca00018e0602 */
[----:B------:R1:W-:Y:S01]  /*2dd90*/  STL [R1+0x488], R11 ;  /* 0x0004880b01007387 */ /* 0x0003e20000100800 */
[----:B------:R-:W-:-:S03]  /*2dda0*/  IMAD.X R9, R9, 0x1, R2, P4 ;  /* 0x0000000109097824 */ /* 0x000fc600020e0602 */
[----:B------:R-:W-:Y:S01]  /*2ddb0*/  STL [R1+0xa40], R6 ;  /* 0x000a400601007387 */ /* 0x000fe20000100800 */
[----:B------:R-:W-:-:S03]  /*2ddc0*/  IMAD.MOV.U32 R5, RZ, RZ, R11 ;  /* 0x000000ffff057224 */ /* 0x000fc600078e000b */
[----:B------:R2:W-:Y:S04]  /*2ddd0*/  STL [R1+0xa3c], R9 ;  /* 0x000a3c0901007387 */ /* 0x0005e80000100800 */
[----:B-1----:R-:W3:Y:S04]  /*2dde0*/  LDL.LU R11, [R1+0x4e8] ;  /* 0x0004e800010b7983 */ /* 0x002ee80000300800 */
[----:B------:R-:W3:Y:S04]  /*2ddf0*/  LDL.LU R10, [R1+0x4ec] ;  /* 0x0004ec00010a7983 */ /* 0x000ee80000300800 */
[----:B------:R1:W-:Y:S02]  /*2de00*/  LDGSTS.E [R3+0xcc00], [R4.64], P2 ;  /* 0x0cc0000004037fae */ /* 0x0003e40009121844 */
[----:B-1----:R-:W-:Y:S01]  /*2de10*/  MOV R5, R9 ;  /* 0x0000000900057202 */ /* 0x002fe20000000f00 */
[----:B------:R-:W-:Y:S01]  /*2de20*/  IMAD.MOV.U32 R4, RZ, RZ, R6 ;  /* 0x000000ffff047224 */ /* 0x000fe200078e0006 */
        /* <DEDUP_REMOVED lines=8> */
[----:B------:R-:W-:Y:S02]  /*2deb0*/  ISETP.NE.U32.AND P2, PT, R4, RZ, PT ;  /* 0x000000ff0400720c */ /* 0x000fe40003f45070 */
[----:B------:R-:W-:Y:S01]  /*2dec0*/  MOV R4, R29 ;  /* 0x0000001d00047202 */ /* 0x000fe20000000f00 */
[----:B------:R-:W-:Y:S01]  /*2ded0*/  STL [R1+0x4ac], R29 ;  /* 0x0004ac1d01007387 */ /* 0x000fe20000100800 */
[----:B----4-:R-:W-:-:S04]  /*2dee0*/  IMAD.X R30, R30, 0x1, R2, P3 ;  /* 0x000000011e1e7824 */ /* 0x010fc800018e0602 */
[----:B------:R-:W-:Y:S02]  /*2def0*/  IMAD.MOV.U32 R5, RZ, RZ, R30 ;  /* 0x000000ffff057224 */ /* 0x000fe400078e001e */
[----:B------:R-:W-:-:S03]  /*2df00*/  IMAD.X R14, R14, 0x1, R2, P4 ;  /* 0x000000010e0e7824 */ /* 0x000fc600020e0602 */
[----:B------:R1:W-:Y:S01]  /*2df10*/  LDGSTS.E [R3+0xec00], [R4.64], P1 ;  /* 0x0ec0000004037fae */ /* 0x0003e20008921844 */
[----:B------:R-:W-:-:S03]  /*2df20*/  ISETP.GT.AND P1, PT, R0, 0x25, PT ;  /* 0x000000250000780c */ /* 0x000fc60003f24270 */
[----:B------:R-:W-:Y:S04]  /*2df30*/  STL [R1+0x4a8], R30 ;  /* 0x0004a81e01007387 */ /* 0x000fe80000100800 */
[----:B------:R-:W-:Y:S01]  /*2df40*/  STL [R1+0xa48], R7 ;  /* 0x000a480701007387 */ /* 0x000fe20000100800 */
[----:B-1----:R-:W-:Y:S01]  /*2df50*/  IMAD.MOV.U32 R4, RZ, RZ, R7 ;  /* 0x000000ffff047224 */ /* 0x002fe200078e0007 */
[----:B------:R-:W-:Y:S02]  /*2df60*/  MOV R5, R14 ;  /* 0x0000000e00057202 */ /* 0x000fe40000000f00 */
[-C--:B-----5:R-:W-:Y:S01]  /*2df70*/  IADD3 R12, P3, R12, R61.reuse, RZ ;  /* 0x0000003d0c0c7210 */ /* 0x0a0fe20007f7e0ff */
[----:B------:R1:W-:Y:S04]  /*2df80*/  STL [R1+0xa44], R14 ;  /* 0x000a440e01007387 */ /* 0x0003e80000100800 */
[----:B---3--:R-:W-:Y:S01]  /*2df90*/  IMAD.X R15, R15, 0x1, R2, P3 ;  /* 0x000000010f0f7824 */ /* 0x008fe200018e0602 */
[----:B------:R3:W-:Y:S01]  /*2dfa0*/  LDGSTS.E [R3+0x10800], [R4.64], P2 ;  /* 0x1080000004037fae */ /* 0x0007e20009121844 */
[----:B------:R-:W-:-:S03]  /*2dfb0*/  IADD3 R8, P4, R8, R61, RZ ;  /* 0x0000003d08087210 */ /* 0x000fc60007f9e0ff */
[----:B-1----:R-:W4:Y:S04]  /*2dfc0*/  LDL.LU R14, [R1+0x50c] ;  /* 0x00050c00010e7983 */ /* 0x002f280000300800 */
[----:B------:R-:W5:Y:S01]  /*2dfd0*/  LDL.LU R7, [R1+0xa60] ;  /* 0x000a600001077983 */ /* 0x000f620000300800 */
[----:B---3--:R-:W-:-:S03]  /*2dfe0*/  SEL R4, RZ, 0x4, !P1 ;  /* 0x00000004ff047807 */ /* 0x008fc60004800000 */
[----:B------:R-:W-:Y:S01]  /*2dff0*/  STL [R1+0x4cc], R12 ;  /* 0x0004cc0c01007387 */ /* 0x000fe20000100800 */
[----:B------:R-:W-:Y:S01]  /*2e000*/  IMAD.X R28, R28, 0x1, R2, P4 ;  /* 0x000000011c1c7824 */ /* 0x000fe200020e0602 */
[----:B------:R-:W-:Y:S02]  /*2e010*/  SEL R4, R4, RZ, !P0 ;  /* 0x000000ff04047207 */ /* 0x000fe40004000000 */
[----:B------:R1:W-:Y:S01]  /*2e020*/  STL [R1+0x4c8], R15 ;  /* 0x0004c80f01007387 */ /* 0x0003e20000100800 */
[----:B------:R-:W-:-:S03]  /*2e030*/  IMAD.MOV.U32 R5, RZ, RZ, R15 ;  /* 0x000000ffff057224 */ /* 0x000fc600078e000f */
[----:B------:R3:W-:Y:S01]  /*2e040*/  STL [R1+0xa50], R8 ;  /* 0x000a500801007387 */ /* 0x0007e20000100800 */
[----:B------:R-:W-:-:S03]  /*2e050*/  ISETP.NE.U32.AND P1, PT, R4, RZ, PT ;  /* 0x000000ff0400720c */ /* 0x000fc60003f25070 */
[----:B-1----:R-:W5:Y:S01]  /*2e060*/  LDL.LU R15, [R1+0x508] ;  /* 0x00050800010f7983 */ /* 0x002f620000300800 */
[----:B------:R-:W-:-:S03]  /*2e070*/  MOV R4, R12 ;  /* 0x0000000c00047202 */ /* 0x000fc60000000f00 */
[----:B------:R-:W-:Y:S04]  /*2e080*/  STL [R1+0xa4c], R28 ;  /* 0x000a4c1c01007387 */ /* 0x000fe80000100800 */
[----:B------:R-:W5:Y:S04]  /*2e090*/  LDL.LU R12, [R1+0xa5c] ;  /* 0x000a5c00010c7983 */ /* 0x000f680000300800 */
[----:B------:R1:W-:Y:S01]  /*2e0a0*/  LDGSTS.E [R3+0x10c00], [R4.64], P2 ;  /* 0x10c0000004037fae */ /* 0x0003e20009121844 */
[----:B------:R-:W-:-:S03]  /*2e0b0*/  ISETP.GT.AND P2, PT, R0, 0x29, PT ;  /* 0x000000290000780c */ /* 0x000fc60003f44270 */
[----:B------:R-:W5:Y:S01]  /*2e0c0*/  LDL.LU R29, [R1+0x52c] ;  /* 0x00052c00011d7983 */ /* 0x000f620000300800 */
[----:B-1----:R-:W-:Y:S01]  /*2e0d0*/  IMAD.MOV.U32 R4, RZ, RZ, R8 ;  /* 0x000000ffff047224 */ /* 0x002fe200078e0008 */
[----:B------:R-:W-:Y:S02]  /*2e0e0*/  MOV R5, R28 ;  /* 0x0000001c00057202 */ /* 0x000fe40000000f00 */
[----:B---3--:R-:W3:Y:S04]  /*2e0f0*/  LDL.LU R8, [R1+0xa68] ;  /* 0x000a680001087983 */ /* 0x008ee80000300800 */
[----:B------:R1:W-:Y:S01]  /*2e100*/  LDGSTS.E [R3+0x12800], [R4.64], P1 ;  /* 0x1280000004037fae */ /* 0x0003e20008921844 */
[----:B------:R-:W-:Y:S02]  /*2e110*/  IADD3 R10, P3, R10, R61, RZ ;  /* 0x0000003d0a0a7210 */ /* 0x000fe40007f7e0ff */
[----:B-1----:R-:W-:-:S03]  /*2e120*/  SEL R4, RZ, 0x4, !P2 ;  /* 0x00000004ff047807 */ /* 0x002fc60005000000 */
[----:B------:R-:W-:Y:S01]  /*2e130*/  IMAD.X R11, R11, 0x1, R2, P3 ;  /* 0x000000010b0b7824 */ /* 0x000fe200018e0602 */
[----:B------:R1:W-:Y:S01]  /*2e140*/  STL [R1+0x4ec], R10 ;  /* 0x0004ec0a01007387 */ /* 0x0003e20000100800 */
[----:B------:R-:W-:-:S03]  /*2e150*/  SEL R4, R4, RZ, !P0 ;  /* 0x000000ff04047207 */ /* 0x000fc60004000000 */
[----:B------:R1:W-:Y:S01]  /*2e160*/  STL [R1+0x4e8], R11 ;  /* 0x0004e80b01007387 */ /* 0x0003e20000100800 */
[----:B------:R-:W-:Y:S02]  /*2e170*/  ISETP.NE.U32.AND P2, PT, R4, RZ, PT ;  /* 0x000000ff0400720c */ /* 0x000fe40003f45070 */
[----:B--2---:R-:W-:-:S05]  /*2e180*/  IADD3 R6, P4, R6, R61, RZ ;  /* 0x0000003d06067210 */ /* 0x004fca0007f9e0ff */
[----:B------:R-:W-:Y:S01]  /*2e190*/  IMAD.X R9, R9, 0x1, R2, P4 ;  /* 0x0000000109097824 */ /* 0x000fe200020e0602 */
[----:B------:R-:W-:Y:S04]  /*2e1a0*/  STL [R1+0xa58], R6 ;  /* 0x000a580601007387 */ /* 0x000fe80000100800 */
[----:B------:R-:W3:Y:S01]  /*2e1b0*/  LDL.LU R30, [R1+0x528] ;  /* 0x00052800011e7983 */ /* 0x000ee20000300800 */
[----:B------:R-:W-:Y:S01]  /*2e1c0*/  MOV R4, R10 ;  /* 0x0000000a00047202 */ /* 0x000fe20000000f00 */
[----:B------:R-:W-:Y:S02]  /*2e1d0*/  IMAD.MOV.U32 R5, RZ, RZ, R11 ;  /* 0x000000ffff057224 */ /* 0x000fe400078e000b */
[----:B------:R1:W-:Y:S04]  /*2e1e0*/  STL [R1+0xa54], R9 ;  /* 0x000a540901007387 */ /* 0x0003e80000100800 */
[----:B-1----:R-:W3:Y:S04]  /*2e1f0*/  LDL.LU R10, [R1+0xa64] ;  /* 0x000a6400010a7983 */ /* 0x002ee80000300800 */
[----:B------:R1:W-:Y:S04]  /*2e200*/  LDGSTS.E [R3+0x12c00], [R4.64], P1 ;  /* 0x12c0000004037fae */ /* 0x0003e80008921844 */
[----:B------:R-:W3:Y:S01]  /*2e210*/  LDL.LU R11, [R1+0x548] ;  /* 0x00054800010b7983 */ /* 0x000ee20000300800 */
[----:B-1----:R-:W-:-:S03]  /*2e220*/  MOV R5, R9 ;  /* 0x0000000900057202 */ /* 0x002fc60000000f00 */
[----:B------:R-:W3:Y:S01]  /*2e230*/  LDL.LU R9, [R1+0x54c] ;  /* 0x00054c0001097983 */ /* 0x000ee20000300800 */
        /* <DEDUP_REMOVED lines=8> */
[-C--:B----4-:R-:W-:Y:S02]  /*2e2c0*/  IADD3 R14, P3, R14, R61.reuse, RZ ;  /* 0x0000003d0e0e7210 */ /* 0x090fe40007f7e0ff */
[----:B-----5:R-:W-:Y:S02]  /*2e2d0*/  IADD3 R7, P4, R7, R61, RZ ;  /* 0x0000003d07077210 */ /* 0x020fe40007f9e0ff */
[----:B------:R-:W-:Y:S01]  /*2e2e0*/  MOV R4, R14 ;  /* 0x0000000e00047202 */ /* 0x000fe20000000f00 */
[----:B------:R-:W-:Y:S01]  /*2e2f0*/  STL [R1+0x50c], R14 ;  /* 0x00050c0e01007387 */ /* 0x000fe20000100800 */
[----:B------:R-:W-:-:S04]  /*2e300*/  IMAD.X R15, R15, 0x1, R2, P3 ;  /* 0x000000010f0f7824 */ /* 0x000fc800018e0602 */
[----:B------:R-:W-:Y:S01]  /*2e310*/  IMAD.MOV.U32 R5, RZ, RZ, R15 ;  /* 0x000000ffff057224 */ /* 0x000fe200078e000f */
[----:B------:R1:W-:Y:S01]  /*2e320*/  STL [R1+0x508], R15 ;  /* 0x0005080f01007387 */ /* 0x0003e20000100800 */
[----:B------:R-:W-:-:S03]  /*2e330*/  IMAD.X R12, R12, 0x1, R2, P4 ;  /* 0x000000010c0c7824 */ /* 0x000fc600020e0602 */
[----:B------:R-:W-:Y:S04]  /*2e340*/  STL [R1+0xa60], R7 ;  /* 0x000a600701007387 */ /* 0x000fe80000100800 */
[----:B------:R4:W-:Y:S01]  /*2e350*/  LDGSTS.E [R3+0x14c00], [R4.64], P2 ;  /* 0x14c0000004037fae */ /* 0x0009e20009121844 */
[----:B------:R-:W-:-:S03]  /*2e360*/  ISETP.GT.AND P2, PT, R0, 0x31, PT ;  /* 0x000000310000780c */ /* 0x000fc60003f44270 */
[----:B------:R5:W-:Y:S04]  /*2e370*/  STL [R1+0xa5c], R12 ;  /* 0x000a5c0c01007387 */ /* 0x000be80000100800 */
[----:B-1----:R-:W2:Y:S01]  /*2e380*/  LDL.LU R15, [R1+0x568] ;  /* 0x00056800010f7983 */ /* 0x002ea20000300800 */
        /* <DEDUP_REMOVED lines=8> */
[----:B---3--:R-:W-:-:S02]  /*2e410*/  IADD3 R8, P4, R8, R61, RZ ;  /* 0x0000003d08087210 */ /* 0x008fc40007f9e0ff */
[----:B------:R-:W-:-:S04]  /*2e420*/  SEL R4, R4, RZ, !P0 ;  /* 0x000000ff04047207 */ /* 0x000fc80004000000 */
[----:B------:R-:W-:Y:S02]  /*2e430*/  ISETP.NE.U32.AND P2, PT, R4, RZ, PT ;  /* 0x000000ff0400720c */ /* 0x000fe40003f45070 */
[----:B------:R-:W-:Y:S01]  /*2e440*/  MOV R4, R29 ;  /* 0x0000001d00047202 */ /* 0x000fe20000000f00 */
[----:B------:R-:W-:Y:S01]  /*2e450*/  STL [R1+0x52c], R29 ;  /* 0x00052c1d01007387 */ /* 0x000fe20000100800 */
        /* <DEDUP_REMOVED lines=11> */
[--C-:B------:R-:W-:Y:S01]  /*2e510*/  IMAD.X R11, R11, 0x1, R2.reuse, P3 ;  /* 0x000000010b0b7824 */ /* 0x100fe200018e0602 */
[----:B------:R-:W-:Y:S02]  /*2e520*/  IADD3 R6, P4, R6, R61, RZ ;  /* 0x0000003d06067210 */ /* 0x000fe40007f9e0ff */
[----:B------:R3:W-:Y:S01]  /*2e530*/  STL [R1+0xa64], R10 ;  /* 0x000a640a01007387 */ /* 0x0007e20000100800 */
[----:B-1----:R-:W-:Y:S02]  /*2e540*/  SEL R4, RZ, 0x4, !P1 ;  /* 0x00000004ff047807 */ /* 0x002fe40004800000 */
[----:B------:R-:W-:-:S02]  /*2e550*/  IMAD.X R28, R28, 0x1, R2, P4 ;  /* 0x000000011c1c7824 */ /* 0x000fc400020e0602 */
[----:B------:R-:W-:Y:S01]  /*2e560*/  SEL R4, R4, RZ, !P0 ;  /* 0x000000ff04047207 */ /* 0x000fe20004000000 */
[----:B---3--:R-:W3:Y:S01]  /*2e570*/  LDL.LU R10, [R1+0x58c] ;  /* 0x00058c00010a7983 */ /* 0x008ee20000300800 */
[----:B------:R-:W-:-:S03]  /*2e580*/  IMAD.MOV.U32 R5, RZ, RZ, R11 ;  /* 0x000000ffff057224 */ /* 0x000fc600078e000b */
[----:B------:R-:W3:Y:S01]  /*2e590*/  LDL.LU R8, [R1+0xa80] ;  /* 0x000a800001087983 */ /* 0x000ee20000300800 */
[----:B------:R-:W-:-:S03]  /*2e5a0*/  ISETP.NE.U32.AND P1, PT, R4, RZ, PT ;  /* 0x000000ff0400720c */ /* 0x000fc60003f25070 */
[----:B------:R-:W-:Y:S01]  /*2e5b0*/  STL [R1+0x54c], R9 ;  /* 0x00054c0901007387 */ /* 0x000fe20000100800 */
[----:B------:R-:W-:-:S03]  /*2e5c0*/  MOV R4, R9 ;  /* 0x0000000900047202 */ /* 0x000fc60000000f00 */
[----:B------:R1:W-:Y:S04]  /*2e5d0*/  STL [R1+0x548], R11 ;  /* 0x0005480b01007387 */ /* 0x0003e80000100800 */
[----:B------:R1:W-:Y:S04]  /*2e5e0*/  STL [R1+0xa70], R6 ;  /* 0x000a700601007387 */ /* 0x0003e80000100800 */
[----:B------:R1:W-:Y:S04]  /*2e5f0*/  LDGSTS.E [R3+0x18c00], [R4.64], P2 ;  /* 0x18c0000004037fae */ /* 0x0003e80009121844 */
[----:B-1----:R-:W3:Y:S04]  /*2e600*/  LDL.LU R11, [R1+0x588] ;  /* 0x00058800010b7983 */ /* 0x002ee80000300800 */
[----:B------:R-:W-:Y:S04]  /*2e610*/  STL [R1+0xa6c], R28 ;  /* 0x000a6c1c01007387 */ /* 0x000fe80000100800 */
[----:B------:R-:W3:Y:S01]  /*2e620*/  LDL.LU R9, [R1+0xa7c] ;  /* 0x000a7c0001097983 */ /* 0x000ee20000300800 */
[----:B------:R-:W-:Y:S01]  /*2e630*/  IMAD.MOV.U32 R4, RZ, RZ, R6 ;  /* 0x000000ffff047224 */ /* 0x000fe200078e0006 */
[----:B------:R-:W-:-:S02]  /*2e640*/  MOV R5, R28 ;  /* 0x0000001c00057202 */ /* 0x000fc40000000f00 */
[----:B------:R-:W-:Y:S01]  /*2e650*/  ISETP.GT.AND P2, PT, R0, 0x39, PT ;  /* 0x000000390000780c */ /* 0x000fe20003f44270 */
[----:B------:R-:W3:Y:S04]  /*2e660*/  LDL.LU R29, [R1+0x5ac] ;  /* 0x0005ac00011d7983 */ /* 0x000ee80000300800 */
[----:B------:R1:W-:Y:S04]  /*2e670*/  LDGSTS.E [R3+0x1a800], [R4.64], P1 ;  /* 0x1a80000004037fae */ /* 0x0003e80008921844 */
[----:B------:R-:W3:Y:S01]  /*2e680*/  LDL.LU R6, [R1+0xa88] ;  /* 0x000a880001067983 */ /* 0x000ee20000300800 */
[----:B-1----:R-:W-:-:S04]  /*2e690*/  SEL R4, RZ, 0x4, !P2 ;  /* 0x00000004ff047807 */ /* 0x002fc80005000000 */
[----:B------:R-:W-:-:S04]  /*2e6a0*/  SEL R4, R4, RZ, !P0 ;  /* 0x000000ff04047207 */ /* 0x000fc80004000000 */
[----:B------:R-:W-:Y:S02]  /*2e6b0*/  ISETP.NE.U32.AND P2, PT, R4, RZ, PT ;  /* 0x000000ff0400720c */ /* 0x000fe40003f45070 */
[----:B----4-:R-:W-:-:S05]  /*2e6c0*/  IADD3 R14, P3, R14, R61, RZ ;  /* 0x0000003d0e0e7210 */ /* 0x010fca0007f7e0ff */
[----:B--2---:R-:W-:Y:S01]  /*2e6d0*/  IMAD.X R15, R15, 0x1, R2, P3 ;  /* 0x000000010f0f7824 */ /* 0x004fe200018e0602 */
        /* <DEDUP_REMOVED lines=11> */
[----:B--2---:R-:W2:Y:S01]  /*2e790*/  LDL.LU R15, [R1+0x5c8] ;  /* 0x0005c800010f7983 */ /* 0x004ea20000300800 */
[----:B-1----:R-:W-:-:S03]  /*2e7a0*/  MOV R5, R12 ;  /* 0x0000000c00057202 */ /* 0x002fc60000000f00 */
[----:B-----5:R-:W5:Y:S01]  /*2e7b0*/  LDL.LU R12, [R1+0x5cc] ;  /* 0x0005cc00010c7983 */ /* 0x020f620000300800 */
[----:B------:R-:W-:Y:S01]  /*2e7c0*/  IMAD.MOV.U32 R4, RZ, RZ, R7 ;  /* 0x000000ffff047224 */ /* 0x000fe200078e0007 */
[----:B------:R-:W-:Y:S02]  /*2e7d0*/  ISETP.GT.AND P1, PT, R0, 0x3d, PT ;  /* 0x0000003d0000780c */ /* 0x000fe40003f24270 */
[----:B------:R-:W2:Y:S04]  /*2e7e0*/  LDL.LU R28, [R1+0xa8c] ;  /* 0x000a8c00011c7983 */ /* 0x000ea80000300800 */
[----:B------:R-:W2:Y:S04]  /*2e7f0*/  LDL.LU R7, [R1+0xa90] ;  /* 0x000a900001077983 */ /* 0x000ea80000300800 */
[----:B------:R1:W-:Y:S02]  /*2e800*/  LDGSTS.E [R3+0x1c800], [R4.64], P2 ;  /* 0x1c80000004037fae */ /* 0x0003e40009121844 */
[----:B-1----:R-:W-:-:S04]  /*2e810*/  SEL R4, RZ, 0x4, !P1 ;  /* 0x00000004ff047807 */ /* 0x002fc80004800000 */
[----:B------:R-:W-:-:S04]  /*2e820*/  SEL R4, R4, RZ, !P0 ;  /* 0x000000ff04047207 */ /* 0x000fc80004000000 */
[----:B------:R-:W-:Y:S02]  /*2e830*/  ISETP.NE.U32.AND P1, PT, R4, RZ, PT ;  /* 0x000000ff0400720c */ /* 0x000fe40003f25070 */
[-C--:B---3--:R-:W-:Y:S02]  /*2e840*/  IADD3 R10, P3, R10, R61.reuse, RZ ;  /* 0x0000003d0a0a7210 */ /* 0x088fe40007f7e0ff */
[----:B------:R-:W-:-:S03]  /*2e850*/  IADD3 R8, P4, R8, R61, RZ ;  /* 0x0000003d08087210 */ /* 0x000fc60007f9e0ff */
[----:B------:R-:W-:Y:S01]  /*2e860*/  STL [R1+0x58c], R10 ;  /* 0x00058c0a01007387 */ /* 0x000fe20000100800 */
[----:B------:R-:W-:Y:S01]  /*2e870*/  MOV R4, R10 ;  /* 0x0000000a00047202 */ /* 0x000fe20000000f00 */
[----:B------:R-:W-:-:S05]  /*2e880*/  IMAD.X R11, R11, 0x1, R2, P3 ;  /* 0x000000010b0b7824 */ /* 0x000fca00018e0602 */
[----:B------:R1:W-:Y:S01]  /*2e890*/  STL [R1+0x588], R11 ;  /* 0x0005880b01007387 */ /* 0x0003e20000100800 */
[----:B------:R-:W-:-:S03]  /*2e8a0*/  IMAD.X R9, R9, 0x1, R2, P4 ;  /* 0x0000000109097824 */ /* 0x000fc600020e0602 */
[----:B------:R-:W-:Y:S01]  /*2e8b0*/  STL [R1+0xa80], R8 ;  /* 0x000a800801007387 */ /* 0x000fe20000100800 */
[----:B------:R-:W-:-:S03]  /*2e8c0*/  IMAD.MOV.U32 R5, RZ, RZ, R11 ;  /* 0x000000ffff057224 */ /* 0x000fc600078e000b */
[----:B------:R3:W-:Y:S04]  /*2e8d0*/  STL [R1+0xa7c], R9 ;  /* 0x000a7c0901007387 */ /* 0x0007e80000100800 */
[----:B-1----:R-:W2:Y:S04]  /*2e8e0*/  LDL.LU R11, [R1+0x5e8] ;  /* 0x0005e800010b7983 */ /* 0x002ea80000300800 */
[----:B------:R-:W2:Y:S04]  /*2e8f0*/  LDL.LU R10, [R1+0x5ec] ;  /* 0x0005ec00010a7983 */ /* 0x000ea80000300800 */
[----:B------:R1:W-:Y:S02]  /*2e900*/  LDGSTS.E [R3+0x1cc00], [R4.64], P2 ;  /* 0x1cc0000004037fae */ /* 0x0003e40009121844 */
[----:B-1----:R-:W-:Y:S01]  /*2e910*/  MOV R5, R9 ;  /* 0x0000000900057202 */ /* 0x002fe20000000f00 */
[----:B------:R-:W-:Y:S01]  /*2e920*/  IMAD.MOV.U32 R4, RZ, RZ, R8 ;  /* 0x000000ffff047224 */ /* 0x000fe200078e0008 */
[----:B---3--:R-:W3:Y:S04]  /*2e930*/  LDL.LU R9, [R1+0xa94] ;  /* 0x000a940001097983 */ /* 0x008ee80000300800 */
[----:B------:R-:W3:Y:S01]  /*2e940*/  LDL.LU R8, [R1+0xa98] ;  /* 0x000a980001087983 */ /* 0x000ee20000300800 */
        /* <DEDUP_REMOVED lines=20> */
[----:B--2---:R-:W-:Y:S01]  /*2ea90*/  IMAD.X R15, R15, 0x1, R2, P3 ;  /* 0x000000010f0f7824 */ /* 0x004fe200018e0602 */
[----:B------:R2:W-:Y:S01]  /*2eaa0*/  LDGSTS.E [R3+0x20800], [R4.64], P2 ;  /* 0x2080000004037fae */ /* 0x0005e20009121844 */
[----:B------:R-:W-:-:S03]  /*2eab0*/  IADD3 R7, P4, R7, R61, RZ ;  /* 0x0000003d07077210 */ /* 0x000fc60007f9e0ff */
[----:B-1----:R-:W4:Y:S04]  /*2eac0*/  LDL.LU R14, [R1+0x60c] ;  /* 0x00060c00010e7983 */ /* 0x002f280000300800 */
[----:B------:R-:W5:Y:S01]  /*2ead0*/  LDL.LU R6, [R1+0xaa0] ;  /* 0x000aa00001067983 */ /* 0x000f620000300800 */
[----:B--2---:R-:W-:-:S03]  /*2eae0*/  SEL R4, RZ, 0x4, !P1 ;  /* 0x00000004ff047807 */ /* 0x004fc60004800000 */
        /* <DEDUP_REMOVED lines=16> */
[----:B--2---:R-:W2:Y:S04]  /*2ebf0*/  LDL.LU R7, [R1+0xaa8] ;  /* 0x000aa80001077983 */ /* 0x004ea80000300800 */
[----:B------:R1:W-:Y:S02]  /*2ec00*/  LDGSTS.E [R3+0x22800], [R4.64], P1 ;  /* 0x2280000004037fae */ /* 0x0003e40008921844 */
[----:B-1----:R-:W-:-:S04]  /*2ec10*/  SEL R4, RZ, 0x4, !P2 ;  /* 0x00000004ff047807 */ /* 0x002fc80005000000 */
[----:B------:R-:W-:Y:S02]  /*2ec20*/  SEL R4, R4, RZ, !P0 ;  /* 0x000000ff04047207 */ /* 0x000fe40004000000 */
[----:B------:R-:W-:-:S05]  /*2ec30*/  IADD3 R10, P3, R10, R61, RZ ;  /* 0x0000003d0a0a7210 */ /* 0x000fca0007f7e0ff */
[----:B------:R-:W-:Y:S01]  /*2ec40*/  IMAD.X R11, R11, 0x1, R2, P3 ;  /* 0x000000010b0b7824 */ /* 0x000fe200018e0602 */
[----:B------:R1:W-:Y:S04]  /*2ec50*/  STL [R1+0x5ec], R10 ;  /* 0x0005ec0a01007387 */ /* 0x0003e80000100800 */
[----:B------:R1:W-:Y:S01]  /*2ec60*/  STL [R1+0x5e8], R11 ;  /* 0x0005e80b01007387 */ /* 0x0003e20000100800 */
[----:B------:R-:W-:Y:S02]  /*2ec70*/  ISETP.NE.U32.AND P2, PT, R4, RZ, PT ;  /* 0x000000ff0400720c */ /* 0x000fe40003f45070 */
[----:B---3--:R-:W-:-:S05]  /*2ec80*/  IADD3 R8, P4, R8, R61, RZ ;  /* 0x0000003d08087210 */ /* 0x008fca0007f9e0ff */
[----:B------:R-:W-:Y:S01]  /*2ec90*/  IMAD.X R9, R9, 0x1, R2, P4 ;  /* 0x0000000109097824 */ /* 0x000fe200020e0602 */
[----:B------:R-:W-:Y:S04]  /*2eca0*/  STL [R1+0xa98], R8 ;  /* 0x000a980801007387 */ /* 0x000fe80000100800 */
[----:B------:R-:W2:Y:S01]  /*2ecb0*/  LDL.LU R30, [R1+0x628] ;  /* 0x00062800011e7983 */ /* 0x000ea20000300800 */
[----:B------:R-:W-:Y:S01]  /*2ecc0*/  MOV R4, R10 ;  /* 0x0000000a00047202 */ /* 0x000fe20000000f00 */
[----:B------:R-:W-:Y:S02]  /*2ecd0*/  IMAD.MOV.U32 R5, RZ, RZ, R11 ;  /* 0x000000ffff057224 */ /* 0x000fe400078e000b */
[----:B------:R1:W-:Y:S04]  /*2ece0*/  STL [R1+0xa94], R9 ;  /* 0x000a940901007387 */ /* 0x0003e80000100800 */
[----:B-1----:R-:W2:Y:S04]  /*2ecf0*/  LDL.LU R10, [R1+0xaa4] ;  /* 0x000aa400010a7983 */ /* 0x002ea80000300800 */
        /* <DEDUP_REMOVED lines=55> */
[----:B--2---:R-:W2:Y:S01]  /*2f070*/  LDL.LU R10, [R1+0x68c] ;  /* 0x00068c00010a7983 */ /* 0x004ea20000300800 */
[----:B------:R-:W-:-:S03]  /*2f080*/  IMAD.MOV.U32 R5, RZ, RZ, R11 ;  /* 0x000000ffff057224 */ /* 0x000fc600078e000b */
        /* <DEDUP_REMOVED lines=14> */
[----:B------:R-:W2:Y:S04]  /*2f170*/  LDL.LU R8, [R1+0xa00] ;  /* 0x000a000001087983 */ /* 0x000ea80000300800 */
[----:B------:R1:W-:Y:S02]  /*2f180*/  LDGSTS.E [R3+0x2a800], [R4.64], P1 ;  /* 0x2a80000004037fae */ /* 0x0003e40008921844 */
[----:B-1----:R-:W-:-:S04]  /*2f190*/  SEL R4, RZ, 0x4, !P2 ;  /* 0x00000004ff047807 */ /* 0x002fc80005000000 */
[----:B------:R-:W-:-:S04]  /*2f1a0*/  SEL R4, R4, RZ, !P0 ;  /* 0x000000ff04047207 */ /* 0x000fc80004000000 */
[----:B------:R-:W-:Y:S02]  /*2f1b0*/  ISETP.NE.U32.AND P2, PT, R4, RZ, PT ;  /* 0x000000ff0400720c */ /* 0x000fe40003f45070 */
[----:B----4-:R-:W-:-:S05]  /*2f1c0*/  IADD3 R14, P3, R14, R61, RZ ;  /* 0x0000003d0e0e7210 */ /* 0x010fca0007f7e0ff */
[----:B---3--:R-:W-:Y:S01]  /*2f1d0*/  IMAD.X R15, R15, 0x1, R2, P3 ;  /* 0x000000010f0f7824 */ /* 0x008fe200018e0602 */
[----:B------:R-:W-:Y:S01]  /*2f1e0*/  STL [R1+0x66c], R14 ;  /* 0x00066c0e01007387 */ /* 0x000fe20000100800 */
[----:B-----5:R-:W-:-:S03]  /*2f1f0*/  IADD3 R6, P4, R6, R61, RZ ;  /* 0x0000003d06067210 */ /* 0x020fc60007f9e0ff */
[----:B------:R1:W-:Y:S02]  /*2f200*/  STL [R1+0x668], R15 ;  /* 0x0006680f01007387 */ /* 0x0003e40000100800 */
[----:B------:R-:W-:Y:S02]  /*2f210*/  IMAD.X R12, R12, 0x1, R2, P4 ;  /* 0x000000010c0c7824 */ /* 0x000fe400020e0602 */
[----:B------:R-:W-:Y:S04]  /*2f220*/  STL [R1+0xab8], R6 ;  /* 0x000ab80601007387 */ /* 0x000fe80000100800 */
[----:B------:R-:W3:Y:S01]  /*2f230*/  LDL.LU R30, [R1+0x6ac] ;  /* 0x0006ac00011e7983 */ /* 0x000ee20000300800 */
[----:B------:R-:W-:-:S03]  /*2f240*/  IMAD.MOV.U32 R5, RZ, RZ, R15 ;  /* 0x000000ffff057224 */ /* 0x000fc600078e000f */
[----:B------:R4:W-:Y:S01]  /*2f250*/  STL [R1+0xab4], R12 ;  /* 0x000ab40c01007387 */ /* 0x0009e20000100800 */
[----:B------:R-:W-:-:S03]  /*2f260*/  MOV R4, R14 ;  /* 0x0000000e00047202 */ /* 0x000fc60000000f00 */
[----:B-1----:R-:W5:Y:S04]  /*2f270*/  LDL.LU R15, [R1+0x9f4] ;  /* 0x0009f400010f7983 */ /* 0x002f680000300800 */
[----:B------:R-:W5:Y:S04]  /*2f280*/  LDL.LU R28, [R1+0x6d0] ;  /* 0x0006d000011c7983 */ /* 0x000f680000300800 */
[----:B------:R-:W5:Y:S04]  /*2f290*/  LDL.LU R14, [R1+0x6d4] ;  /* 0x0006d400010e7983 */ /* 0x000f680000300800 */
[----:B------:R1:W-:Y:S01]  /*2f2a0*/  LDGSTS.E [R3+0x2ac00], [R4.64], P1 ;  /* 0x2ac0000004037fae */ /* 0x0003e20008921844 */
[----:B------:R-:W-:Y:S01]  /*2f2b0*/  ISETP.GT.AND P1, PT, R0, 0x5d, PT ;  /* 0x0000005d0000780c */ /* 0x000fe20003f24270 */
[----:B-1----:R-:W-:Y:S01]  /*2f2c0*/  IMAD.MOV.U32 R4, RZ, RZ, R6 ;  /* 0x000000ffff047224 */ /* 0x002fe200078e0006 */
[----:B------:R-:W-:-:S02]  /*2f2d0*/  MOV R5, R12 ;  /* 0x0000000c00057202 */ /* 0x000fc40000000f00 */
[----:B----4-:R-:W4:Y:S04]  /*2f2e0*/  LDL.LU R12, [R1+0x9ec] ;  /* 0x0009ec00010c7983 */ /* 0x010f280000300800 */
[----:B------:R-:W4:Y:S04]  /*2f2f0*/  LDL.LU R6, [R1+0x9f8] ;  /* 0x0009f80001067983 */ /* 0x000f280000300800 */
[----:B------:R1:W-:Y:S02]  /*2f300*/  LDGSTS.E [R3+0x2c800], [R4.64], P2 ;  /* 0x2c80000004037fae */ /* 0x0003e40009121844 */
[----:B-1----:R-:W-:-:S04]  /*2f310*/  SEL R4, RZ, 0x4, !P1 ;  /* 0x00000004ff047807 */ /* 0x002fc80004800000 */
[----:B------:R-:W-:-:S04]  /*2f320*/  SEL R4, R4, RZ, !P0 ;  /* 0x000000ff04047207 */ /* 0x000fc80004000000 */
[----:B------:R-:W-:Y:S02]  /*2f330*/  ISETP.NE.U32.AND P1, PT, R4, RZ, PT ;  /* 0x000000ff0400720c */ /* 0x000fe40003f25070 */
[-C--:B--2---:R-:W-:Y:S02]  /*2f340*/  IADD3 R10, P3, R10, R61.reuse, RZ ;  /* 0x0000003d0a0a7210 */ /* 0x084fe40007f7e0ff */
        /* <DEDUP_REMOVED lines=9> */
[----:B-1----:R-:W4:Y:S04]  /*2f3e0*/  LDL.LU R11, [R1+0x6f8] ;  /* 0x0006f800010b7983 */ /* 0x002f280000300800 */
[----:B------:R-:W4:Y:S04]  /*2f3f0*/  LDL.LU R10, [R1+0x6fc] ;  /* 0x0006fc00010a7983 */ /* 0x000f280000300800 */
        /* <DEDUP_REMOVED lines=14> */
[----:B---3--:R-:W-:-:S04]  /*2f4e0*/  IMAD.X R30, R30, 0x1, R2, P3 ;  /* 0x000000011e1e7824 */ /* 0x008fc800018e0602 */
[----:B------:R-:W-:Y:S02]  /*2f4f0*/  IMAD.MOV.U32 R5, RZ, RZ, R30 ;  /* 0x000000ffff057224 */ /* 0x000fe400078e001e */
[----:B-----5:R-:W-:-:S03]  /*2f500*/  IMAD.X R15, R15, 0x1, R2, P4 ;  /* 0x000000010f0f7824 */ /* 0x020fc600020e0602 */
[----:B------:R1:W-:Y:S01]  /*2f510*/  LDGSTS.E [R3+0x2ec00], [R4.64], P1 ;  /* 0x2ec0000004037fae */ /* 0x0003e20008921844 */
[----:B------:R-:W-:Y:S02]  /*2f520*/  ISETP.GT.AND P1, PT, R0, 0x65, PT ;  /* 0x000000650000780c */ /* 0x000fe40003f24270 */
[----:B------:R-:W-:Y:S01]  /*2f530*/  IADD3 R14, P3, R14, R61, RZ ;  /* 0x0000003d0e0e7210 */ /* 0x000fe20007f7e0ff */
[----:B------:R-:W-:Y:S01]  /*2f540*/  STL [R1+0x6ac], R30 ;  /* 0x0006ac1e01007387 */ /* 0x000fe20000100800 */
[----:B-1----:R-:W-:Y:S01]  /*2f550*/  IMAD.MOV.U32 R4, RZ, RZ, R8 ;  /* 0x000000ffff047224 */ /* 0x002fe200078e0008 */
[----:B------:R-:W-:Y:S02]  /*2f560*/  MOV R5, R15 ;  /* 0x0000000f00057202 */ /* 0x000fe40000000f00 */
[----:B------:R-:W-:Y:S01]  /*2f570*/  STL [R1+0xa00], R8 ;  /* 0x000a000801007387 */ /* 0x000fe20000100800 */
[----:B------:R-:W-:-:S03]  /*2f580*/  IMAD.X R28, R28, 0x1, R2, P3 ;  /* 0x000000011c1c7824 */ /* 0x000fc600018e0602 */
[----:B------:R1:W-:Y:S04]  /*2f590*/  LDGSTS.E [R3+0x30800], [R4.64], P2 ;  /* 0x3080000004037fae */ /* 0x0003e80009121844 */
[----:B------:R3:W-:Y:S01]  /*2f5a0*/  STL [R1+0x9f4], R15 ;  /* 0x0009f40f01007387 */ /* 0x0007e20000100800 */
[----:B-1----:R-:W-:Y:S02]  /*2f5b0*/  SEL R4, RZ, 0x4, !P1 ;  /* 0x00000004ff047807 */ /* 0x002fe40004800000 */
[----:B----4-:R-:W-:Y:S01]  /*2f5c0*/  IADD3 R6, P4, R6, R61, RZ ;  /* 0x0000003d06067210 */ /* 0x010fe20007f9e0ff */
[----:B---3--:R-:W3:Y:S01]  /*2f5d0*/  LDL.LU R15, [R1+0x724] ;  /* 0x00072400010f7983 */ /* 0x008ee20000300800 */
[----:B------:R-:W-:-:S03]  /*2f5e0*/  SEL R4, R4, RZ, !P0 ;  /* 0x000000ff04047207 */ /* 0x000fc60004000000 */
[----:B------:R-:W4:Y:S01]  /*2f5f0*/  LDL.LU R8, [R1+0x9e8] ;  /* 0x0009e80001087983 */ /* 0x000f220000300800 */
[----:B------:R-:W-:-:S03]  /*2f600*/  IMAD.X R12, R12, 0x1, R2, P4 ;  /* 0x000000010c0c7824 */ /* 0x000fc600020e0602 */
[----:B------:R-:W-:Y:S01]  /*2f610*/  STL [R1+0x6d4], R14 ;  /* 0x0006d40e01007387 */ /* 0x000fe20000100800 */
[----:B------:R-:W-:-:S03]  /*2f620*/  IMAD.MOV.U32 R5, RZ, RZ, R28 ;  /* 0x000000ffff057224 */ /* 0x000fc600078e001c */
[----:B------:R1:W-:Y:S01]  /*2f630*/  STL [R1+0x6d0], R28 ;  /* 0x0006d01c01007387 */ /* 0x0003e20000100800 */
[----:B------:R-:W-:-:S03]  /*2f640*/  ISETP.NE.U32.AND P1, PT, R4, RZ, PT ;  /* 0x000000ff0400720c */ /* 0x000fc60003f25070 */
        /* <DEDUP_REMOVED lines=10> */
[----:B-----5:R-:W5:Y:S04]  /*2f6f0*/  LDL.LU R6, [R1+0x9e0] ;  /* 0x0009e00001067983 */ /* 0x020f680000300800 */
[----:B------:R1:W-:Y:S02]  /*2f700*/  LDGSTS.E [R3+0x32800], [R4.64], P1 ;  /* 0x3280000004037fae */ /* 0x0003e40008921844 */
[----:B-1----:R-:W-:-:S04]  /*2f710*/  SEL R4, RZ, 0x4, !P2 ;  /* 0x00000004ff047807 */ /* 0x002fc80005000000 */
[----:B------:R-:W-:-:S04]  /*2f720*/  SEL R4, R4, RZ, !P0 ;  /* 0x000000ff04047207 */ /* 0x000fc80004000000 */
[----:B------:R-:W-:Y:S02]  /*2f730*/  ISETP.NE.U32.AND P2, PT, R4, RZ, PT ;  /* 0x000000ff0400720c */ /* 0x000fe40003f45070 */
[----:B------:R-:W-:-:S05]  /*2f740*/  IADD3 R10, P3, R10, R61, RZ ;  /* 0x0000003d0a0a7210 */ /* 0x000fca0007f7e0ff */
[----:B------:R-:W-:Y:S01]  /*2f750*/  IMAD.X R11, R11, 0x1, R2, P3 ;  /* 0x000000010b0b7824 */ /* 0x000fe200018e0602 */
[----:B------:R1:W-:Y:S04]  /*2f760*/  STL [R1+0x6fc], R10 ;  /* 0x0006fc0a01007387 */ /* 0x0003e80000100800 */
[----:B------:R1:W-:Y:S01]  /*2f770*/  STL [R1+0x6f8], R11 ;  /* 0x0006f80b01007387 */ /* 0x0003e20000100800 */
[----:B------:R-:W-:Y:S02]  /*2f780*/  MOV R4, R10 ;  /* 0x0000000a00047202 */ /* 0x000fe40000000f00 */
[----:B--2---:R-:W-:-:S05]  /*2f790*/  IADD3 R7, P4, R7, R61, RZ ;  /* 0x0000003d07077210 */ /* 0x004fca0007f9e0ff */
[----:B------:R-:W-:Y:S01]  /*2f7a0*/  IMAD.X R9, R9, 0x1, R2, P4 ;  /* 0x0000000109097824 */ /* 0x000fe200020e0602 */
[----:B------:R2:W-:Y:S04]  /*2f7b0*/  STL [R1+0x9f0], R7 ;  /* 0x0009f00701007387 */ /* 0x0005e80000100800 */
[----:B------:R-:W5:Y:S04]  /*2f7c0*/  LDL.LU R30, [R1+0x748] ;  /* 0x00074800011e7983 */ /* 0x000f680000300800 */
[----:B------:R2:W-:Y:S04]  /*2f7d0*/  STL [R1+0x9e4], R9 ;  /* 0x0009e40901007387 */ /* 0x0005e80000100800 */
[----:B-1----:R-:W5:Y:S01]  /*2f7e0*/  LDL.LU R10, [R1+0x9d4] ;  /* 0x0009d400010a7983 */ /* 0x002f620000300800 */
[----:B------:R-:W-:-:S03]  /*2f7f0*/  IMAD.MOV.U32 R5, RZ, RZ, R11 ;  /* 0x000000ffff057224 */ /* 0x000fc600078e000b */
[----:B------:R-:W5:Y:S04]  /*2f800*/  LDL.LU R11, [R1+0x770] ;  /* 0x00077000010b7983 */ /* 0x000f680000300800 */
[----:B------:R1:W-:Y:S02]  /*2f810*/  LDGSTS.E [R3+0x32c00], [R4.64], P1 ;  /* 0x32c0000004037fae */ /* 0x0003e40008921844 */
[----:B-1----:R-:W-:Y:S02]  /*2f820*/  IMAD.MOV.U32 R4, RZ, RZ, R7 ;  /* 0x000000ffff047224 */ /* 0x002fe400078e0007 */
[----:B--2---:R-:W2:Y:S01]  /*2f830*/  LDL.LU R7, [R1+0x774] ;  /* 0x0007740001077983 */ /* 0x004ea20000300800 */
        /* <DEDUP_REMOVED lines=9> */
[----:B----4-:R-:W-:Y:S02]  /*2f8d0*/  IADD3 R8, P4, R8, R61, RZ ;  /* 0x0000003d08087210 */ /* 0x010fe40007f9e0ff */
[----:B------:R-:W-:Y:S01]  /*2f8e0*/  MOV R4, R15 ;  /* 0x0000000f00047202 */ /* 0x000fe20000000f00 */
[----:B------:R-:W-:Y:S01]  /*2f8f0*/  STL [R1+0x724], R15 ;  /* 0x0007240f01007387 */ /* 0x000fe20000100800 */
[----:B------:R-:W-:-:S04]  /*2f900*/  IMAD.X R28, R28, 0x1, R2, P3 ;  /* 0x000000011c1c7824 */ /* 0x000fc800018e0602 */
[----:B------:R-:W-:Y:S02]  /*2f910*/  IMAD.MOV.U32 R5, RZ, RZ, R28 ;  /* 0x000000ffff057224 */ /* 0x000fe400078e001c */
[----:B------:R-:W-:-:S03]  /*2f920*/  IMAD.X R14, R14, 0x1, R2, P4 ;  /* 0x000000010e0e7824 */ /* 0x000fc600020e0602 */
[----:B------:R1:W-:Y:S01]  /*2f930*/  LDGSTS.E [R3+0x34c00], [R4.64], P2 ;  /* 0x34c0000004037fae */ /* 0x0003e20009121844 */
[----:B------:R-:W-:-:S03]  /*2f940*/  ISETP.GT.AND P2, PT, R0, 0x71, PT ;  /* 0x000000710000780c */ /* 0x000fc60003f44270 */
[----:B------:R3:W-:Y:S04]  /*2f950*/  STL [R1+0x720], R28 ;  /* 0x0007201c01007387 */ /* 0x0007e80000100800 */
[----:B------:R-:W-:Y:S01]  /*2f960*/  STL [R1+0x9e8], R8 ;  /* 0x0009e80801007387 */ /* 0x000fe20000100800 */
[----:B-1----:R-:W-:Y:S01]  /*2f970*/  IMAD.MOV.U32 R4, RZ, RZ, R8 ;  /* 0x000000ffff047224 */ /* 0x002fe200078e0008 */
[----:B------:R-:W-:Y:S02]  /*2f980*/  MOV R5, R14 ;  /* 0x0000000e00057202 */ /* 0x000fe40000000f00 */
[----:B------:R1:W-:Y:S01]  /*2f990*/  STL [R1+0x9dc], R14 ;  /* 0x0009dc0e01007387 */ /* 0x0003e20000100800 */
[----:B------:R-:W-:-:S03]  /*2f9a0*/  IADD3 R29, P3, R29, R61, RZ ;  /* 0x0000003d1d1d7210 */ /* 0x000fc60007f7e0ff */
[----:B---3--:R-:W3:Y:S04]  /*2f9b0*/  LDL.LU R28, [R1+0x798] ;  /* 0x00079800011c7983 */ /* 0x008ee80000300800 */
[----:B------:R4:W-:Y:S04]  /*2f9c0*/  LDGSTS.E [R3+0x36800], [R4.64], P1 ;  /* 0x3680000004037fae */ /* 0x0009e80008921844 */
[----:B------:R-:W3:Y:S01]  /*2f9d0*/  LDL.LU R15, [R1+0x79c] ;  /* 0x00079c00010f7983 */ /* 0x000ee20000300800 */
[----:B-----5:R-:W-:-:S03]  /*2f9e0*/  IADD3 R6, P4, R6, R61, RZ ;  /* 0x0000003d06067210 */ /* 0x020fc60007f9e0ff */
[----:B-1----:R-:W5:Y:S01]  /*2f9f0*/  LDL.LU R14, [R1+0x9c4] ;  /* 0x0009c400010e7983 */ /* 0x002f620000300800 */
[----:B----4-:R-:W-:-:S03]  /*2fa00*/  SEL R4, RZ, 0x4, !P2 ;  /* 0x00000004ff047807 */ /* 0x010fc60005000000 */
[----:B------:R-:W4:Y:S01]  /*2fa10*/  LDL.LU R8, [R1+0x9d0] ;  /* 0x0009d00001087983 */ /* 0x000f220000300800 */
[----:B------:R-:W-:-:S04]  /*2fa20*/  SEL R4, R4, RZ, !P0 ;  /* 0x000000ff04047207 */ /* 0x000fc80004000000 */
[----:B------:R-:W-:Y:S02]  /*2fa30*/  ISETP.NE.U32.AND P2, PT, R4, RZ, PT ;  /* 0x000000ff0400720c */ /* 0x000fe40003f45070 */
[----:B------:R-:W-:Y:S01]  /*2fa40*/  MOV R4, R29 ;  /* 0x0000001d00047202 */ /* 0x000fe20000000f00 */
[----:B------:R-:W-:Y:S01]  /*2fa50*/  STL [R1+0x74c], R29 ;  /* 0x00074c1d01007387 */ /* 0x000fe20000100800 */
[----:B------:R-:W-:-:S04]  /*2fa60*/  IMAD.X R30, R30, 0x1, R2, P3 ;  /* 0x000000011e1e7824 */ /* 0x000fc800018e0602 */
[----:B------:R-:W-:Y:S01]  /*2fa70*/  IMAD.MOV.U32 R5, RZ, RZ, R30 ;  /* 0x000000ffff057224 */ /* 0x000fe200078e001e */
[----:B------:R-:W-:Y:S01]  /*2fa80*/  STL [R1+0x748], R30 ;  /* 0x0007481e01007387 */ /* 0x000fe20000100800 */
[----:B------:R-:W-:-:S03]  /*2fa90*/  IMAD.X R10, R10, 0x1, R2, P4 ;  /* 0x000000010a0a7824 */ /* 0x000fc600020e0602 */
[----:B------:R-:W-:Y:S04]  /*2faa0*/  STL [R1+0x9e0], R6 ;  /* 0x0009e00601007387 */ /* 0x000fe80000100800 */
[----:B------:R1:W-:Y:S04]  /*2fab0*/  LDGSTS.E [R3+0x36c00], [R4.64], P1 ;  /* 0x36c0000004037fae */ /* 0x0003e80008921844 */
[----:B------:R1:W-:Y:S02]  /*2fac0*/  STL [R1+0x9d4], R10 ;  /* 0x0009d40a01007387 */ /* 0x0003e40000100800 */
[----:B-1----:R-:W-:Y:S01]  /*2fad0*/  MOV R5, R10 ;  /* 0x0000000a00057202 */ /* 0x002fe20000000f00 */
[----:B------:R-:W-:Y:S01]  /*2fae0*/  IMAD.MOV.U32 R4, RZ, RZ, R6 ;  /* 0x000000ffff047224 */ /* 0x000fe200078e0006 */
[----:B------:R-:W5:Y:S04]  /*2faf0*/  LDL.LU R10, [R1+0x7c0] ;  /* 0x0007c000010a7983 */ /* 0x000f680000300800 */
[----:B------:R-:W5:Y:S01]  /*2fb00*/  LDL.LU R6, [R1+0x7c4] ;  /* 0x0007c40001067983 */ /* 0x000f620000300800 */
[----:B------:R-:W-:-:S02]  /*2fb10*/  ISETP.GT.AND P1, PT, R0, 0x75, PT ;  /* 0x000000750000780c */ /* 0x000fc40003f24270 */
[-C--:B--2---:R-:W-:Y:S01]  /*2fb20*/  IADD3 R7, P3, R7, R61.reuse, RZ ;  /* 0x0000003d07077210 */ /* 0x084fe20007f7e0ff */
[----:B------:R1:W-:Y:S01]  /*2fb30*/  LDGSTS.E [R3+0x38800], [R4.64], P2 ;  /* 0x3880000004037fae */ /* 0x0003e20009121844 */
[----:B------:R-:W-:-:S03]  /*2fb40*/  IADD3 R9, P4, R9, R61, RZ ;  /* 0x0000003d09097210 */ /* 0x000fc60007f9e0ff */
[--C-:B------:R-:W-:Y:S01]  /*2fb50*/  IMAD.X R11, R11, 0x1, R2.reuse, P3 ;  /* 0x000000010b0b7824 */ /* 0x100fe200018e0602 */
[----:B-1----:R-:W-:Y:S01]  /*2fb60*/  SEL R4, RZ, 0x4, !P1 ;  /* 0x00000004ff047807 */ /* 0x002fe20004800000 */
[----:B------:R-:W-:-:S03]  /*2fb70*/  IMAD.X R12, R12, 0x1, R2, P4 ;  /* 0x000000010c0c7824 */ /* 0x000fc600020e0602 */
[----:B------:R-:W-:Y:S01]  /*2fb80*/  SEL R4, R4, RZ, !P0 ;  /* 0x000000ff04047207 */ /* 0x000fe20004000000 */
[----:B------:R-:W-:Y:S01]  /*2fb90*/  STL [R1+0x774], R7 ;  /* 0x0007740701007387 */ /* 0x000fe20000100800 */
[----:B------:R-:W-:Y:S02]  /*2fba0*/  IMAD.MOV.U32 R5, RZ, RZ, R11 ;  /* 0x000000ffff057224 */ /* 0x000fe400078e000b */
[----:B------:R-:W-:Y:S01]  /*2fbb0*/  ISETP.NE.U32.AND P1, PT, R4, RZ, PT ;  /* 0x000000ff0400720c */ /* 0x000fe20003f25070 */
[----:B------:R1:W-:Y:S01]  /*2fbc0*/  STL [R1+0x770], R11 ;  /* 0x0007700b01007387 */ /* 0x0003e20000100800 */
[----:B------:R-:W-:-:S03]  /*2fbd0*/  MOV R4, R7 ;  /* 0x0000000700047202 */ /* 0x000fc60000000f00 */
[----:B------:R-:W-:Y:S04]  /*2fbe0*/  STL [R1+0x9d8], R9 ;  /* 0x0009d80901007387 */ /* 0x000fe80000100800 */
[----:B------:R2:W-:Y:S04]  /*2fbf0*/  LDGSTS.E [R3+0x38c00], [R4.64], P2 ;  /* 0x38c0000004037fae */ /* 0x0005e80009121844 */
[----:B-1----:R-:W5:Y:S04]  /*2fc00*/  LDL.LU R11, [R1+0x9c8] ;  /* 0x0009c800010b7983 */ /* 0x002f680000300800 */
[----:B------:R1:W-:Y:S04]  /*2fc10*/  STL [R1+0x9cc], R12 ;  /* 0x0009cc0c01007387 */ /* 0x0003e80000100800 */
[----:B------:R-:W5:Y:S01]  /*2fc20*/  LDL.LU R7, [R1+0x7ec] ;  /* 0x0007ec0001077983 */ /* 0x000f620000300800 */
[----:B--2---:R-:W-:Y:S01]  /*2fc30*/  MOV R5, R12 ;  /* 0x0000000c00057202 */ /* 0x004fe20000000f00 */
[----:B------:R-:W-:-:S02]  /*2fc40*/  IMAD.MOV.U32 R4, RZ, RZ, R9 ;  /* 0x000000ffff047224 */ /* 0x000fc400078e0009 */
[----:B-1----:R-:W2:Y:S04]  /*2fc50*/  LDL.LU R12, [R1+0x9c0] ;  /* 0x0009c000010c7983 */ /* 0x002ea80000300800 */
[----:B------:R-:W2:Y:S01]  /*2fc60*/  LDL.LU R9, [R1+0x7e8] ;  /* 0x0007e80001097983 */ /* 0x000ea20000300800 */
[----:B------:R-:W-:-:S03]  /*2fc70*/  ISETP.GT.AND P2, PT, R0, 0x79, PT ;  /* 0x000000790000780c */ /* 0x000fc60003f44270 */
[----:B------:R1:W-:Y:S02]  /*2fc80*/  LDGSTS.E [R3+0x3a800], [R4.64], P1 ;  /* 0x3a80000004037fae */ /* 0x0003e40008921844 */
[----:B-1----:R-:W-:-:S04]  /*2fc90*/  SEL R4, RZ, 0x4, !P2 ;  /* 0x00000004ff047807 */ /* 0x002fc80005000000 */
[----:B------:R-:W-:-:S04]  /*2fca0*/  SEL R4, R4, RZ, !P0 ;  /* 0x000000ff04047207 */ /* 0x000fc80004000000 */
[----:B------:R-:W-:Y:S02]  /*2fcb0*/  ISETP.NE.U32.AND P2, PT, R4, RZ, PT ;  /* 0x000000ff0400720c */ /* 0x000fe40003f45070 */
[----:B---3--:R-:W-:-:S05]  /*2fcc0*/  IADD3 R15, P3, R15, R61, RZ ;  /* 0x0000003d0f0f7210 */ /* 0x008fca0007f7e0ff */
[----:B------:R-:W-:Y:S01]  /*2fcd0*/  IMAD.X R28, R28, 0x1, R2, P3 ;  /* 0x000000011c1c7824 */ /* 0x000fe200018e0602 */
[----:B----4-:R-:W-:-:S03]  /*2fce0*/  IADD3 R8, P4, R8, R61, RZ ;  /* 0x0000003d08087210 */ /* 0x010fc60007f9e0ff */
[----:B------:R-:W-:Y:S01]  /*2fcf0*/  IMAD.MOV.U32 R5, RZ, RZ, R28 ;  /* 0x000000ffff057224 */ /* 0x000fe200078e001c */
[----:B------:R-:W-:Y:S01]  /*2fd00*/  MOV R4, R15 ;  /* 0x0000000f00047202 */ /* 0x000fe20000000f00 */
[----:B------:R-:W-:Y:S01]  /*2fd10*/  STL [R1+0x79c], R15 ;  /* 0x00079c0f01007387 */ /* 0x000fe20000100800 */
[----:B-----5:R-:W-:-:S03]  /*2fd20*/  IMAD.X R14, R14, 0x1, R2, P4 ;  /* 0x000000010e0e7824 */ /* 0x020fc600020e0602 */
[----:B------:R-:W-:Y:S04]  /*2fd30*/  STL [R1+0x798], R28 ;  /* 0x0007981c01007387 */ /* 0x000fe80000100800 */
[----:B------:R-:W-:Y:S04]  /*2fd40*/  STL [R1+0x9d0], R8 ;  /* 0x0009d00801007387 */ /* 0x000fe80000100800 */
[----:B------:R1:W-:Y:S01]  /*2fd50*/  LDGSTS.E [R3+0x3ac00], [R4.64], P1 ;  /* 0x3ac0000004037fae */ /* 0x0003e20008921844 */
[----:B------:R-:W-:-:S03]  /*2fd60*/  ISETP.GT.AND P1, PT, R0, 0x7d, PT ;  /* 0x0000007d0000780c */ /* 0x000fc60003f24270 */
[----:B------:R3:W-:Y:S01]  /*2fd70*/  STL [R1+0x9c4], R14 ;  /* 0x0009c40e01007387 */ /* 0x0007e20000100800 */
[----:B-1----:R-:W-:Y:S01]  /*2fd80*/  IMAD.MOV.U32 R4, RZ, RZ, R8 ;  /* 0x000000ffff047224 */ /* 0x002fe200078e0008 */
[----:B------:R-:W-:Y:S02]  /*2fd90*/  MOV R5, R14 ;  /* 0x0000000e00057202 */ /* 0x000fe40000000f00 */
[----:B---3--:R-:W3:Y:S04]  /*2fda0*/  LDL.LU R14, [R1+0x90c] ;  /* 0x00090c00010e7983 */ /* 0x008ee80000300800 */
[----:B------:R-:W4:Y:S04]  /*2fdb0*/  LDL.LU R8, [R1+0x910] ;  /* 0x0009100001087983 */ /* 0x000f280000300800 */
[----:B------:R1:W-:Y:S02]  /*2fdc0*/  LDGSTS.E [R3+0x3c800], [R4.64], P2 ;  /* 0x3c80000004037fae */ /* 0x0003e40009121844 */
[----:B-1----:R-:W-:-:S04]  /*2fdd0*/  SEL R4, RZ, 0x4, !P1 ;  /* 0x00000004ff047807 */ /* 0x002fc80004800000 */
[----:B------:R-:W-:-:S04]  /*2fde0*/  SEL R4, R4, RZ, !P0 ;  /* 0x000000ff04047207 */ /* 0x000fc80004000000 */
[----:B------:R-:W-:Y:S02]  /*2fdf0*/  ISETP.NE.U32.AND P1, PT, R4, RZ, PT ;  /* 0x000000ff0400720c */ /* 0x000fe40003f25070 */
[----:B------:R-:W-:-:S05]  /*2fe00*/  IADD3 R6, P3, R6, R61, RZ ;  /* 0x0000003d06067210 */ /* 0x000fca0007f7e0ff */
[----:B------:R-:W-:Y:S01]  /*2fe10*/  IMAD.X R10, R10, 0x1, R2, P3 ;  /* 0x000000010a0a7824 */ /* 0x000fe200018e0602 */
[----:B------:R-:W-:Y:S01]  /*2fe20*/  STL [R1+0x7c4], R6 ;  /* 0x0007c40601007387 */ /* 0x000fe20000100800 */
[----:B------:R-:W-:-:S03]  /*2fe30*/  IMAD.MOV.U32 R4, RZ, RZ, R6 ;  /* 0x000000ffff047224 */ /* 0x000fc600078e0006 */
[----:B------:R1:W-:Y:S01]  /*2fe40*/  STL [R1+0x7c0], R10 ;  /* 0x0007c00a01007387 */ /* 0x0003e20000100800 */
[----:B------:R-:W-:-:S03]  /*2fe50*/  MOV R5, R10 ;  /* 0x0000000a00057202 */ /* 0x000fc60000000f00 */
[----:B------:R-:W5:Y:S04]  /*2fe60*/  LDL.LU R15, [R1+0x3c8] ;  /* 0x0003c800010f7983 */ /* 0x000f680000300800 */
[----:B------:R2:W-:Y:S04]  /*2fe70*/  LDGSTS.E [R3+0x3cc00], [R4.64], P2 ;  /* 0x3cc0000004037fae */ /* 0x0005e80009121844 */
[----:B-1----:R-:W5:Y:S04]  /*2fe80*/  LDL.LU R10, [R1+0x3cc] ;  /* 0x0003cc00010a7983 */ /* 0x002f680000300800 */
[----:B------:R-:W5:Y:S04]  /*2fe90*/  LDL.LU R28, [R1+0x914] ;  /* 0x00091400011c7983 */ /* 0x000f680000300800 */
[----:B------:R-:W5:Y:S01]  /*2fea0*/  LDL.LU R6, [R1+0x918] ;  /* 0x0009180001067983 */ /* 0x000f620000300800 */
[----:B------:R-:W-:-:S02]  /*2feb0*/  IADD3 R11, P2, R11, R61, RZ ;  /* 0x0000003d0b0b7210 */ /* 0x000fc40007f5e0ff */
[----:B------:R-:W-:-:S03]  /*2fec0*/  IADD3 R7, P3, R7, R61, RZ ;  /* 0x0000003d07077210 */ /* 0x000fc60007f7e0ff */
[----:B------:R-:W-:Y:S01]  /*2fed0*/  STL [R1+0x9c8], R11 ;  /* 0x0009c80b01007387 */ /* 0x000fe20000100800 */
[--C-:B--2---:R-:W-:Y:S02]  /*2fee0*/  IMAD.X R12, R12, 0x1, R2.reuse, P2 ;  /* 0x000000010c0c7824 */ /* 0x104fe400010e0602 */
[----:B------:R-:W-:-:S03]  /*2fef0*/  IMAD.X R9, R9, 0x1, R2, P3 ;  /* 0x0000000109097824 */ /* 0x000fc600018e0602 */
[----:B------:R1:W-:Y:S01]  /*2ff00*/  STL [R1+0x9c0], R12 ;  /* 0x0009c00c01007387 */ /* 0x0003e20000100800 */
[----:B------:R-:W-:Y:S01]  /*2ff10*/  MOV R4, R11 ;  /* 0x0000000b00047202 */ /* 0x000fe20000000f00 */
[----:B------:R-:W-:Y:S02]  /*2ff20*/  IMAD.MOV.U32 R5, RZ, RZ, R12 ;  /* 0x000000ffff057224 */ /* 0x000fe400078e000c */
[----:B------:R-:W-:Y:S04]  /*2ff30*/  STL [R1+0x7ec], R7 ;  /* 0x0007ec0701007387 */ /* 0x000fe80000100800 */
[----:B------:R2:W-:Y:S04]  /*2ff40*/  STL [R1+0x7e8], R9 ;  /* 0x0007e80901007387 */ /* 0x0005e80000100800 */
[----:B-1----:R-:W5:Y:S04]  /*2ff50*/  LDL.LU R12, [R1+0x3e8] ;  /* 0x0003e800010c7983 */ /* 0x002f680000300800 */
[----:B------:R-:W5:Y:S04]  /*2ff60*/  LDL.LU R11, [R1+0x3ec] ;  /* 0x0003ec00010b7983 */ /* 0x000f680000300800 */
[----:B------:R1:W-:Y:S02]  /*2ff70*/  LDGSTS.E [R3+0x3e800], [R4.64], P1 ;  /* 0x3e80000004037fae */ /* 0x0003e40008921844 */
[----:B-1----:R-:W-:Y:S01]  /*2ff80*/  MOV R5, R9 ;  /* 0x0000000900057202 */ /* 0x002fe20000000f00 */
[----:B------:R-:W-:Y:S01]  /*2ff90*/  IMAD.MOV.U32 R4, RZ, RZ, R7 ;  /* 0x000000ffff047224 */ /* 0x000fe200078e0007 */
[----:B--2---:R-:W2:Y:S04]  /*2ffa0*/  LDL.LU R9, [R1+0x91c] ;  /* 0x00091c0001097983 */ /* 0x004ea80000300800 */
[----:B------:R-:W2:Y:S04]  /*2ffb0*/  LDL.LU R7, [R1+0x920] ;  /* 0x0009200001077983 */ /* 0x000ea80000300800 */
[----:B------:R1:W-:Y:S01]  /*2ffc0*/  LDGSTS.E [R3+0x3ec00], [R4.64], P1 ;  /* 0x3ec0000004037fae */ /* 0x0003e20008921844 */
[----:B------:R-:W-:Y:S01]  /*2ffd0*/  ISETP.GT.AND P1, PT, R0, 0x2, PT ;  /* 0x000000020000780c */ /* 0x000fe20003f24270 */
[----:B------:R-:W-:-:S03]  /*2ffe0*/  IMAD.SHL.U32 R65, R65, 0x4, RZ ;  /* 0x0000000441417824 */ /* 0x000fc600078e00ff */
[----:B-1----:R-:W-:-:S04]  /*2fff0*/  SEL R3, RZ, 0x4, !P1 ;  /* 0x00000004ff037807 */ /* 0x002fc80004800000 */
[----:B------:R-:W-:-:S04]  /*30000*/  SEL R3, R3, RZ, !P0 ;  /* 0x000000ff03037207 */ /* 0x000fc80004000000 */
[----:B------:R-:W-:Y:S02]  /*30010*/  ISETP.NE.U32.AND P2, PT, R3, RZ, PT ;  /* 0x000000ff0300720c */ /* 0x000fe40003f45070 */
[----:B------:R-:W-:-:S04]  /*30020*/  LOP3.LUT R29, R65, 0x40, RZ, 0x3c, !PT ;  /* 0x00000040411d7812 */ /* 0x000fc800078e3cff */
[----:B------:R-:W-:Y:S02]  /*30030*/  LEA R3, R13, R29, 0x12 ;  /* 0x0000001d0d037211 */ /* 0x000fe400078e90ff */
[----:B----4-:R-:W-:-:S05]  /*30040*/  IADD3 R8, P1, R8, R61, RZ ;  /* 0x0000003d08087210 */ /* 0x010fca0007f3e0ff */
[----:B---3--:R-:W-:Y:S02]  /*30050*/  IMAD.X R14, R14, 0x1, R2, P1 ;  /* 0x000000010e0e7824 */ /* 0x008fe400008e0602 */
[----:B------:R-:W-:Y:S02]  /*30060*/  IMAD.MOV.U32 R4, RZ, RZ, R8 ;  /* 0x000000ffff047224 */ /* 0x000fe400078e0008 */
[----:B------:R-:W-:Y:S01]  /*30070*/  IMAD.MOV.U32 R5, RZ, RZ, R14 ;  /* 0x000000ffff057224 */ /* 0x000fe200078e000e */
[----:B------:R-:W-:Y:S01]  /*30080*/  ISETP.GT.AND P1, PT, R0, 0x6, PT ;  /* 0x000000060000780c */ /* 0x000fe20003f24270 */
[----:B------:R-:W-:Y:S04]  /*30090*/  STL [R1+0x910], R8 ;  /* 0x0009100801007387 */ /* 0x000fe80000100800 */
[----:B------:R1:W-:Y:S04]  /*300a0*/  LDGSTS.E [R3+0x1000], [R4.64], P2 ;  /* 0x0100000004037fae */ /* 0x0003e80009121844 */
[----:B------:R3:W-:Y:S01]  /*300b0*/  STL [R1+0x90c], R14 ;  /* 0x00090c0e01007387 */ /* 0x0007e20000100800 */
[----:B-1----:R-:W-:-:S03]  /*300c0*/  SEL R4, RZ, 0x4, !P1 ;  /* 0x00000004ff047807 */ /* 0x002fc60004800000 */
[----:B---3--:R-:W3:Y:S01]  /*300d0*/  LDL.LU R14, [R1+0x40c] ;  /* 0x00040c00010e7983 */ /* 0x008ee20000300800 */
[----:B------:R-:W-:-:S03]  /*300e0*/  SEL R4, R4, RZ, !P0 ;  /* 0x000000ff04047207 */ /* 0x000fc60004000000 */
[----:B------:R-:W4:Y:S01]  /*300f0*/  LDL.LU R8, [R1+0x928] ;  /* 0x0009280001087983 */ /* 0x000f220000300800 */
[----:B------:R-:W-:Y:S02]  /*30100*/  ISETP.NE.U32.AND P1, PT, R4, RZ, PT ;  /* 0x000000ff0400720c */ /* 0x000fe40003f25070 */
[----:B-----5:R-:W-:-:S04]  /*30110*/  IADD3 R10, P3, R10, R61, RZ ;  /* 0x0000003d0a0a7210 */ /* 0x020fc80007f7e0ff */
[----:B------:R-:W-:Y:S02]  /*30120*/  IADD3.X R15, R15, R2, RZ, P3, !PT ;  /* 0x000000020f0f7210 */ /* 0x000fe40001ffe4ff */
[----:B------:R-:W-:Y:S01]  /*30130*/  IADD3 R6, P4, R6, R61, RZ ;  /* 0x0000003d06067210 */ /* 0x000fe20007f9e0ff */
[----:B------:R-:W-:Y:S01]  /*30140*/  STL [R1+0x3cc], R10 ;  /* 0x0003cc0a01007387 */ /* 0x000fe20000100800 */
[----:B------:R-:W-:-:S03]  /*30150*/  MOV R5, R15 ;  /* 0x0000000f00057202 */ /* 0x000fc60000000f00 */
[----:B------:R-:W-:Y:S01]  /*30160*/  IMAD.X R28, R28, 0x1, R2, P4 ;  /* 0x000000011c1c7824 */ /* 0x000fe200020e0602 */
[----:B------:R1:W-:Y:S01]  /*30170*/  STL [R1+0x3c8], R15 ;  /* 0x0003c80f01007387 */ /* 0x0003e20000100800 */
[----:B------:R-:W-:-:S03]  /*30180*/  IMAD.MOV.U32 R4, RZ, RZ, R10 ;  /* 0x000000ffff047224 */ /* 0x000fc600078e000a */
[----:B------:R5:W-:Y:S04]  /*30190*/  STL [R1+0x918], R6 ;  /* 0x0009180601007387 */ /* 0x000be80000100800 */
[----:B------:R1:W-:Y:S04]  /*301a0*/  LDGSTS.E [R3+0x1400], [R4.64], P2 ;  /* 0x0140000004037fae */ /* 0x0003e80009121844 */
[----:B-1----:R-:W4:Y:S04]  /*301b0*/  LDL.LU R15, [R1+0x408] ;  /* 0x00040800010f7983 */ /* 0x002f280000300800 */
[----:B------:R-:W-:Y:S04]  /*301c0*/  STL [R1+0x914], R28 ;  /* 0x0009141c01007387 */ /* 0x000fe80000100800 */
[----:B------:R-:W4:Y:S01]  /*301d0*/  LDL.LU R10, [R1+0x924] ;  /* 0x00092400010a7983 */ /* 0x000f220000300800 */
[----:B------:R-:W-:-:S02]  /*301e0*/  IMAD.MOV.U32 R4, RZ, RZ, R6 ;  /* 0x000000ffff047224 */ /* 0x000fc400078e0006 */
[----:B------:R-:W-:Y:S01]  /*301f0*/  IMAD.MOV.U32 R5, RZ, RZ, R28 ;  /* 0x000000ffff057224 */ /* 0x000fe200078e001c */
[----:B------:R-:W-:Y:S01]  /*30200*/  ISETP.GT.AND P2, PT, R0, 0xa, PT ;  /* 0x0000000a0000780c */ /* 0x000fe20003f44270 */
[----:B------:R-:W4:Y:S04]  /*30210*/  LDL.LU R29, [R1+0x42c] ;  /* 0x00042c00011d7983 */ /* 0x000f280000300800 */
[----:B------:R1:W-:Y:S04]  /*30220*/  LDGSTS.E [R3+0x3000], [R4.64], P1 ;  /* 0x0300000004037fae */ /* 0x0003e80008921844 */
[----:B-----5:R-:W5:Y:S01]  /*30230*/  LDL.LU R6, [R1+0x930] ;  /* 0x0009300001067983 */ /* 0x020f620000300800 */
[----:B------:R-:W-:-:S04]  /*30240*/  IADD3 R11, P3, R11, R61, RZ ;  /* 0x0000003d0b0b7210 */ /* 0x000fc80007f7e0ff */
[----:B------:R-:W-:Y:S01]  /*30250*/  IADD3.X R12, R12, R2, RZ, P3, !PT ;  /* 0x000000020c0c7210 */ /* 0x000fe20001ffe4ff */
[----:B------:R2:W-:Y:S01]  /*30260*/  STL [R1+0x3ec], R11 ;  /* 0x0003ec0b01007387 */ /* 0x0005e20000100800 */
[----:B-1----:R-:W-:-:S03]  /*30270*/  SEL R4, RZ, 0x4, !P2 ;  /* 0x00000004ff047807 */ /* 0x002fc60005000000 */
[----:B------:R1:W-:Y:S01]  /*30280*/  STL [R1+0x3e8], R12 ;  /* 0x0003e80c01007387 */ /* 0x0003e20000100800 */
[----:B------:R-:W-:Y:S02]  /*30290*/  SEL R4, R4, RZ, !P0 ;  /* 0x000000ff04047207 */ /* 0x000fe40004000000 */
[----:B--2---:R-:W-:-:S05]  /*302a0*/  IADD3 R7, P4, R7, R61, RZ ;  /* 0x0000003d07077210 */ /* 0x004fca0007f9e0ff */
[----:B------:R-:W-:Y:S01]  /*302b0*/  STL [R1+0x920], R7 ;  /* 0x0009200701007387 */ /* 0x000fe20000100800 */
[----:B------:R-:W-:-:S03]  /*302c0*/  IMAD.X R9, R9, 0x1, R2, P4 ;  /* 0x0000000109097824 */ /* 0x000fc600020e0602 */
[----:B------:R-:W2:Y:S01]  /*302d0*/  LDL.LU R30, [R1+0x428] ;  /* 0x00042800011e7983 */ /* 0x000ea20000300800 */
[----:B------:R-:W-:Y:S01]  /*302e0*/  ISETP.NE.U32.AND P2, PT, R4, RZ, PT ;  /* 0x000000ff0400720c */ /* 0x000fe20003f45070 */
[----:B------:R-:W-:Y:S01]  /*302f0*/  IMAD.MOV.U32 R4, RZ, RZ, R11 ;  /* 0x000000ffff047224 */ /* 0x000fe200078e000b */
[----:B------:R-:W-:Y:S01]  /*30300*/  MOV R5, R12 ;  /* 0x0000000c00057202 */ /* 0x000fe20000000f00 */
[----:B------:R1:W-:Y:S04]  /*30310*/  STL [R1+0x91c], R9 ;  /* 0x00091c0901007387 */ /* 0x0003e80000100800 */
[----:B------:R-:W2:Y:S04]  /*30320*/  LDL.LU R11, [R1+0x92c] ;  /* 0x00092c00010b7983 */ /* 0x000ea80000300800 */
[----:B------:R1:W-:Y:S04]  /*30330*/  LDGSTS.E [R3+0x3400], [R4.64], P1 ;  /* 0x0340000004037fae */ /* 0x0003e80008921844 */
[----:B-1----:R-:W2:Y:S01]  /*30340*/  LDL.LU R12, [R1+0x450] ;  /* 0x00045000010c7983 */ /* 0x002ea20000300800 */
[----:B------:R-:W-:-:S03]  /*30350*/  IMAD.MOV.U32 R5, RZ, RZ, R9 ;  /* 0x000000ffff057224 */ /* 0x000fc600078e0009 */
        /* <DEDUP_REMOVED lines=11> */
[----:B------:R-:W-:Y:S01]  /*30410*/  STL [R1+0x40c], R14 ;  /* 0x00040c0e01007387 */ /* 0x000fe20000100800 */
[----:B------:R-:W-:Y:S01]  /*30420*/  IMAD.MOV.U32 R4, RZ, RZ, R14 ;  /* 0x000000ffff047224 */ /* 0x000fe200078e000e */
[----:B------:R-:W-:-:S04]  /*30430*/  IADD3.X R15, R15, R2, RZ, P3, !PT ;  /* 0x000000020f0f7210 */ /* 0x000fc80001ffe4ff */
[----:B------:R-:W-:Y:S01]  /*30440*/  MOV R5, R15 ;  /* 0x0000000f00057202 */ /* 0x000fe20000000f00 */
[----:B------:R1:W-:Y:S01]  /*30450*/  STL [R1+0x408], R15 ;  /* 0x0004080f01007387 */ /* 0x0003e20000100800 */
[----:B------:R-:W-:-:S03]  /*30460*/  IMAD.X R10, R10, 0x1, R2, P4 ;  /* 0x000000010a0a7824 */ /* 0x000fc600020e0602 */
[----:B------:R-:W-:Y:S04]  /*30470*/  STL [R1+0x928], R8 ;  /* 0x0009280801007387 */ /* 0x000fe80000100800 */
[----:B------:R3:W-:Y:S04]  /*30480*/  STL [R1+0x924], R10 ;  /* 0x0009240a01007387 */ /* 0x0007e80000100800 */
[----:B-1----:R-:W4:Y:S04]  /*30490*/  LDL.LU R15, [R1+0x470] ;  /* 0x00047000010f7983 */ /* 0x002f280000300800 */
[----:B------:R-:W4:Y:S04]  /*304a0*/  LDL.LU R14, [R1+0x474] ;  /* 0x00047400010e7983 */ /* 0x000f280000300800 */
[----:B------:R1:W-:Y:S01]  /*304b0*/  LDGSTS.E [R3+0x5400], [R4.64], P2 ;  /* 0x0540000004037fae */ /* 0x0003e20009121844 */
[----:B------:R-:W-:Y:S01]  /*304c0*/  ISETP.GT.AND P2, PT, R0, 0x12, PT ;  /* 0x000000120000780c */ /* 0x000fe20003f44270 */
[----:B-1----:R-:W-:-:S02]  /*304d0*/  IMAD.MOV.U32 R5, RZ, RZ, R10 ;  /* 0x000000ffff057224 */ /* 0x002fc400078e000a */
[----:B------:R-:W-:Y:S01]  /*304e0*/  IMAD.MOV.U32 R4, RZ, RZ, R8 ;  /* 0x000000ffff047224 */ /* 0x000fe200078e0008 */
[----:B---3--:R-:W3:Y:S04]  /*304f0*/  LDL.LU R10, [R1+0x93c] ;  /* 0x00093c00010a7983 */ /* 0x008ee80000300800 */
[----:B------:R-:W3:Y:S01]  /*30500*/  LDL.LU R8, [R1+0x940] ;  /* 0x0009400001087983 */ /* 0x000ee20000300800 */
[----:B------:R-:W-:-:S03]  /*30510*/  IADD3 R29, P3, R29, R61, RZ ;  /* 0x0000003d1d1d7210 */ /* 0x000fc60007f7e0ff */
[----:B------:R1:W-:Y:S01]  /*30520*/  LDGSTS.E [R3+0x7000], [R4.64], P1 ;  /* 0x0700000004037fae */ /* 0x0003e20008921844 */
[----:B-----5:R-:W-:Y:S02]  /*30530*/  IADD3 R6, P4, R6, R61, RZ ;  /* 0x0000003d06067210 */ /* 0x020fe40007f9e0ff */
[----:B-1----:R-:W-:Y:S02]  /*30540*/  SEL R4, RZ, 0x4, !P2 ;  /* 0x00000004ff047807 */ /* 0x002fe40005000000 */
[----:B--2---:R-:W-:Y:S02]  /*30550*/  IADD3.X R30, R30, R2, RZ, P3, !PT ;  /* 0x000000021e1e7210 */ /* 0x004fe40001ffe4ff */
[----:B------:R-:W-:Y:S02]  /*30560*/  SEL R4, R4, RZ, !P0 ;  /* 0x000000ff04047207 */ /* 0x000fe40004000000 */
[----:B------:R-:W-:Y:S02]  /*30570*/  MOV R5, R30 ;  /* 0x0000001e00057202 */ /* 0x000fe40000000f00 */
[----:B------:R-:W-:Y:S01]  /*30580*/  ISETP.NE.U32.AND P2, PT, R4, RZ, PT ;  /* 0x000000ff0400720c */ /* 0x000fe20003f45070 */
[----:B------:R-:W-:-:S02]  /*30590*/  IMAD.MOV.U32 R4, RZ, RZ, R29 ;  /* 0x000000ffff047224 */ /* 0x000fc400078e001d */
[----:B------:R-:W-:-:S03]  /*305a0*/  IMAD.X R11, R11, 0x1, R2, P4 ;  /* 0x000000010b0b7824 */ /* 0x000fc600020e0602 */
[----:B------:R1:W-:Y:S01]  /*305b0*/  LDGSTS.E [R3+0x7400], [R4.64], P1 ;  /* 0x0740000004037fae */ /* 0x0003e20008921844 */
[----:B------:R-:W-:-:S03]  /*305c0*/  ISETP.GT.AND P1, PT, R0, 0x16, PT ;  /* 0x000000160000780c */ /* 0x000fc60003f24270 */
[----:B------:R-:W-:Y:S01]  /*305d0*/  STL [R1+0x42c], R29 ;  /* 0x00042c1d01007387 */ /* 0x000fe20000100800 */
[-C--:B------:R-:W-:Y:S01]  /*305e0*/  IADD3 R9, P3, R9, R61.reuse, RZ ;  /* 0x0000003d09097210 */ /* 0x080fe20007f7e0ff */
[----:B-1----:R-:W-:Y:S02]  /*305f0*/  IMAD.MOV.U32 R4, RZ, RZ, R6 ;  /* 0x000000ffff047224 */ /* 0x002fe400078e0006 */
[----:B------:R-:W-:Y:S01]  /*30600*/  IMAD.MOV.U32 R5, RZ, RZ, R11 ;  /* 0x000000ffff057224 */ /* 0x000fe200078e000b */
[----:B------:R-:W-:Y:S01]  /*30610*/  IADD3 R7, P4, R7, R61, RZ ;  /* 0x0000003d07077210 */ /* 0x000fe20007f9e0ff */
[----:B------:R-:W-:Y:S01]  /*30620*/  STL [R1+0x428], R30 ;  /* 0x0004281e01007387 */ /* 0x000fe20000100800 */
[----:B------:R-:W-:-:S03]  /*30630*/  IADD3.X R12, R12, R2, RZ, P3, !PT ;  /* 0x000000020c0c7210 */ /* 0x000fc60001ffe4ff */
[----:B------:R1:W-:Y:S01]  /*30640*/  LDGSTS.E [R3+0x9000], [R4.64], P2 ;  /* 0x0900000004037fae */ /* 0x0003e20009121844 */
[----:B------:R-:W-:-:S03]  /*30650*/  IMAD.X R28, R28, 0x1, R2, P4 ;  /* 0x000000011c1c7824 */ /* 0x000fc600020e0602 */
[----:B------:R-:W-:Y:S04]  /*30660*/  STL [R1+0x930], R6 ;  /* 0x0009300601007387 */ /* 0x000fe80000100800 */
[----:B------:R2:W-:Y:S01]  /*30670*/  STL [R1+0x92c], R11 ;  /* 0x00092c0b01007387 */ /* 0x0005e20000100800 */
[----:B-1----:R-:W-:-:S04]  /*30680*/  SEL R4, RZ, 0x4, !P1 ;  /* 0x00000004ff047807 */ /* 0x002fc80004800000 */
[----:B------:R-:W-:Y:S01]  /*30690*/  SEL R4, R4, RZ, !P0 ;  /* 0x000000ff04047207 */ /* 0x000fe20004000000 */
[----:B--2---:R-:W2:Y:S01]  /*306a0*/  LDL.LU R11, [R1+0x494] ;  /* 0x00049400010b7983 */ /* 0x004ea20000300800 */
[----:B------:R-:W-:-:S03]  /*306b0*/  MOV R5, R12 ;  /* 0x0000000c00057202 */ /* 0x000fc60000000f00 */
[----:B------:R-:W5:Y:S01]  /*306c0*/  LDL.LU R6, [R1+0x948] ;  /* 0x0009480001067983 */ /* 0x000f620000300800 */
[----:B------:R-:W-:-:S03]  /*306d0*/  ISETP.NE.U32.AND P1, PT, R4, RZ, PT ;  /* 0x000000ff0400720c */ /* 0x000fc60003f25070 */
[----:B------:R-:W-:Y:S01]  /*306e0*/  STL [R1+0x454], R9 ;  /* 0x0004540901007387 */ /* 0x000fe20000100800 */
[----:B------:R-:W-:-:S03]  /*306f0*/  IMAD.MOV.U32 R4, RZ, RZ, R9 ;  /* 0x000000ffff047224 */ /* 0x000fc600078e0009 */
[----:B------:R1:W-:Y:S04]  /*30700*/  STL [R1+0x450], R12 ;  /* 0x0004500c01007387 */ /* 0x0003e80000100800 */
[----:B------:R1:W-:Y:S04]  /*30710*/  STL [R1+0x938], R7 ;  /* 0x0009380701007387 */ /* 0x0003e80000100800 */
[----:B------:R1:W-:Y:S04]  /*30720*/  LDGSTS.E [R3+0x9400], [R4.64], P2 ;  /* 0x0940000004037fae */ /* 0x0003e80009121844 */
[----:B-1----:R-:W5:Y:S04]  /*30730*/  LDL.LU R12, [R1+0x490] ;  /* 0x00049000010c7983 */ /* 0x002f680000300800 */
[----:B------:R-:W-:Y:S04]  /*30740*/  STL [R1+0x934], R28 ;  /* 0x0009341c01007387 */ /* 0x000fe80000100800 */
[----:B------:R-:W5:Y:S01]  /*30750*/  LDL.LU R9, [R1+0x944] ;  /* 0x0009440001097983 */ /* 0x000f620000300800 */
[----:B------:R-:W-:-:S02]  /*30760*/  IMAD.MOV.U32 R4, RZ, RZ, R7 ;  /* 0x000000ffff047224 */ /* 0x000fc400078e0007 */
[----:B------:R-:W-:Y:S01]  /*30770*/  IMAD.MOV.U32 R5, RZ, RZ, R28 ;  /* 0x000000ffff057224 */ /* 0x000fe200078e001c */
[----:B------:R-:W-:Y:S01]  /*30780*/  ISETP.GT.AND P2, PT, R0, 0x1a, PT ;  /* 0x0000001a0000780c */ /* 0x000fe20003f44270 */
[----:B------:R-:W5:Y:S04]  /*30790*/  LDL.LU R29, [R1+0x4b4] ;  /* 0x0004b400011d7983 */ /* 0x000f680000300800 */
[----:B------:R1:W-:Y:S04]  /*307a0*/  LDGSTS.E [R3+0xb000], [R4.64], P1 ;  /* 0x0b00000004037fae */ /* 0x0003e80008921844 */
[----:B------:R-:W5:Y:S01]  /*307b0*/  LDL.LU R7, [R1+0x950] ;  /* 0x0009500001077983 */ /* 0x000f620000300800 */
[----:B-1----:R-:W-:-:S04]  /*307c0*/  SEL R4, RZ, 0x4, !P2 ;  /* 0x00000004ff047807 */ /* 0x002fc80005000000 */
[----:B------:R-:W-:-:S04]  /*307d0*/  SEL R4, R4, RZ, !P0 ;  /* 0x000000ff04047207 */ /* 0x000fc80004000000 */
[----:B------:R-:W-:Y:S02]  /*307e0*/  ISETP.NE.U32.AND P2, PT, R4, RZ, PT ;  /* 0x000000ff0400720c */ /* 0x000fe40003f45070 */
[----:B----4-:R-:W-:-:S04]  /*307f0*/  IADD3 R14, P3, R14, R61, RZ ;  /* 0x0000003d0e0e7210 */ /* 0x010fc80007f7e0ff */
[----:B------:R-:W-:Y:S01]  /*30800*/  IADD3.X R15, R15, R2, RZ, P3, !PT ;  /* 0x000000020f0f7210 */ /* 0x000fe20001ffe4ff */
[----:B------:R1:W-:Y:S04]  /*30810*/  STL [R1+0x474], R14 ;  /* 0x0004740e01007387 */ /* 0x0003e80000100800 */
[----:B------:R4:W-:Y:S01]  /*30820*/  STL [R1+0x470], R15 ;  /* 0x0004700f01007387 */ /* 0x0009e20000100800 */
[----:B------:R-:W-:Y:S01]  /*30830*/  IMAD.MOV.U32 R4, RZ, RZ, R14 ;  /* 0x000000ffff047224 */ /* 0x000fe200078e000e */
[----:B------:R-:W-:-:S05]  /*30840*/  MOV R5, R15 ;  /* 0x0000000f00057202 */ /* 0x000fca0000000f00 */
[----:B------:R1:W-:Y:S01]  /*30850*/  LDGSTS.E [R3+0xb400], [R4.64], P1 ;  /* 0x0b40000004037fae */ /* 0x0003e20008921844 */
[----:B---3--:R-:W-:-:S05]  /*30860*/  IADD3 R8, P4, R8, R61, RZ ;  /* 0x0000003d08087210 */ /* 0x008fca0007f9e0ff */
[----:B------:R-:W-:Y:S01]  /*30870*/  STL [R1+0x940], R8 ;  /* 0x0009400801007387 */ /* 0x000fe20000100800 */
[----:B------:R-:W-:-:S03]  /*30880*/  IMAD.X R10, R10, 0x1, R2, P4 ;  /* 0x000000010a0a7824 */ /* 0x000fc600020e0602 */
[----:B------:R-:W3:Y:S04]  /*30890*/  LDL.LU R30, [R1+0x4b0] ;  /* 0x0004b000011e7983 */ /* 0x000ee80000300800 */
[----:B------:R4:W-:Y:S04]  /*308a0*/  STL [R1+0x93c], R10 ;  /* 0x00093c0a01007387 */ /* 0x0009e80000100800 */
[----:B-1----:R-:W3:Y:S01]  /*308b0*/  LDL.LU R14, [R1+0x94c] ;  /* 0x00094c00010e7983 */ /* 0x002ee20000300800 */
[----:B------:R-:W-:-:S03]  /*308c0*/  IMAD.MOV.U32 R5, RZ, RZ, R10 ;  /* 0x000000ffff057224 */ /* 0x000fc600078e000a */
[----:B----4-:R-:W4:Y:S01]  /*308d0*/  LDL.LU R15, [R1+0x4d0] ;  /* 0x0004d000010f7983 */ /* 0x010f220000300800 */
[----:B------:R-:W-:-:S03]  /*308e0*/  IMAD.MOV.U32 R4, RZ, RZ, R8 ;  /* 0x000000ffff047224 */ /* 0x000fc600078e0008 */
[----:B------:R-:W4:Y:S04]  /*308f0*/  LDL.LU R10, [R1+0x4d4] ;  /* 0x0004d400010a7983 */ /* 0x000f280000300800 */
[----:B------:R-:W4:Y:S04]  /*30900*/  LDL.LU R28, [R1+0x954] ;  /* 0x00095400011c7983 */ /* 0x000f280000300800 */
[----:B------:R-:W4:Y:S01]  /*30910*/  LDL.LU R8, [R1+0x958] ;  /* 0x0009580001087983 */ /* 0x000f220000300800 */
[----:B------:R-:W-:-:S03]  /*30920*/  ISETP.GT.AND P1, PT, R0, 0x1e, PT ;  /* 0x0000001e0000780c */ /* 0x000fc60003f24270 */
[----:B------:R1:W-:Y:S02]  /*30930*/  LDGSTS.E [R3+0xd000], [R4.64], P2 ;  /* 0x0d00000004037fae */ /* 0x0003e40009121844 */
[----:B-1----:R-:W-:-:S04]  /*30940*/  SEL R4, RZ, 0x4, !P1 ;  /* 0x00000004ff047807 */ /* 0x002fc80004800000 */
[----:B------:R-:W-:-:S04]  /*30950*/  SEL R4, R4, RZ, !P0 ;  /* 0x000000ff04047207 */ /* 0x000fc80004000000 */
[----:B------:R-:W-:Y:S02]  /*30960*/  ISETP.NE.U32.AND P1, PT, R4, RZ, PT ;  /* 0x000000ff0400720c */ /* 0x000fe40003f25070 */
[-C--:B--2---:R-:W-:Y:S02]  /*30970*/  IADD3 R11, P3, R11, R61.reuse, RZ ;  /* 0x0000003d0b0b7210 */ /* 0x084fe40007f7e0ff */
[----:B-----5:R-:W-:-:S03]  /*30980*/  IADD3 R6, P4, R6, R61, RZ ;  /* 0x0000003d06067210 */ /* 0x020fc60007f9e0ff */
        /* <DEDUP_REMOVED lines=8> */
[----:B-1----:R-:W5:Y:S04]  /*30a10*/  LDL.LU R12, [R1+0x4f0] ;  /* 0x0004f000010c7983 */ /* 0x002f680000300800 */
[----:B------:R-:W5:Y:S04]  /*30a20*/  LDL.LU R11, [R1+0x4f4] ;  /* 0x0004f400010b7983 */ /* 0x000f680000300800 */
[----:B------:R1:W-:Y:S02]  /*30a30*/  LDGSTS.E [R3+0xd400], [R4.64], P2 ;  /* 0x0d40000004037fae */ /* 0x0003e40009121844 */
[----:B-1----:R-:W-:-:S02]  /*30a40*/  IMAD.MOV.U32 R5, RZ, RZ, R9 ;  /* 0x000000ffff057224 */ /* 0x002fc400078e0009 */
        /* <DEDUP_REMOVED lines=12> */
[----:B---3--:R-:W-:-:S04]  /*30b10*/  IADD3.X R30, R30, R2, RZ, P3, !PT ;  /* 0x000000021e1e7210 */ /* 0x008fc80001ffe4ff */
[----:B------:R-:W-:Y:S01]  /*30b20*/  MOV R5, R30 ;  /* 0x0000001e00057202 */ /* 0x000fe20000000f00 */
[----:B------:R-:W-:-:S04]  /*30b30*/  IMAD.X R14, R14, 0x1, R2, P4 ;  /* 0x000000010e0e7824 */ /* 0x000fc800020e0602 */
[----:B------:R1:W-:Y:S01]  /*30b40*/  LDGSTS.E [R3+0xf400], [R4.64], P1 ;  /* 0x0f40000004037fae */ /* 0x0003e20008921844 */
[----:B------:R-:W-:-:S03]  /*30b50*/  ISETP.GT.AND P1, PT, R0, 0x26, PT ;  /* 0x000000260000780c */ /* 0x000fc60003f24270 */
[----:B------:R-:W-:Y:S01]  /*30b60*/  STL [R1+0x4b0], R30 ;  /* 0x0004b01e01007387 */ /* 0x000fe20000100800 */
[-C--:B----4-:R-:W-:Y:S01]  /*30b70*/  IADD3 R10, P3, R10, R61.reuse, RZ ;  /* 0x0000003d0a0a7210 */ /* 0x090fe20007f7e0ff */
[----:B-1----:R-:W-:Y:S02]  /*30b80*/  IMAD.MOV.U32 R4, RZ, RZ, R7 ;  /* 0x000000ffff047224 */ /* 0x002fe400078e0007 */
[----:B------:R-:W-:Y:S01]  /*30b90*/  IMAD.MOV.U32 R5, RZ, RZ, R14 ;  /* 0x000000ffff057224 */ /* 0x000fe200078e000e */
[----:B------:R-:W-:Y:S01]  /*30ba0*/  IADD3 R8, P4, R8, R61, RZ ;  /* 0x0000003d08087210 */ /* 0x000fe20007f9e0ff */
[----:B------:R-:W-:Y:S01]  /*30bb0*/  STL [R1+0x950], R7 ;  /* 0x0009500701007387 */ /* 0x000fe20000100800 */
[----:B------:R-:W-:-:S03]  /*30bc0*/  IADD3.X R15, R15, R2, RZ, P3, !PT ;  /* 0x000000020f0f7210 */ /* 0x000fc60001ffe4ff */
[----:B------:R1:W-:Y:S01]  /*30bd0*/  LDGSTS.E [R3+0x11000], [R4.64], P2 ;  /* 0x1100000004037fae */ /* 0x0003e20009121844 */
[----:B------:R-:W-:-:S03]  /*30be0*/  IMAD.X R28, R28, 0x1, R2, P4 ;  /* 0x000000011c1c7824 */ /* 0x000fc600020e0602 */
[----:B------:R3:W-:Y:S01]  /*30bf0*/  STL [R1+0x94c], R14 ;  /* 0x00094c0e01007387 */ /* 0x0007e20000100800 */
[----:B-1----:R-:W-:-:S03]  /*30c00*/  SEL R4, RZ, 0x4, !P1 ;  /* 0x00000004ff047807 */ /* 0x002fc60004800000 */
[----:B---3--:R-:W3:Y:S01]  /*30c10*/  LDL.LU R14, [R1+0x514] ;  /* 0x00051400010e7983 */ /* 0x008ee20000300800 */
[----:B------:R-:W-:-:S03]  /*30c20*/  SEL R4, R4, RZ, !P0 ;  /* 0x000000ff04047207 */ /* 0x000fc60004000000 */
[----:B------:R-:W4:Y:S01]  /*30c30*/  LDL.LU R7, [R1+0x968] ;  /* 0x0009680001077983 */ /* 0x000f220000300800 */
[----:B------:R-:W-:-:S03]  /*30c40*/  MOV R5, R15 ;  /* 0x0000000f00057202 */ /* 0x000fc60000000f00 */
[----:B------:R-:W-:Y:S01]  /*30c50*/  STL [R1+0x4d4], R10 ;  /* 0x0004d40a01007387 */ /* 0x000fe20000100800 */
[----:B------:R-:W-:-:S03]  /*30c60*/  ISETP.NE.U32.AND P1, PT, R4, RZ, PT ;  /* 0x000000ff0400720c */ /* 0x000fc60003f25070 */
        /* <DEDUP_REMOVED lines=12> */
[----:B------:R-:W4:Y:S01]  /*30d30*/  LDL.LU R8, [R1+0x970] ;  /* 0x0009700001087983 */ /* 0x000f220000300800 */
[----:B-1----:R-:W-:-:S02]  /*30d40*/  SEL R4, RZ, 0x4, !P2 ;  /* 0x00000004ff047807 */ /* 0x002fc40005000000 */
[----:B-----5:R-:W-:-:S04]  /*30d50*/  IADD3 R11, P3, R11, R61, RZ ;  /* 0x0000003d0b0b7210 */ /* 0x020fc80007f7e0ff */
[----:B------:R-:W-:Y:S01]  /*30d60*/  IADD3.X R12, R12, R2, RZ, P3, !PT ;  /* 0x000000020c0c7210 */ /* 0x000fe20001ffe4ff */
[----:B------:R1:W-:Y:S01]  /*30d70*/  STL [R1+0x4f4], R11 ;  /* 0x0004f40b01007387 */ /* 0x0003e20000100800 */
[----:B------:R-:W-:-:S03]  /*30d80*/  SEL R4, R4, RZ, !P0 ;  /* 0x000000ff04047207 */ /* 0x000fc60004000000 */
[----:B------:R5:W-:Y:S01]  /*30d90*/  STL [R1+0x4f0], R12 ;  /* 0x0004f00c01007387 */ /* 0x000be20000100800 */
[----:B------:R-:W-:Y:S01]  /*30da0*/  ISETP.NE.U32.AND P2, PT, R4, RZ, PT ;  /* 0x000000ff0400720c */ /* 0x000fe20003f45070 */
[----:B------:R-:W-:Y:S01]  /*30db0*/  IMAD.MOV.U32 R4, RZ, RZ, R11 ;  /* 0x000000ffff047224 */ /* 0x000fe200078e000b */
[----:B--2---:R-:W-:-:S05]  /*30dc0*/  IADD3 R6, P4, R6, R61, RZ ;  /* 0x0000003d06067210 */ /* 0x004fca0007f9e0ff */
[----:B------:R-:W-:Y:S01]  /*30dd0*/  STL [R1+0x960], R6 ;  /* 0x0009600601007387 */ /* 0x000fe20000100800 */
[----:B------:R-:W-:-:S03]  /*30de0*/  IMAD.X R9, R9, 0x1, R2, P4 ;  /* 0x0000000109097824 */ /* 0x000fc600020e0602 */
[----:B------:R-:W2:Y:S01]  /*30df0*/  LDL.LU R30, [R1+0x530] ;  /* 0x00053000011e7983 */ /* 0x000ea20000300800 */
[----:B------:R-:W-:-:S03]  /*30e00*/  MOV R5, R12 ;  /* 0x0000000c00057202 */ /* 0x000fc60000000f00 */
[----:B------:R5:W-:Y:S04]  /*30e10*/  STL [R1+0x95c], R9 ;  /* 0x00095c0901007387 */ /* 0x000be80000100800 */
[----:B-1----:R-:W2:Y:S04]  /*30e20*/  LDL.LU R11, [R1+0x96c] ;  /* 0x00096c00010b7983 */ /* 0x002ea80000300800 */
[----:B------:R1:W-:Y:S04]  /*30e30*/  LDGSTS.E [R3+0x13400], [R4.64], P1 ;  /* 0x1340000004037fae */ /* 0x0003e80008921844 */
[----:B-----5:R-:W5:Y:S01]  /*30e40*/  LDL.LU R12, [R1+0x550] ;  /* 0x00055000010c7983 */ /* 0x020f620000300800 */
[----:B-1----:R-:W-:-:S03]  /*30e50*/  IMAD.MOV.U32 R5, RZ, RZ, R9 ;  /* 0x000000ffff057224 */ /* 0x002fc600078e0009 */
[----:B------:R-:W5:Y:S01]  /*30e60*/  LDL.LU R9, [R1+0x554] ;  /* 0x0005540001097983 */ /* 0x000f620000300800 */
[----:B------:R-:W-:-:S03]  /*30e70*/  IMAD.MOV.U32 R4, RZ, RZ, R6 ;  /* 0x000000ffff047224 */ /* 0x000fc600078e0006 */
[----:B------:R-:W5:Y:S04]  /*30e80*/  LDL.LU R28, [R1+0x974] ;  /* 0x00097400011c7983 */ /* 0x000f680000300800 */
[----:B------:R-:W5:Y:S01]  /*30e90*/  LDL.LU R6, [R1+0x978] ;  /* 0x0009780001067983 */ /* 0x000f620000300800 */
        /* <DEDUP_REMOVED lines=25> */
[----:B------:R-:W-:Y:S02]  /*31030*/  IADD3 R8, P4, R8, R61, RZ ;  /* 0x0000003d08087210 */ /* 0x000fe40007f9e0ff */
[----:B-1----:R-:W-:-:S04]  /*31040*/  SEL R4, RZ, 0x4, !P2 ;  /* 0x00000004ff047807 */ /* 0x002fc80005000000 */
[----:B------:R-:W-:Y:S02]  /*31050*/  SEL R4, R4, RZ, !P0 ;  /* 0x000000ff04047207 */ /* 0x000fe40004000000 */
[----:B--2---:R-:W-:Y:S02]  /*31060*/  IADD3.X R30, R30, R2, RZ, P3, !PT ;  /* 0x000000021e1e7210 */ /* 0x004fe40001ffe4ff */
[----:B------:R-:W-:Y:S01]  /*31070*/  ISETP.NE.U32.AND P2, PT, R4, RZ, PT ;  /* 0x000000ff0400720c */ /* 0x000fe20003f45070 */
[----:B------:R-:W-:Y:S01]  /*31080*/  IMAD.MOV.U32 R4, RZ, RZ, R29 ;  /* 0x000000ffff047224 */ /* 0x000fe200078e001d */
[----:B------:R-:W-:Y:S01]  /*31090*/  MOV R5, R30 ;  /* 0x0000001e00057202 */ /* 0x000fe20000000f00 */
[----:B------:R-:W-:-:S04]  /*310a0*/  IMAD.X R11, R11, 0x1, R2, P4 ;  /* 0x000000010b0b7824 */ /* 0x000fc800020e0602 */
[----:B------:R1:W-:Y:S01]  /*310b0*/  LDGSTS.E [R3+0x17400], [R4.64], P1 ;  /* 0x1740000004037fae */ /* 0x0003e20008921844 */
[----:B------:R-:W-:-:S03]  /*310c0*/  ISETP.GT.AND P1, PT, R0, 0x36, PT ;  /* 0x000000360000780c */ /* 0x000fc60003f24270 */
[----:B------:R-:W-:Y:S01]  /*310d0*/  STL [R1+0x534], R29 ;  /* 0x0005341d01007387 */ /* 0x000fe20000100800 */
[----:B-1----:R-:W-:Y:S02]  /*310e0*/  IMAD.MOV.U32 R4, RZ, RZ, R8 ;  /* 0x000000ffff047224 */ /* 0x002fe400078e0008 */
[----:B------:R-:W-:Y:S01]  /*310f0*/  IMAD.MOV.U32 R5, RZ, RZ, R11 ;  /* 0x000000ffff057224 */ /* 0x000fe200078e000b */
[----:B-----5:R-:W-:Y:S01]  /*31100*/  IADD3 R9, P3, R9, R61, RZ ;  /* 0x0000003d09097210 */ /* 0x020fe20007f7e0ff */
[----:B------:R-:W-:Y:S04]  /*31110*/  STL [R1+0x530], R30 ;  /* 0x0005301e01007387 */ /* 0x000fe80000100800 */
[----:B------:R1:W-:Y:S01]  /*31120*/  LDGSTS.E [R3+0x19000], [R4.64], P2 ;  /* 0x1900000004037fae */ /* 0x0003e20009121844 */
[----:B------:R-:W-:-:S02]  /*31130*/  IADD3.X R12, R12, R2, RZ, P3, !PT ;  /* 0x000000020c0c7210 */ /* 0x000fc40001ffe4ff */
[----:B------:R-:W-:Y:S01]  /*31140*/  IADD3 R6, P4, R6, R61, RZ ;  /* 0x0000003d06067210 */ /* 0x000fe20007f9e0ff */
[----:B------:R-:W-:Y:S04]  /*31150*/  STL [R1+0x970], R8 ;  /* 0x0009700801007387 */ /* 0x000fe80000100800 */
[----:B------:R2:W-:Y:S01]  /*31160*/  STL [R1+0x96c], R11 ;  /* 0x00096c0b01007387 */ /* 0x0005e20000100800 */
[----:B-1----:R-:W-:Y:S01]  /*31170*/  SEL R4, RZ, 0x4, !P1 ;  /* 0x00000004ff047807 */ /* 0x002fe20004800000 */
[----:B------:R-:W-:-:S03]  /*31180*/  IMAD.X R28, R28, 0x1, R2, P4 ;  /* 0x000000011c1c7824 */ /* 0x000fc600020e0602 */
        /* <DEDUP_REMOVED lines=156> */
[----:B------:R-:W-:-:S04]  /*31b50*/  SEL R4, R4, RZ, !P0 ;  /* 0x000000ff04047207 */ /* 0x000fc80004000000 */
[----:B------:R-:W-:Y:S01]  /*31b60*/  ISETP.NE.U32.AND P2, PT, R4, RZ, PT ;  /* 0x000000ff0400720c */ /* 0x000fe20003f45070 */
[----:B------:R-:W-:Y:S01]  /*31b70*/  IMAD.MOV.U32 R4, RZ, RZ, R29 ;  /* 0x000000ffff047224 */ /* 0x000fe200078e001d */
[----:B--2---:R-:W-:-:S04]  /*31b80*/  IADD3.X R30, R30, R2, RZ, P3, !PT ;  /* 0x000000021e1e7210 */ /* 0x004fc80001ffe4ff */
        /* <DEDUP_REMOVED lines=33> */
[----:B------:R-:W5:Y:S04]  /*31da0*/  LDL.LU R8, [R1+0x900] ;  /* 0x0009000001087983 */ /* 0x000f680000300800 */
[----:B------:R1:W-:Y:S02]  /*31db0*/  LDGSTS.E [R3+0x2b000], [R4.64], P1 ;  /* 0x2b00000004037fae */ /* 0x0003e40008921844 */
[----:B-1----:R-:W-:-:S04]  /*31dc0*/  SEL R4, RZ, 0x4, !P2 ;  /* 0x00000004ff047807 */ /* 0x002fc80005000000 */
[----:B------:R-:W-:-:S04]  /*31dd0*/  SEL R4, R4, RZ, !P0 ;  /* 0x000000ff04047207 */ /* 0x000fc80004000000 */
[----:B------:R-:W-:Y:S02]  /*31de0*/  ISETP.NE.U32.AND P2, PT, R4, RZ, PT ;  /* 0x000000ff0400720c */ /* 0x000fe40003f45070 */
[----:B----4-:R-:W-:-:S04]  /*31df0*/  IADD3 R14, P3, R14, R61, RZ ;  /* 0x0000003d0e0e7210 */ /* 0x010fc80007f7e0ff */
[----:B------:R-:W-:Y:S01]  /*31e00*/  IADD3.X R15, R15, R2, RZ, P3, !PT ;  /* 0x000000020f0f7210 */ /* 0x000fe20001ffe4ff */
[----:B------:R-:W-:Y:S04]  /*31e10*/  STL [R1+0x674], R14 ;  /* 0x0006740e01007387 */ /* 0x000fe80000100800 */
[----:B------:R1:W-:Y:S01]  /*31e20*/  STL [R1+0x670], R15 ;  /* 0x0006700f01007387 */ /* 0x0003e20000100800 */
[----:B------:R-:W-:Y:S01]  /*31e30*/  MOV R5, R15 ;  /* 0x0000000f00057202 */ /* 0x000fe20000000f00 */
[----:B------:R-:W-:-:S05]  /*31e40*/  IMAD.MOV.U32 R4, RZ, RZ, R14 ;  /* 0x000000ffff047224 */ /* 0x000fca00078e000e */
[----:B------:R4:W-:Y:S01]  /*31e50*/  LDGSTS.E [R3+0x2b400], [R4.64], P1 ;  /* 0x2b40000004037fae */ /* 0x0009e20008921844 */
[----:B---3--:R-:W-:-:S05]  /*31e60*/  IADD3 R6, P4, R6, R61, RZ ;  /* 0x0000003d06067210 */ /* 0x008fca0007f9e0ff */
[----:B------:R-:W-:Y:S01]  /*31e70*/  STL [R1+0x9bc], R6 ;  /* 0x0009bc0601007387 */ /* 0x000fe20000100800 */
[----:B------:R-:W-:-:S03]  /*31e80*/  IMAD.X R10, R10, 0x1, R2, P4 ;  /* 0x000000010a0a7824 */ /* 0x000fc600020e0602 */
[----:B------:R-:W3:Y:S04]  /*31e90*/  LDL.LU R30, [R1+0x6b4] ;  /* 0x0006b400011e7983 */ /* 0x000ee80000300800 */
[----:B------:R4:W-:Y:S04]  /*31ea0*/  STL [R1+0x904], R10 ;  /* 0x0009040a01007387 */ /* 0x0009e80000100800 */
[----:B-1----:R-:W3:Y:S01]  /*31eb0*/  LDL.LU R15, [R1+0x8f4] ;  /* 0x0008f400010f7983 */ /* 0x002ee20000300800 */
[----:B----4-:R-:W-:-:S03]  /*31ec0*/  IMAD.MOV.U32 R5, RZ, RZ, R10 ;  /* 0x000000ffff057224 */ /* 0x010fc600078e000a */
[----:B------:R-:W4:Y:S01]  /*31ed0*/  LDL.LU R28, [R1+0x6d8] ;  /* 0x0006d800011c7983 */ /* 0x000f220000300800 */
        /* <DEDUP_REMOVED lines=70> */
[----:B-1----:R-:W-:-:S04]  /*32340*/  SEL R4, RZ, 0x4, !P2 ;  /* 0x00000004ff047807 */ /* 0x002fc80005000000 */
[----:B------:R-:W-:Y:S02]  /*32350*/  SEL R4, R4, RZ, !P0 ;  /* 0x000000ff04047207 */ /* 0x000fe40004000000 */
[----:B-----5:R-:W-:-:S04]  /*32360*/  IADD3 R11, P3, R11, R61, RZ ;  /* 0x0000003d0b0b7210 */ /* 0x020fc80007f7e0ff */
[----:B------:R-:W-:Y:S01]  /*32370*/  IADD3.X R12, R12, R2, RZ, P3, !PT ;  /* 0x000000020c0c7210 */ /* 0x000fe20001ffe4ff */
[----:B------:R1:W-:Y:S04]  /*32380*/  STL [R1+0x704], R11 ;  /* 0x0007040b01007387 */ /* 0x0003e80000100800 */
[----:B------:R5:W-:Y:S01]  /*32390*/  STL [R1+0x700], R12 ;  /* 0x0007000c01007387 */ /* 0x000be20000100800 */
[----:B------:R-:W-:Y:S01]  /*323a0*/  ISETP.NE.U32.AND P2, PT, R4, RZ, PT ;  /* 0x000000ff0400720c */ /* 0x000fe20003f45070 */
[----:B------:R-:W-:Y:S01]  /*323b0*/  IMAD.MOV.U32 R4, RZ, RZ, R11 ;  /* 0x000000ffff047224 */ /* 0x000fe200078e000b */
[----:B--2---:R-:W-:-:S05]  /*323c0*/  IADD3 R7, P4, R7, R61, RZ ;  /* 0x0000003d07077210 */ /* 0x004fca0007f9e0ff */
[----:B------:R2:W-:Y:S01]  /*323d0*/  STL [R1+0x8f0], R7 ;  /* 0x0008f00701007387 */ /* 0x0005e20000100800 */
[----:B------:R-:W-:-:S03]  /*323e0*/  IMAD.X R9, R9, 0x1, R2, P4 ;  /* 0x0000000109097824 */ /* 0x000fc600020e0602 */
[----:B------:R-:W4:Y:S04]  /*323f0*/  LDL.LU R30, [R1+0x750] ;  /* 0x00075000011e7983 */ /* 0x000f280000300800 */
[----:B------:R2:W-:Y:S04]  /*32400*/  STL [R1+0x8e4], R9 ;  /* 0x0008e40901007387 */ /* 0x0005e80000100800 */
[----:B-1----:R-:W4:Y:S01]  /*32410*/  LDL.LU R11, [R1+0x8d4] ;  /* 0x0008d400010b7983 */ /* 0x002f220000300800 */
[----:B------:R-:W-:-:S03]  /*32420*/  MOV R5, R12 ;  /* 0x0000000c00057202 */ /* 0x000fc60000000f00 */
[----:B-----5:R-:W5:Y:S04]  /*32430*/  LDL.LU R12, [R1+0x778] ;  /* 0x00077800010c7983 */ /* 0x020f680000300800 */
[----:B------:R1:W-:Y:S02]  /*32440*/  LDGSTS.E [R3+0x33400], [R4.64], P1 ;  /* 0x3340000004037fae */ /* 0x0003e40008921844 */
[----:B-1----:R-:W-:Y:S02]  /*32450*/  IMAD.MOV.U32 R4, RZ, RZ, R7 ;  /* 0x000000ffff047224 */ /* 0x002fe400078e0007 */
[----:B--2---:R-:W2:Y:S01]  /*32460*/  LDL.LU R7, [R1+0x77c] ;  /* 0x00077c0001077983 */ /* 0x004ea20000300800 */
        /* <DEDUP_REMOVED lines=33> */
[----:B------:R-:W-:Y:S01]  /*32680*/  STL [R1+0x754], R29 ;  /* 0x0007541d01007387 */ /* 0x000fe20000100800 */
[----:B------:R-:W-:-:S04]  /*32690*/  IADD3.X R30, R30, R2, RZ, P3, !PT ;  /* 0x000000021e1e7210 */ /* 0x000fc80001ffe4ff */
[----:B------:R-:W-:Y:S01]  /*326a0*/  MOV R5, R30 ;  /* 0x0000001e00057202 */ /* 0x000fe20000000f00 */
[----:B------:R-:W-:Y:S01]  /*326b0*/  STL [R1+0x750], R30 ;  /* 0x0007501e01007387 */ /* 0x000fe20000100800 */
[----:B------:R-:W-:-:S03]  /*326c0*/  IMAD.X R11, R11, 0x1, R2, P4 ;  /* 0x000000010b0b7824 */ /* 0x000fc600020e0602 */
[----:B------:R1:W-:Y:S01]  /*326d0*/  LDGSTS.E [R3+0x37400], [R4.64], P1 ;  /* 0x3740000004037fae */ /* 0x0003e20008921844 */
[----:B------:R-:W-:-:S03]  /*326e0*/  ISETP.GT.AND P1, PT, R0, 0x76, PT ;  /* 0x000000760000780c */ /* 0x000fc60003f24270 */
[----:B------:R-:W-:Y:S04]  /*326f0*/  STL [R1+0x8e0], R6 ;  /* 0x0008e00601007387 */ /* 0x000fe80000100800 */
[----:B------:R2:W-:Y:S01]  /*32700*/  STL [R1+0x8d4], R11 ;  /* 0x0008d40b01007387 */ /* 0x0005e20000100800 */
[----:B-1----:R-:W-:Y:S02]  /*32710*/  IMAD.MOV.U32 R4, RZ, RZ, R6 ;  /* 0x000000ffff047224 */ /* 0x002fe400078e0006 */
[----:B------:R-:W-:Y:S02]  /*32720*/  IMAD.MOV.U32 R5, RZ, RZ, R11 ;  /* 0x000000ffff057224 */ /* 0x000fe400078e000b */
[----:B--2---:R-:W2:Y:S04]  /*32730*/  LDL.LU R11, [R1+0x7c8] ;  /* 0x0007c800010b7983 */ /* 0x004ea80000300800 */
[----:B------:R-:W2:Y:S01]  /*32740*/  LDL.LU R6, [R1+0x7cc] ;  /* 0x0007cc0001067983 */ /* 0x000ea20000300800 */
[----:B------:R-:W-:-:S03]  /*32750*/  IADD3 R7, P3, R7, R61, RZ ;  /* 0x0000003d07077210 */ /* 0x000fc60007f7e0ff */
[----:B------:R1:W-:Y:S01]  /*32760*/  LDGSTS.E [R3+0x39000], [R4.64], P2 ;  /* 0x3900000004037fae */ /* 0x0003e20009121844 */
[----:B-----5:R-:W-:Y:S02]  /*32770*/  IADD3.X R12, R12, R2, RZ, P3, !PT ;  /* 0x000000020c0c7210 */ /* 0x020fe40001ffe4ff */
[----:B------:R-:W-:Y:S02]  /*32780*/  IADD3 R9, P4, R9, R61, RZ ;  /* 0x0000003d09097210 */ /* 0x000fe40007f9e0ff */
[----:B-1----:R-:W-:-:S04]  /*32790*/  SEL R4, RZ, 0x4, !P1 ;  /* 0x00000004ff047807 */ /* 0x002fc80004800000 */
[----:B------:R-:W-:Y:S01]  /*327a0*/  SEL R4, R4, RZ, !P0 ;  /* 0x000000ff04047207 */ /* 0x000fe20004000000 */
[----:B------:R-:W-:Y:S01]  /*327b0*/  IMAD.X R14, R14, 0x1, R2, P4 ;  /* 0x000000010e0e7824 */ /* 0x000fe200020e0602 */
[----:B------:R-:W-:Y:S01]  /*327c0*/  STL [R1+0x77c], R7 ;  /* 0x00077c0701007387 */ /* 0x000fe20000100800 */
[----:B------:R-:W-:Y:S02]  /*327d0*/  MOV R5, R12 ;  /* 0x0000000c00057202 */ /* 0x000fe40000000f00 */
[----:B------:R-:W-:Y:S01]  /*327e0*/  ISETP.NE.U32.AND P1, PT, R4, RZ, PT ;  /* 0x000000ff0400720c */ /* 0x000fe20003f25070 */
[----:B------:R-:W-:Y:S01]  /*327f0*/  IMAD.MOV.U32 R4, RZ, RZ, R7 ;  /* 0x000000ffff047224 */ /* 0x000fe200078e0007 */
[----:B------:R1:W-:Y:S04]  /*32800*/  STL [R1+0x778], R12 ;  /* 0x0007780c01007387 */ /* 0x0003e80000100800 */
[----:B------:R-:W-:Y:S04]  /*32810*/  STL [R1+0x8d8], R9 ;  /* 0x0008d80901007387 */ /* 0x000fe80000100800 */
[----:B------:R5:W-:Y:S04]  /*32820*/  LDGSTS.E [R3+0x39400], [R4.64], P2 ;  /* 0x3940000004037fae */ /* 0x000be80009121844 */
[----:B-1----:R-:W2:Y:S04]  /*32830*/  LDL.LU R12, [R1+0x8c8] ;  /* 0x0008c800010c7983 */ /* 0x002ea80000300800 */
[----:B------:R1:W-:Y:S04]  /*32840*/  STL [R1+0x8cc], R14 ;  /* 0x0008cc0e01007387 */ /* 0x0003e80000100800 */
[----:B------:R-:W2:Y:S01]  /*32850*/  LDL.LU R7, [R1+0x7f4] ;  /* 0x0007f40001077983 */ /* 0x000ea20000300800 */
[----:B-----5:R-:W-:-:S02]  /*32860*/  IMAD.MOV.U32 R5, RZ, RZ, R14 ;  /* 0x000000ffff057224 */ /* 0x020fc400078e000e */
[----:B------:R-:W-:Y:S01]  /*32870*/  IMAD.MOV.U32 R4, RZ, RZ, R9 ;  /* 0x000000ffff047224 */ /* 0x000fe200078e0009 */
[----:B-1----:R-:W5:Y:S04]  /*32880*/  LDL.LU R14, [R1+0x8c0] ;  /* 0x0008c000010e7983 */ /* 0x002f680000300800 */
[----:B------:R-:W5:Y:S01]  /*32890*/  LDL.LU R9, [R1+0x7f0] ;  /* 0x0007f00001097983 */ /* 0x000f620000300800 */
[----:B------:R-:W-:-:S03]  /*328a0*/  ISETP.GT.AND P2, PT, R0, 0x7a, PT ;  /* 0x0000007a0000780c */ /* 0x000fc60003f44270 */
[----:B------:R1:W-:Y:S02]  /*328b0*/  LDGSTS.E [R3+0x3b000], [R4.64], P1 ;  /* 0x3b00000004037fae */ /* 0x0003e40008921844 */
[----:B-1----:R-:W-:-:S04]  /*328c0*/  SEL R4, RZ, 0x4, !P2 ;  /* 0x00000004ff047807 */ /* 0x002fc80005000000 */
[----:B------:R-:W-:-:S04]  /*328d0*/  SEL R4, R4, RZ, !P0 ;  /* 0x000000ff04047207 */ /* 0x000fc80004000000 */
[----:B------:R-:W-:Y:S02]  /*328e0*/  ISETP.NE.U32.AND P2, PT, R4, RZ, PT ;  /* 0x000000ff0400720c */ /* 0x000fe40003f45070 */
[----:B----4-:R-:W-:-:S04]  /*328f0*/  IADD3 R15, P3, R15, R61, RZ ;  /* 0x0000003d0f0f7210 */ /* 0x010fc80007f7e0ff */
[----:B------:R-:W-:Y:S01]  /*32900*/  IADD3.X R28, R28, R2, RZ, P3, !PT ;  /* 0x000000021c1c7210 */ /* 0x000fe20001ffe4ff */
[----:B------:R-:W-:-:S03]  /*32910*/  IMAD.MOV.U32 R4, RZ, RZ, R15 ;  /* 0x000000ffff047224 */ /* 0x000fc600078e000f */
[----:B------:R-:W-:Y:S01]  /*32920*/  MOV R5, R28 ;  /* 0x0000001c00057202 */ /* 0x000fe20000000f00 */
[----:B------:R-:W-:Y:S04]  /*32930*/  STL [R1+0x7a4], R15 ;  /* 0x0007a40f01007387 */ /* 0x000fe80000100800 */
[----:B------:R-:W-:Y:S04]  /*32940*/  STL [R1+0x7a0], R28 ;  /* 0x0007a01c01007387 */ /* 0x000fe80000100800 */
[----:B------:R1:W-:Y:S01]  /*32950*/  LDGSTS.E [R3+0x3b400], [R4.64], P1 ;  /* 0x3b40000004037fae */ /* 0x0003e20008921844 */
[----:B---3--:R-:W-:-:S05]  /*32960*/  IADD3 R8, P4, R8, R61, RZ ;  /* 0x0000003d08087210 */ /* 0x008fca0007f9e0ff */
[----:B------:R-:W-:Y:S01]  /*32970*/  IMAD.X R10, R10, 0x1, R2, P4 ;  /* 0x000000010a0a7824 */ /* 0x000fe200020e0602 */
[----:B------:R-:W-:Y:S01]  /*32980*/  STL [R1+0x8d0], R8 ;  /* 0x0008d00801007387 */ /* 0x000fe20000100800 */
[----:B-1----:R-:W-:Y:S02]  /*32990*/  IMAD.MOV.U32 R4, RZ, RZ, R8 ;  /* 0x000000ffff047224 */ /* 0x002fe400078e0008 */
[----:B------:R-:W-:Y:S01]  /*329a0*/  IMAD.MOV.U32 R5, RZ, RZ, R10 ;  /* 0x000000ffff057224 */ /* 0x000fe200078e000a */
[----:B------:R1:W-:Y:S01]  /*329b0*/  STL [R1+0x8c4], R10 ;  /* 0x0008c40a01007387 */ /* 0x0003e20000100800 */
[----:B------:R-:W-:-:S03]  /*329c0*/  ISETP.GT.AND P1, PT, R0, 0x7e, PT ;  /* 0x0000007e0000780c */ /* 0x000fc60003f24270 */
[----:B------:R3:W-:Y:S04]  /*329d0*/  LDGSTS.E [R3+0x3d000], [R4.64], P2 ;  /* 0x3d00000004037fae */ /* 0x0007e80009121844 */
[----:B-1----:R-:W4:Y:S04]  /*329e0*/  LDL.LU R10, [R1+0x80c] ;  /* 0x00080c00010a7983 */ /* 0x002f280000300800 */
[----:B------:R-:W4:Y:S01]  /*329f0*/  LDL.LU R8, [R1+0x810] ;  /* 0x0008100001087983 */ /* 0x000f220000300800 */
[----:B---3--:R-:W-:-:S04]  /*32a00*/  SEL R4, RZ, 0x4, !P1 ;  /* 0x00000004ff047807 */ /* 0x008fc80004800000 */
[----:B------:R-:W-:-:S04]  /*32a10*/  SEL R4, R4, RZ, !P0 ;  /* 0x000000ff04047207 */ /* 0x000fc80004000000 */
[----:B------:R-:W-:Y:S02]  /*32a20*/  ISETP.NE.U32.AND P1, PT, R4, RZ, PT ;  /* 0x000000ff0400720c */ /* 0x000fe40003f25070 */
[----:B--2---:R-:W-:-:S04]  /*32a30*/  IADD3 R6, P3, R6, R61, RZ ;  /* 0x0000003d06067210 */ /* 0x004fc80007f7e0ff */
[----:B------:R-:W-:Y:S01]  /*32a40*/  IADD3.X R11, R11, R2, RZ, P3, !PT ;  /* 0x000000020b0b7210 */ /* 0x000fe20001ffe4ff */
[----:B------:R-:W-:Y:S01]  /*32a50*/  IMAD.MOV.U32 R4, RZ, RZ, R6 ;  /* 0x000000ffff047224 */ /* 0x000fe200078e0006 */
[----:B------:R-:W-:Y:S03]  /*32a60*/  STL [R1+0x7cc], R6 ;  /* 0x0007cc0601007387 */ /* 0x000fe60000100800 */
[----:B------:R-:W-:Y:S01]  /*32a70*/  IMAD.MOV.U32 R5, RZ, RZ, R11 ;  /* 0x000000ffff057224 */ /* 0x000fe200078e000b */
[----:B------:R1:W-:Y:S04]  /*32a80*/  STL [R1+0x7c8], R11 ;  /* 0x0007c80b01007387 */ /* 0x0003e80000100800 */
[----:B------:R-:W2:Y:S04]  /*32a90*/  LDL.LU R30, [R1+0x3d0] ;  /* 0x0003d000011e7983 */ /* 0x000ea80000300800 */
[----:B------:R-:W3:Y:S04]  /*32aa0*/  LDL.LU R29, [R1+0x3d4] ;  /* 0x0003d400011d7983 */ /* 0x000ee80000300800 */
[----:B------:R5:W-:Y:S04]  /*32ab0*/  LDGSTS.E [R3+0x3d400], [R4.64], P2 ;  /* 0x3d40000004037fae */ /* 0x000be80009121844 */
[----:B-1----:R-:W2:Y:S04]  /*32ac0*/  LDL.LU R11, [R1+0x814] ;  /* 0x00081400010b7983 */ /* 0x002ea80000300800 */
[----:B------:R-:W2:Y:S01]  /*32ad0*/  LDL.LU R6, [R1+0x818] ;  /* 0x0008180001067983 */ /* 0x000ea20000300800 */
[----:B------:R-:W-:-:S02]  /*32ae0*/  IADD3 R12, P2, R12, R61, RZ ;  /* 0x0000003d0c0c7210 */ /* 0x000fc40007f5e0ff */
[----:B------:R-:W-:-:S03]  /*32af0*/  IADD3 R7, P3, R7, R61, RZ ;  /* 0x0000003d07077210 */ /* 0x000fc60007f7e0ff */
[----:B-----5:R-:W-:Y:S01]  /*32b00*/  IMAD.MOV.U32 R4, RZ, RZ, R12 ;  /* 0x000000ffff047224 */ /* 0x020fe200078e000c */
[----:B------:R-:W-:Y:S01]  /*32b10*/  IADD3.X R14, R14, R2, RZ, P2, !PT ;  /* 0x000000020e0e7210 */ /* 0x000fe200017fe4ff */
[----:B------:R1:W-:Y:S01]  /*32b20*/  STL [R1+0x8c8], R12 ;  /* 0x0008c80c01007387 */ /* 0x0003e20000100800 */
[----:B------:R-:W-:Y:S02]  /*32b30*/  IMAD.X R9, R9, 0x1, R2, P3 ;  /* 0x0000000109097824 */ /* 0x000fe400018e0602 */
[----:B------:R-:W-:Y:S01]  /*32b40*/  MOV R5, R14 ;  /* 0x0000000e00057202 */ /* 0x000fe20000000f00 */
[----:B------:R-:W-:Y:S04]  /*32b50*/  STL [R1+0x8c0], R14 ;  /* 0x0008c00e01007387 */ /* 0x000fe80000100800 */
[----:B------:R-:W-:Y:S04]  /*32b60*/  STL [R1+0x7f4], R7 ;  /* 0x0007f40701007387 */ /* 0x000fe80000100800 */
[----:B------:R5:W-:Y:S04]  /*32b70*/  LDGSTS.E [R3+0x3f000], [R4.64], P1 ;  /* 0x3f00000004037fae */ /* 0x000be80008921844 */
[----:B------:R5:W-:Y:S04]  /*32b80*/  STL [R1+0x7f0], R9 ;  /* 0x0007f00901007387 */ /* 0x000be80000100800 */
[----:B-1----:R-:W2:Y:S01]  /*32b90*/  LDL.LU R12, [R1+0x3f0] ;  /* 0x0003f000010c7983 */ /* 0x002ea20000300800 */
[----:B-----5:R-:W-:-:S03]  /*32ba0*/  IMAD.MOV.U32 R5, RZ, RZ, R9 ;  /* 0x000000ffff057224 */ /* 0x020fc600078e0009 */
[----:B------:R-:W5:Y:S01]  /*32bb0*/  LDL.LU R9, [R1+0x3f4] ;  /* 0x0003f40001097983 */ /* 0x000f620000300800 */
[----:B------:R-:W-:-:S03]  /*32bc0*/  IMAD.MOV.U32 R4, RZ, RZ, R7 ;  /* 0x000000ffff047224 */ /* 0x000fc600078e0007 */
[----:B------:R-:W5:Y:S04]  /*32bd0*/  LDL.LU R28, [R1+0x81c] ;  /* 0x00081c00011c7983 */ /* 0x000f680000300800 */
[----:B------:R-:W5:Y:S04]  /*32be0*/  LDL.LU R7, [R1+0x820] ;  /* 0x0008200001077983 */ /* 0x000f680000300800 */
[----:B------:R1:W-:Y:S01]  /*32bf0*/  LDGSTS.E [R3+0x3f400], [R4.64], P1 ;  /* 0x3f40000004037fae */ /* 0x0003e20008921844 */
[----:B------:R-:W-:Y:S02]  /*32c00*/  ISETP.GT.AND P1, PT, R0, 0x3, PT ;  /* 0x000000030000780c */ /* 0x000fe40003f24270 */
[----:B------:R-:W-:-:S02]  /*32c10*/  LOP3.LUT R14, R64, 0x60, RZ, 0x3c, !PT ;  /* 0x00000060400e7812 */ /* 0x000fc400078e3cff */
[----:B-1----:R-:W-:-:S04]  /*32c20*/  SEL R3, RZ, 0x4, !P1 ;  /* 0x00000004ff037807 */ /* 0x002fc80004800000 */
[----:B------:R-:W-:-:S04]  /*32c30*/  SEL R3, R3, RZ, !P0 ;  /* 0x000000ff03037207 */ /* 0x000fc80004000000 */
[----:B------:R-:W-:Y:S01]  /*32c40*/  ISETP.NE.U32.AND P2, PT, R3, RZ, PT ;  /* 0x000000ff0300720c */ /* 0x000fe20003f45070 */
[----:B------:R-:W-:Y:S01]  /*32c50*/  IMAD R3, R13, 0x40000, R14 ;  /* 0x000400000d037824 */ /* 0x000fe200078e020e */
[----:B----4-:R-:W-:-:S04]  /*32c60*/  IADD3 R8, P1, R8, R61, RZ ;  /* 0x0000003d08087210 */ /* 0x010fc80007f3e0ff */
[----:B------:R-:W-:Y:S01]  /*32c70*/  IADD3.X R10, R10, R2, RZ, P1, !PT ;  /* 0x000000020a0a7210 */ /* 0x000fe20000ffe4ff */
[----:B------:R-:W-:Y:S04]  /*32c80*/  STL [R1+0x810], R8 ;  /* 0x0008100801007387 */ /* 0x000fe80000100800 */
[----:B------:R1:W-:Y:S04]  /*32c90*/  STL [R1+0x80c], R10 ;  /* 0x00080c0a01007387 */ /* 0x0003e80000100800 */
[----:B------:R-:W4:Y:S04]  /*32ca0*/  LDL.LU R15, [R1+0x410] ;  /* 0x00041000010f7983 */ /* 0x000f280000300800 */
[----:B------:R-:W4:Y:S01]  /*32cb0*/  LDL.LU R14, [R1+0x414] ;  /* 0x00041400010e7983 */ /* 0x000f220000300800 */
[----:B------:R-:W-:Y:S01]  /*32cc0*/  MOV R5, R10 ;  /* 0x0000000a00057202 */ /* 0x000fe20000000f00 */
[----:B------:R-:W-:-:S02]  /*32cd0*/  IMAD.MOV.U32 R4, RZ, RZ, R8 ;  /* 0x000000ffff047224 */ /* 0x000fc400078e0008 */
[----:B-1----:R-:W4:Y:S04]  /*32ce0*/  LDL.LU R10, [R1+0x824] ;  /* 0x00082400010a7983 */ /* 0x002f280000300800 */
[----:B------:R-:W4:Y:S01]  /*32cf0*/  LDL.LU R8, [R1+0x828] ;  /* 0x0008280001087983 */ /* 0x000f220000300800 */
[----:B------:R-:W-:-:S03]  /*32d00*/  ISETP.GT.AND P1, PT, R0, 0x7, PT ;  /* 0x000000070000780c */ /* 0x000fc60003f24270 */
[----:B------:R1:W-:Y:S02]  /*32d10*/  LDGSTS.E [R3+0x1800], [R4.64], P2 ;  /* 0x0180000004037fae */ /* 0x0003e40009121844 */
[----:B-1----:R-:W-:-:S04]  /*32d20*/  SEL R4, RZ, 0x4, !P1 ;  /* 0x00000004ff047807 */ /* 0x002fc80004800000 */
[----:B------:R-:W-:-:S04]  /*32d30*/  SEL R4, R4, RZ, !P0 ;  /* 0x000000ff04047207 */ /* 0x000fc80004000000 */
[----:B------:R-:W-:Y:S02]  /*32d40*/  ISETP.NE.U32.AND P1, PT, R4, RZ, PT ;  /* 0x000000ff0400720c */ /* 0x000fe40003f25070 */
[----:B---3--:R-:W-:-:S05]  /*32d50*/  IADD3 R29, P3, R29, R61, RZ ;  /* 0x0000003d1d1d7210 */ /* 0x008fca0007f7e0ff */
[----:B--2---:R-:W-:Y:S01]  /*32d60*/  IMAD.X R30, R30, 0x1, R2, P3 ;  /* 0x000000011e1e7824 */ /* 0x004fe200018e0602 */
[----:B------:R-:W-:Y:S02]  /*32d70*/  MOV R4, R29 ;  /* 0x0000001d00047202 */ /* 0x000fe40000000f00 */
[----:B------:R-:W-:Y:S01]  /*32d80*/  IADD3 R6, P4, R6, R61, RZ ;  /* 0x0000003d06067210 */ /* 0x000fe20007f9e0ff */
[----:B------:R-:W-:-:S04]  /*32d90*/  IMAD.MOV.U32 R5, RZ, RZ, R30 ;  /* 0x000000ffff057224 */ /* 0x000fc800078e001e */
[----:B------:R-:W-:Y:S01]  /*32da0*/  IMAD.X R11, R11, 0x1, R2, P4 ;  /* 0x000000010b0b7824 */ /* 0x000fe200020e0602 */
[----:B------:R1:W-:Y:S01]  /*32db0*/  LDGSTS.E [R3+0x1c00], [R4.64], P2 ;  /* 0x01c0000004037fae */ /* 0x0003e20009121844 */
[----:B------:R-:W-:-:S03]  /*32dc0*/  ISETP.GT.AND P2, PT, R0, 0xb, PT ;  /* 0x0000000b0000780c */ /* 0x000fc60003f44270 */
[----:B------:R-:W-:Y:S01]  /*32dd0*/  STL [R1+0x3d4], R29 ;  /* 0x0003d41d01007387 */ /* 0x000fe20000100800 */
[----:B-1----:R-:W-:Y:S01]  /*32de0*/  IMAD.MOV.U32 R4, RZ, RZ, R6 ;  /* 0x000000ffff047224 */ /* 0x002fe200078e0006 */
[----:B------:R-:W-:Y:S02]  /*32df0*/  MOV R5, R11 ;  /* 0x0000000b00057202 */ /* 0x000fe40000000f00 */
[----:B------:R-:W-:Y:S04]  /*32e00*/  STL [R1+0x3d0], R30 ;  /* 0x0003d01e01007387 */ /* 0x000fe80000100800 */
[----:B------:R1:W-:Y:S04]  /*32e10*/  LDGSTS.E [R3+0x3800], [R4.64], P1 ;  /* 0x0380000004037fae */ /* 0x0003e80008921844 */
[----:B------:R-:W-:Y:S04]  /*32e20*/  STL [R1+0x818], R6 ;  /* 0x0008180601007387 */ /* 0x000fe80000100800 */
[----:B------:R2:W-:Y:S01]  /*32e30*/  STL [R1+0x814], R11 ;  /* 0x0008140b01007387 */ /* 0x0005e20000100800 */
[----:B-1----:R-:W-:-:S04]  /*32e40*/  SEL R4, RZ, 0x4, !P2 ;  /* 0x00000004ff047807 */ /* 0x002fc80005000000 */
[----:B------:R-:W-:Y:S01]  /*32e50*/  SEL R4, R4, RZ, !P0 ;  /* 0x000000ff04047207 */ /* 0x000fe20004000000 */
[----:B--2---:R-:W2:Y:S04]  /*32e60*/  LDL.LU R11, [R1+0x434] ;  /* 0x00043400010b7983 */ /* 0x004ea80000300800 */
[----:B------:R-:W3:Y:S01]  /*32e70*/  LDL.LU R6, [R1+0x830] ;  /* 0x0008300001067983 */ /* 0x000ee20000300800 */
[----:B-----5:R-:W-:-:S05]  /*32e80*/  IADD3 R9, P3, R9, R61, RZ ;  /* 0x0000003d09097210 */ /* 0x020fca0007f7e0ff */
[----:B------:R-:W-:Y:S01]  /*32e90*/  IMAD.X R12, R12, 0x1, R2, P3 ;  /* 0x000000010c0c7824 */ /* 0x000fe200018e0602 */
[----:B------:R-:W-:Y:S01]  /*32ea0*/  IADD3 R7, P4, R7, R61, RZ ;  /* 0x0000003d07077210 */ /* 0x000fe20007f9e0ff */
[----:B------:R-:W-:Y:S02]  /*32eb0*/  STL [R1+0x3f4], R9 ;  /* 0x0003f40901007387 */ /* 0x000fe40000100800 */
[----:B------:R-:W-:Y:S02]  /*32ec0*/  IMAD.MOV.U32 R5, RZ, RZ, R12 ;  /* 0x000000ffff057224 */ /* 0x000fe400078e000c */
[----:B------:R-:W-:Y:S01]  /*32ed0*/  IMAD.X R28, R28, 0x1, R2, P4 ;  /* 0x000000011c1c7824 */ /* 0x000fe200020e0602 */
[----:B------:R1:W-:Y:S01]  /*32ee0*/  STL [R1+0x3f0], R12 ;  /* 0x0003f00c01007387 */ /* 0x0003e20000100800 */
[----:B------:R-:W-:-:S03]  /*32ef0*/  ISETP.NE.U32.AND P2, PT, R4, RZ, PT ;  /* 0x000000ff0400720c */ /* 0x000fc60003f45070 */
[----:B------:R5:W-:Y:S01]  /*32f00*/  STL [R1+0x820], R7 ;  /* 0x0008200701007387 */ /* 0x000be20000100800 */
[----:B------:R-:W-:-:S03]  /*32f10*/  MOV R4, R9 ;  /* 0x0000000900047202 */ /* 0x000fc60000000f00 */
[----:B-1----:R-:W3:Y:S04]  /*32f20*/  LDL.LU R12, [R1+0x430] ;  /* 0x00043000010c7983 */ /* 0x002ee80000300800 */
[----:B------:R-:W-:Y:S04]  /*32f30*/  STL [R1+0x81c], R28 ;  /* 0x00081c1c01007387 */ /* 0x000fe80000100800 */
[----:B------:R-:W3:Y:S04]  /*32f40*/  LDL.LU R9, [R1+0x82c] ;  /* 0x00082c0001097983 */ /* 0x000ee80000300800 */
[----:B------:R1:W-:Y:S01]  /*32f50*/  LDGSTS.E [R3+0x3c00], [R4.64], P1 ;  /* 0x03c0000004037fae */ /* 0x0003e20008921844 */
[----:B------:R-:W-:-:S03]  /*32f60*/  ISETP.GT.AND P1, PT, R0, 0xf, PT ;  /* 0x0000000f0000780c */ /* 0x000fc60003f24270 */
[----:B------:R-:W3:Y:S01]  /*32f70*/  LDL.LU R29, [R1+0x45c] ;  /* 0x00045c00011d7983 */ /* 0x000ee20000300800 */
[----:B-1----:R-:W-:Y:S01]  /*32f80*/  IMAD.MOV.U32 R4, RZ, RZ, R7 ;  /* 0x000000ffff047224 */ /* 0x002fe200078e0007 */
[----:B------:R-:W-:Y:S02]  /*32f90*/  MOV R5, R28 ;  /* 0x0000001c00057202 */ /* 0x000fe40000000f00 */
[----:B-----5:R-:W3:Y:S04]  /*32fa0*/  LDL.LU R7, [R1+0x838] ;  /* 0x0008380001077983 */ /* 0x020ee80000300800 */
[----:B------:R1:W-:Y:S02]  /*32fb0*/  LDGSTS.E [R3+0x5800], [R4.64], P2 ;  /* 0x0580000004037fae */ /* 0x0003e40009121844 */
[----:B-1----:R-:W-:-:S04]  /*32fc0*/  SEL R4, RZ, 0x4, !P1 ;  /* 0x00000004ff047807 */ /* 0x002fc80004800000 */
[----:B------:R-:W-:-:S04]  /*32fd0*/  SEL R4, R4, RZ, !P0 ;  /* 0x000000ff04047207 */ /* 0x000fc80004000000 */
[----:B------:R-:W-:Y:S02]  /*32fe0*/  ISETP.NE.U32.AND P1, PT, R4, RZ, PT ;  /* 0x000000ff0400720c */ /* 0x000fe40003f25070 */
[----:B----4-:R-:W-:-:S05]  /*32ff0*/  IADD3 R14, P3, R14, R61, RZ ;  /* 0x0000003d0e0e7210 */ /* 0x010fca0007f7e0ff */
[--C-:B------:R-:W-:Y:S01]  /*33000*/  IMAD.X R15, R15, 0x1, R2.reuse, P3 ;  /* 0x000000010f0f7824 */ /* 0x100fe200018e0602 */
[----:B------:R-:W-:Y:S01]  /*33010*/  IADD3 R8, P4, R8, R61, RZ ;  /* 0x0000003d08087210 */ /* 0x000fe20007f9e0ff */
[----:B------:R1:W-:Y:S04]  /*33020*/  STL [R1+0x414], R14 ;  /* 0x0004140e01007387 */ /* 0x0003e80000100800 */
[----:B------:R4:W-:Y:S01]  /*33030*/  STL [R1+0x410], R15 ;  /* 0x0004100f01007387 */ /* 0x0009e20000100800 */
[----:B------:R-:W-:-:S03]  /*33040*/  IMAD.X R10, R10, 0x1, R2, P4 ;  /* 0x000000010a0a7824 */ /* 0x000fc600020e0602 */
[----:B------:R-:W-:Y:S04]  /*33050*/  STL [R1+0x828], R8 ;  /* 0x0008280801007387 */ /* 0x000fe80000100800 */
[----:B------:R-:W5:Y:S01]  /*33060*/  LDL.LU R30, [R1+0x458] ;  /* 0x00045800011e7983 */ /* 0x000f620000300800 */
[----:B------:R-:W-:Y:S01]  /*33070*/  MOV R4, R14 ;  /* 0x0000000e00047202 */ /* 0x000fe20000000f00 */
[----:B------:R-:W-:Y:S02]  /*33080*/  IMAD.MOV.U32 R5, RZ, RZ, R15 ;  /* 0x000000ffff057224 */ /* 0x000fe400078e000f */
[----:B------:R4:W-:Y:S04]  /*33090*/  STL [R1+0x824], R10 ;  /* 0x0008240a01007387 */ /* 0x0009e80000100800 */
[----:B-1----:R-:W5:Y:S04]  /*330a0*/  LDL.LU R14, [R1+0x834] ;  /* 0x00083400010e7983 */ /* 0x002f680000300800 */
[----:B------:R1:W-:Y:S04]  /*330b0*/  LDGSTS.E [R3+0x5c00], [R4.64], P2 ;  /* 0x05c0000004037fae */ /* 0x0003e80009121844 */
[----:B----4-:R-:W4:Y:S01]  /*330c0*/  LDL.LU R15, [R1+0x478] ;  /* 0x00047800010f7983 */ /* 0x010f220000300800 */
[----:B-1----:R-:W-:-:S03]  /*330d0*/  MOV R5, R10 ;  /* 0x0000000a00057202 */ /* 0x002fc60000000f00 */
[----:B------:R-:W4:Y:S01]  /*330e0*/  LDL.LU R10, [R1+0x47c] ;  /* 0x00047c00010a7983 */ /* 0x000f220000300800 */
[----:B------:R-:W-:-:S03]  /*330f0*/  IMAD.MOV.U32 R4, RZ, RZ, R8 ;  /* 0x000000ffff047224 */ /* 0x000fc600078e0008 */
        /* <DEDUP_REMOVED lines=8> */
[----:B---3--:R-:W-:-:S03]  /*33180*/  IADD3 R6, P4, R6, R61, RZ ;  /* 0x0000003d06067210 */ /* 0x008fc60007f9e0ff */
        /* <DEDUP_REMOVED lines=24> */
[----:B-----5:R-:W-:-:S04]  /*33310*/  IMAD.X R30, R30, 0x1, R2, P3 ;  /* 0x000000011e1e7824 */ /* 0x020fc800018e0602 */
[----:B------:R-:W-:Y:S02]  /*33320*/  IMAD.MOV.U32 R5, RZ, RZ, R30 ;  /* 0x000000ffff057224 */ /* 0x000fe400078e001e */
[----:B------:R-:W-:-:S03]  /*33330*/  IMAD.X R14, R14, 0x1, R2, P4 ;  /* 0x000000010e0e7824 */ /* 0x000fc600020e0602 */
[----:B------:R1:W-:Y:S01]  /*33340*/  LDGSTS.E [R3+0x9c00], [R4.64], P2 ;  /* 0x09c0000004037fae */ /* 0x0003e20009121844 */
[----:B------:R-:W-:-:S03]  /*33350*/  ISETP.GT.AND P2, PT, R0, 0x1b, PT ;  /* 0x0000001b0000780c */ /* 0x000fc60003f44270 */
[----:B------:R-:W-:Y:S01]  /*33360*/  STL [R1+0x458], R30 ;  /* 0x0004581e01007387 */ /* 0x000fe20000100800 */
[----:B-1----:R-:W-:Y:S01]  /*33370*/  IMAD.MOV.U32 R4, RZ, RZ, R7 ;  /* 0x000000ffff047224 */ /* 0x002fe200078e0007 */
[----:B------:R-:W-:Y:S02]  /*33380*/  MOV R5, R14 ;  /* 0x0000000e00057202 */ /* 0x000fe40000000f00 */
[----:B----4-:R-:W-:-:S03]  /*33390*/  IADD3 R10, P3, R10, R61, RZ ;  /* 0x0000003d0a0a7210 */ /* 0x010fc60007f7e0ff */
        /* <DEDUP_REMOVED lines=8> */
[----:B----4-:R-:W4:Y:S01]  /*33420*/  LDL.LU R14, [R1+0x4bc] ;  /* 0x0004bc00010e7983 */ /* 0x010f220000300800 */
[----:B------:R-:W-:-:S03]  /*33430*/  IMAD.MOV.U32 R5, RZ, RZ, R15 ;  /* 0x000000ffff057224 */ /* 0x000fc600078e000f */
[----:B------:R-:W5:Y:S01]  /*33440*/  LDL.LU R7, [R1+0x850] ;  /* 0x0008500001077983 */ /* 0x000f620000300800 */
[----:B------:R-:W-:-:S03]  /*33450*/  ISETP.NE.U32.AND P2, PT, R4, RZ, PT ;  /* 0x000000ff0400720c */ /* 0x000fc60003f45070 */
[----:B------:R-:W-:Y:S01]  /*33460*/  STL [R1+0x47c], R10 ;  /* 0x00047c0a01007387 */ /* 0x000fe20000100800 */
[----:B------:R-:W-:-:S03]  /*33470*/  MOV R4, R10 ;  /* 0x0000000a00047202 */ /* 0x000fc60000000f00 */
[----:B------:R1:W-:Y:S04]  /*33480*/  STL [R1+0x478], R15 ;  /* 0x0004780f01007387 */ /* 0x0003e80000100800 */
[----:B------:R1:W-:Y:S04]  /*33490*/  STL [R1+0x840], R8 ;  /* 0x0008400801007387 */ /* 0x0003e80000100800 */
[----:B------:R1:W-:Y:S04]  /*334a0*/  LDGSTS.E [R3+0xbc00], [R4.64], P1 ;  /* 0x0bc0000004037fae */ /* 0x0003e80008921844 */
[----:B-1----:R-:W5:Y:S04]  /*334b0*/  LDL.LU R15, [R1+0x4b8] ;  /* 0x0004b800010f7983 */ /* 0x002f680000300800 */
[----:B------:R-:W-:Y:S04]  /*334c0*/  STL [R1+0x83c], R28 ;  /* 0x00083c1c01007387 */ /* 0x000fe80000100800 */
[----:B------:R-:W5:Y:S01]  /*334d0*/  LDL.LU R10, [R1+0x84c] ;  /* 0x00084c00010a7983 */ /* 0x000f620000300800 */
[----:B------:R-:W-:Y:S01]  /*334e0*/  IMAD.MOV.U32 R4, RZ, RZ, R8 ;  /* 0x000000ffff047224 */ /* 0x000fe200078e0008 */
[----:B------:R-:W-:-:S02]  /*334f0*/  MOV R5, R28 ;  /* 0x0000001c00057202 */ /* 0x000fc40000000f00 */
[----:B------:R-:W-:Y:S01]  /*33500*/  ISETP.GT.AND P1, PT, R0, 0x1f, PT ;  /* 0x0000001f0000780c */ /* 0x000fe20003f24270 */
[----:B------:R-:W5:Y:S04]  /*33510*/  LDL.LU R29, [R1+0x4dc] ;  /* 0x0004dc00011d7983 */ /* 0x000f680000300800 */
[----:B------:R1:W-:Y:S04]  /*33520*/  LDGSTS.E [R3+0xd800], [R4.64], P2 ;  /* 0x0d80000004037fae */ /* 0x0003e80009121844 */
[----:B------:R-:W5:Y:S01]  /*33530*/  LDL.LU R8, [R1+0x858] ;  /* 0x0008580001087983 */ /* 0x000f620000300800 */
[----:B-1----:R-:W-:-:S04]  /*33540*/  SEL R4, RZ, 0x4, !P1 ;  /* 0x00000004ff047807 */ /* 0x002fc80004800000 */
[----:B------:R-:W-:-:S04]  /*33550*/  SEL R4, R4, RZ, !P0 ;  /* 0x000000ff04047207 */ /* 0x000fc80004000000 */
[----:B------:R-:W-:Y:S02]  /*33560*/  ISETP.NE.U32.AND P1, PT, R4, RZ, PT ;  /* 0x000000ff0400720c */ /* 0x000fe40003f25070 */
[----:B---3--:R-:W-:-:S05]  /*33570*/  IADD3 R11, P3, R11, R61, RZ ;  /* 0x0000003d0b0b7210 */ /* 0x008fca0007f7e0ff */
[----:B------:R-:W-:Y:S01]  /*33580*/  IMAD.X R12, R12, 0x1, R2, P3 ;  /* 0x000000010c0c7824 */ /* 0x000fe200018e0602 */
[----:B------:R1:W-:Y:S04]  /*33590*/  STL [R1+0x49c], R11 ;  /* 0x00049c0b01007387 */ /* 0x0003e80000100800 */
[----:B------:R3:W-:Y:S01]  /*335a0*/  STL [R1+0x498], R12 ;  /* 0x0004980c01007387 */ /* 0x0007e20000100800 */
[----:B------:R-:W-:Y:S02]  /*335b0*/  MOV R4, R11 ;  /* 0x0000000b00047202 */ /* 0x000fe40000000f00 */
[----:B--2---:R-:W-:-:S05]  /*335c0*/  IADD3 R6, P4, R6, R61, RZ ;  /* 0x0000003d06067210 */ /* 0x004fca0007f9e0ff */
[----:B------:R-:W-:Y:S01]  /*335d0*/  IMAD.X R9, R9, 0x1, R2, P4 ;  /* 0x0000000109097824 */ /* 0x000fe200020e0602 */
[----:B------:R-:W-:Y:S04]  /*335e0*/  STL [R1+0x848], R6 ;  /* 0x0008480601007387 */ /* 0x000fe80000100800 */
[----:B------:R-:W2:Y:S01]  /*335f0*/  LDL.LU R30, [R1+0x4d8] ;  /* 0x0004d800011e7983 */ /* 0x000ea20000300800 */
[----:B------:R-:W-:-:S03]  /*33600*/  IMAD.MOV.U32 R5, RZ, RZ, R12 ;  /* 0x000000ffff057224 */ /* 0x000fc600078e000c */
[----:B------:R3:W-:Y:S04]  /*33610*/  STL [R1+0x844], R9 ;  /* 0x0008440901007387 */ /* 0x0007e80000100800 */
[----:B-1----:R-:W2:Y:S04]  /*33620*/  LDL.LU R11, [R1+0x854] ;  /* 0x00085400010b7983 */ /* 0x002ea80000300800 */
[----:B------:R1:W-:Y:S04]  /*33630*/  LDGSTS.E [R3+0xdc00], [R4.64], P2 ;  /* 0x0dc0000004037fae */ /* 0x0003e80009121844 */
[----:B---3--:R-:W3:Y:S01]  /*33640*/  LDL.LU R12, [R1+0x4f8] ;  /* 0x0004f800010c7983 */ /* 0x008ee20000300800 */
        /* <DEDUP_REMOVED lines=11> */
[----:B-----5:R-:W-:-:S03]  /*33700*/  IADD3 R7, P4, R7, R61, RZ ;  /* 0x0000003d07077210 */ /* 0x020fc60007f9e0ff */
        /* <DEDUP_REMOVED lines=8> */
[----:B-1----:R-:W5:Y:S04]  /*33790*/  LDL.LU R15, [R1+0x518] ;  /* 0x00051800010f7983 */ /* 0x002f680000300800 */
[----:B------:R-:W5:Y:S04]  /*337a0*/  LDL.LU R14, [R1+0x51c] ;  /* 0x00051c00010e7983 */ /* 0x000f680000300800 */
[----:B------:R1:W-:Y:S01]  /*337b0*/  LDGSTS.E [R3+0xfc00], [R4.64], P1 ;  /* 0x0fc0000004037fae */ /* 0x0003e20008921844 */
[----:B------:R-:W-:-:S02]  /*337c0*/  ISETP.GT.AND P1, PT, R0, 0x27, PT ;  /* 0x000000270000780c */ /* 0x000fc40003f24270 */
[----:B-1----:R-:W-:Y:S01]  /*337d0*/  MOV R5, R10 ;  /* 0x0000000a00057202 */ /* 0x002fe20000000f00 */
[----:B------:R-:W-:Y:S01]  /*337e0*/  IMAD.MOV.U32 R4, RZ, RZ, R7 ;  /* 0x000000ffff047224 */ /* 0x000fe200078e0007 */
[----:B----4-:R-:W4:Y:S04]  /*337f0*/  LDL.LU R10, [R1+0x864] ;  /* 0x00086400010a7983 */ /* 0x010f280000300800 */
[----:B------:R-:W4:Y:S01]  /*33800*/  LDL.LU R7, [R1+0x868] ;  /* 0x0008680001077983 */ /* 0x000f220000300800 */
[----:B------:R-:W-:-:S03]  /*33810*/  IADD3 R29, P3, R29, R61, RZ ;  /* 0x0000003d1d1d7210 */ /* 0x000fc60007f7e0ff */
[----:B------:R1:W-:Y:S01]  /*33820*/  LDGSTS.E [R3+0x11800], [R4.64], P2 ;  /* 0x1180000004037fae */ /* 0x0003e20009121844 */
[----:B------:R-:W-:Y:S02]  /*33830*/  IADD3 R8, P4, R8, R61, RZ ;  /* 0x0000003d08087210 */ /* 0x000fe40007f9e0ff */
[----:B-1----:R-:W-:-:S04]  /*33840*/  SEL R4, RZ, 0x4, !P1 ;  /* 0x00000004ff047807 */ /* 0x002fc80004800000 */
[----:B------:R-:W-:-:S04]  /*33850*/  SEL R4, R4, RZ, !P0 ;  /* 0x000000ff04047207 */ /* 0x000fc80004000000 */
[----:B------:R-:W-:Y:S02]  /*33860*/  ISETP.NE.U32.AND P1, PT, R4, RZ, PT ;  /* 0x000000ff0400720c */ /* 0x000fe40003f25070 */
[----:B------:R-:W-:Y:S01]  /*33870*/  MOV R4, R29 ;  /* 0x0000001d00047202 */ /* 0x000fe20000000f00 */
[----:B------:R-:W-:Y:S01]  /*33880*/  STL [R1+0x4dc], R29 ;  /* 0x0004dc1d01007387 */ /* 0x000fe20000100800 */
[----:B--2---:R-:W-:-:S04]  /*33890*/  IMAD.X R30, R30, 0x1, R2, P3 ;  /* 0x000000011e1e7824 */ /* 0x004fc800018e0602 */
[----:B------:R-:W-:Y:S02]  /*338a0*/  IMAD.MOV.U32 R5, RZ, RZ, R30 ;  /* 0x000000ffff057224 */ /* 0x000fe400078e001e */
[----:B------:R-:W-:-:S03]  /*338b0*/  IMAD.X R11, R11, 0x1, R2, P4 ;  /* 0x000000010b0b7824 */ /* 0x000fc600020e0602 */
[----:B------:R1:W-:Y:S01]  /*338c0*/  LDGSTS.E [R3+0x11c00], [R4.64], P2 ;  /* 0x11c0000004037fae */ /* 0x0003e20009121844 */
[----:B------:R-:W-:-:S03]  /*338d0*/  ISETP.GT.AND P2, PT, R0, 0x2b, PT ;  /* 0x0000002b0000780c */ /* 0x000fc60003f44270 */
[----:B------:R-:W-:Y:S01]  /*338e0*/  STL [R1+0x4d8], R30 ;  /* 0x0004d81e01007387 */ /* 0x000fe20000100800 */
[----:B-1----:R-:W-:Y:S01]  /*338f0*/  IMAD.MOV.U32 R4, RZ, RZ, R8 ;  /* 0x000000ffff047224 */ /* 0x002fe200078e0008 */
[----:B------:R-:W-:Y:S02]  /*33900*/  MOV R5, R11 ;  /* 0x0000000b00057202 */ /* 0x000fe40000000f00 */
[----:B---3--:R-:W-:-:S03]  /*33910*/  IADD3 R9, P3, R9, R61, RZ ;  /* 0x0000003d09097210 */ /* 0x008fc60007f7e0ff */
        /* <DEDUP_REMOVED lines=29> */
[----:B-----5:R-:W-:-:S05]  /*33af0*/  IADD3 R14, P3, R14, R61, RZ ;  /* 0x0000003d0e0e7210 */ /* 0x020fca0007f7e0ff */
[----:B------:R-:W-:Y:S01]  /*33b00*/  IMAD.X R15, R15, 0x1, R2, P3 ;  /* 0x000000010f0f7824 */ /* 0x000fe200018e0602 */
[----:B------:R1:W-:Y:S04]  /*33b10*/  STL [R1+0x51c], R14 ;  /* 0x00051c0e01007387 */ /* 0x0003e80000100800 */
[----:B------:R5:W-:Y:S01]  /*33b20*/  STL [R1+0x518], R15 ;  /* 0x0005180f01007387 */ /* 0x000be20000100800 */
[----:B------:R-:W-:Y:S02]  /*33b30*/  MOV R4, R14 ;  /* 0x0000000e00047202 */ /* 0x000fe40000000f00 */
[----:B----4-:R-:W-:-:S05]  /*33b40*/  IADD3 R7, P4, R7, R61, RZ ;  /* 0x0000003d07077210 */ /* 0x010fca0007f9e0ff */
[----:B------:R-:W-:Y:S01]  /*33b50*/  IMAD.X R10, R10, 0x1, R2, P4 ;  /* 0x000000010a0a7824 */ /* 0x000fe200020e0602 */
[----:B------:R-:W-:Y:S04]  /*33b60*/  STL [R1+0x868], R7 ;  /* 0x0008680701007387 */ /* 0x000fe80000100800 */
[----:B------:R-:W4:Y:S01]  /*33b70*/  LDL.LU R30, [R1+0x558] ;  /* 0x00055800011e7983 */ /* 0x000f220000300800 */
[----:B------:R-:W-:-:S03]  /*33b80*/  IMAD.MOV.U32 R5, RZ, RZ, R15 ;  /* 0x000000ffff057224 */ /* 0x000fc600078e000f */
[----:B------:R5:W-:Y:S04]  /*33b90*/  STL [R1+0x864], R10 ;  /* 0x0008640a01007387 */ /* 0x000be80000100800 */
[----:B-1----:R-:W4:Y:S04]  /*33ba0*/  LDL.LU R14, [R1+0x874] ;  /* 0x00087400010e7983 */ /* 0x002f280000300800 */
[----:B------:R1:W-:Y:S04]  /*33bb0*/  LDGSTS.E [R3+0x15c00], [R4.64], P2 ;  /* 0x15c0000004037fae */ /* 0x0003e80009121844 */
[----:B-----5:R-:W5:Y:S01]  /*33bc0*/  LDL.LU R15, [R1+0x578] ;  /* 0x00057800010f7983 */ /* 0x020f620000300800 */
[----:B-1----:R-:W-:-:S03]  /*33bd0*/  MOV R5, R10 ;  /* 0x0000000a00057202 */ /* 0x002fc60000000f00 */
        /* <DEDUP_REMOVED lines=40> */
[----:B------:R-:W-:Y:S01]  /*33e60*/  STL [R1+0x558], R30 ;  /* 0x0005581e01007387 */ /* 0x000fe20000100800 */
[----:B-1----:R-:W-:Y:S01]  /*33e70*/  IMAD.MOV.U32 R4, RZ, RZ, R6 ;  /* 0x000000ffff047224 */ /* 0x002fe200078e0006 */
[----:B------:R-:W-:Y:S02]  /*33e80*/  MOV R5, R14 ;  /* 0x0000000e00057202 */ /* 0x000fe40000000f00 */
[----:B-----5:R-:W-:-:S03]  /*33e90*/  IADD3 R10, P3, R10, R61, RZ ;  /* 0x0000003d0a0a7210 */ /* 0x020fc60007f7e0ff */
        /* <DEDUP_REMOVED lines=33> */
[----:B------:R-:W-:Y:S01]  /*340b0*/  MOV R4, R11 ;  /* 0x0000000b00047202 */ /* 0x000fe20000000f00 */
[----:B------:R-:W-:-:S05]  /*340c0*/  IMAD.MOV.U32 R5, RZ, RZ, R12 ;  /* 0x000000ffff057224 */ /* 0x000fca00078e000c */
[----:B------:R1:W-:Y:S01]  /*340d0*/  LDGSTS.E [R3+0x1dc00], [R4.64], P2 ;  /* 0x1dc0000004037fae */ /* 0x0003e20009121844 */
[----:B--2---:R-:W-:-:S05]  /*340e0*/  IADD3 R8, P4, R8, R61, RZ ;  /* 0x0000003d08087210 */ /* 0x004fca0007f9e0ff */
[----:B------:R-:W-:Y:S01]  /*340f0*/  IMAD.X R9, R9, 0x1, R2, P4 ;  /* 0x0000000109097824 */ /* 0x000fe200020e0602 */
[----:B------:R2:W-:Y:S04]  /*34100*/  STL [R1+0x888], R8 ;  /* 0x0008880801007387 */ /* 0x0005e80000100800 */
[----:B------:R-:W5:Y:S04]  /*34110*/  LDL.LU R30, [R1+0x5d8] ;  /* 0x0005d800011e7983 */ /* 0x000f680000300800 */
[----:B------:R2:W-:Y:S04]  /*34120*/  STL [R1+0x884], R9 ;  /* 0x0008840901007387 */ /* 0x0005e80000100800 */
[----:B-1----:R-:W5:Y:S01]  /*34130*/  LDL.LU R11, [R1+0x894] ;  /* 0x00089400010b7983 */ /* 0x002f620000300800 */
[----:B------:R-:W-:-:S03]  /*34140*/  IMAD.MOV.U32 R4, RZ, RZ, R8 ;  /* 0x000000ffff047224 */ /* 0x000fc600078e0008 */
[----:B---3--:R-:W3:Y:S04]  /*34150*/  LDL.LU R12, [R1+0x5f8] ;  /* 0x0005f800010c7983 */ /* 0x008ee80000300800 */
[----:B--2---:R-:W2:Y:S01]  /*34160*/  LDL.LU R8, [R1+0x5fc] ;  /* 0x0005fc0001087983 */ /* 0x004ea20000300800 */
[----:B------:R-:W-:-:S03]  /*34170*/  MOV R5, R9 ;  /* 0x0000000900057202 */ /* 0x000fc60000000f00 */
        /* <DEDUP_REMOVED lines=37> */
[----:B------:R-:W-:Y:S02]  /*343d0*/  ISETP.GT.AND P2, PT, R0, 0x4b, PT ;  /* 0x0000004b0000780c */ /* 0x000fe40003f44270 */
[----:B--2---:R-:W-:Y:S01]  /*343e0*/  IADD3 R8, P3, R8, R61, RZ ;  /* 0x0000003d08087210 */ /* 0x004fe20007f7e0ff */
[----:B------:R-:W-:Y:S01]  /*343f0*/  STL [R1+0x5d8], R30 ;  /* 0x0005d81e01007387 */ /* 0x000fe20000100800 */
[----:B-1----:R-:W-:Y:S01]  /*34400*/  IMAD.MOV.U32 R4, RZ, RZ, R7 ;  /* 0x000000ffff047224 */ /* 0x002fe200078e0007 */
[----:B------:R-:W-:Y:S02]  /*34410*/  MOV R5, R11 ;  /* 0x0000000b00057202 */ /* 0x000fe40000000f00 */
[----:B------:R-:W-:Y:S01]  /*34420*/  STL [R1+0x898], R7 ;  /* 0x0008980701007387 */ /* 0x000fe20000100800 */
[----:B---3--:R-:W-:Y:S01]  /*34430*/  IADD3 R9, P4, R9, R61, RZ ;  /* 0x0000003d09097210 */ /* 0x008fe20007f9e0ff */
[----:B------:R-:W-:-:S02]  /*34440*/  IMAD.X R12, R12, 0x1, R2, P3 ;  /* 0x000000010c0c7824 */ /* 0x000fc400018e0602 */
[----:B------:R1:W-:Y:S04]  /*34450*/  LDGSTS.E [R3+0x23800], [R4.64], P1 ;  /* 0x2380000004037fae */ /* 0x0003e80008921844 */
[----:B------:R2:W-:Y:S01]  /*34460*/  STL [R1+0x894], R11 ;  /* 0x0008940b01007387 */ /* 0x0005e20000100800 */
[----:B------:R-:W-:Y:S01]  /*34470*/  IMAD.X R28, R28, 0x1, R2, P4 ;  /* 0x000000011c1c7824 */ /* 0x000fe200020e0602 */
[----:B-1----:R-:W-:Y:S02]  /*34480*/  SEL R4, RZ, 0x4, !P2 ;  /* 0x00000004ff047807 */ /* 0x002fe40005000000 */
[----:B--2---:R-:W2:Y:S01]  /*34490*/  LDL.LU R11, [R1+0x63c] ;  /* 0x00063c00010b7983 */ /* 0x004ea20000300800 */
[----:B------:R-:W-:Y:S01]  /*344a0*/  IMAD.MOV.U32 R5, RZ, RZ, R12 ;  /* 0x000000ffff057224 */ /* 0x000fe200078e000c */
[----:B------:R-:W-:-:S02]  /*344b0*/  SEL R4, R4, RZ, !P0 ;  /* 0x000000ff04047207 */ /* 0x000fc40004000000 */
[----:B------:R-:W3:Y:S04]  /*344c0*/  LDL.LU R7, [R1+0x8b0] ;  /* 0x0008b00001077983 */ /* 0x000ee80000300800 */
[----:B------:R-:W-:Y:S04]  /*344d0*/  STL [R1+0x5fc], R8 ;  /* 0x0005fc0801007387 */ /* 0x000fe80000100800 */
        /* <DEDUP_REMOVED lines=12> */
[----:B------:R-:W3:Y:S04]  /*345a0*/  LDL.LU R9, [R1+0x8b8] ;  /* 0x0008b80001097983 */ /* 0x000ee80000300800 */
[----:B------:R1:W-:Y:S02]  /*345b0*/  LDGSTS.E [R3+0x25800], [R4.64], P2 ;  /* 0x2580000004037fae */ /* 0x0003e40009121844 */
        /* <DEDUP_REMOVED lines=28> */
[----:B---3--:R-:W-:Y:S02]  /*34780*/  IADD3 R7, P4, R7, R61, RZ ;  /* 0x0000003d07077210 */ /* 0x008fe40007f9e0ff */
[----:B------:R-:W-:Y:S01]  /*34790*/  MOV R4, R11 ;  /* 0x0000000b00047202 */ /* 0x000fe20000000f00 */
[----:B------:R-:W-:Y:S01]  /*347a0*/  STL [R1+0x63c], R11 ;  /* 0x00063c0b01007387 */ /* 0x000fe20000100800 */
[----:B------:R-:W-:-:S04]  /*347b0*/  IMAD.X R12, R12, 0x1, R2, P3 ;  /* 0x000000010c0c7824 */ /* 0x000fc800018e0602 */
[----:B------:R-:W-:Y:S01]  /*347c0*/  IMAD.MOV.U32 R5, RZ, RZ, R12 ;  /* 0x000000ffff057224 */ /* 0x000fe200078e000c */
[----:B------:R1:W-:Y:S01]  /*347d0*/  STL [R1+0x638], R12 ;  /* 0x0006380c01007387 */ /* 0x0003e20000100800 */
[----:B------:R-:W-:-:S03]  /*347e0*/  IMAD.X R8, R8, 0x1, R2, P4 ;  /* 0x0000000108087824 */ /* 0x000fc600020e0602 */
[----:B------:R-:W-:Y:S04]  /*347f0*/  STL [R1+0x8b0], R7 ;  /* 0x0008b00701007387 */ /* 0x000fe80000100800 */
[----:B------:R2:W-:Y:S04]  /*34800*/  LDGSTS.E [R3+0x27c00], [R4.64], P1 ;  /* 0x27c0000004037fae */ /* 0x0005e80008921844 */
[----:B------:R3:W-:Y:S04]  /*34810*/  STL [R1+0x8ac], R8 ;  /* 0x0008ac0801007387 */ /* 0x0007e80000100800 */
[----:B-1----:R-:W5:Y:S01]  /*34820*/  LDL.LU R12, [R1+0x69c] ;  /* 0x00069c00010c7983 */ /* 0x002f620000300800 */
[----:B--2---:R-:W-:-:S03]  /*34830*/  MOV R5, R8 ;  /* 0x0000000800057202 */ /* 0x004fc60000000f00 */
[----:B---3--:R-:W2:Y:S01]  /*34840*/  LDL.LU R8, [R1+0x6a0] ;  /* 0x0006a00001087983 */ /* 0x008ea20000300800 */
[----:B------:R-:W-:-:S03]  /*34850*/  IMAD.MOV.U32 R4, RZ, RZ, R7 ;  /* 0x000000ffff047224 */ /* 0x000fc600078e0007 */
[----:B------:R-:W3:Y:S04]  /*34860*/  LDL.LU R11, [R1+0x6bc] ;  /* 0x0006bc00010b7983 */ /* 0x000ee80000300800 */
        /* <DEDUP_REMOVED lines=48> */
[----:B--2---:R-:W-:-:S05]  /*34b70*/  IADD3 R8, P3, R8, R61, RZ ;  /* 0x0000003d08087210 */ /* 0x004fca0007f7e0ff */
[--C-:B------:R-:W-:Y:S01]  /*34b80*/  IMAD.X R12, R12, 0x1, R2.reuse, P3 ;  /* 0x000000010c0c7824 */ /* 0x100fe200018e0602 */
[----:B---3--:R-:W-:Y:S01]  /*34b90*/  IADD3 R7, P4, R7, R61, RZ ;  /* 0x0000003d07077210 */ /* 0x008fe20007f9e0ff */
[----:B------:R1:W-:Y:S04]  /*34ba0*/  STL [R1+0x6a0], R8 ;  /* 0x0006a00801007387 */ /* 0x0003e80000100800 */
[----:B------:R2:W-:Y:S01]  /*34bb0*/  STL [R1+0x69c], R12 ;  /* 0x00069c0c01007387 */ /* 0x0005e20000100800 */
[----:B------:R-:W-:-:S03]  /*34bc0*/  IMAD.X R11, R11, 0x1, R2, P4 ;  /* 0x000000010b0b7824 */ /* 0x000fc600020e0602 */
[----:B------:R3:W-:Y:S01]  /*34bd0*/  STL [R1+0x808], R7 ;  /* 0x0008080701007387 */ /* 0x0007e20000100800 */
[----:B------:R-:W-:Y:S01]  /*34be0*/  MOV R4, R8 ;  /* 0x0000000800047202 */ /* 0x000fe20000000f00 */
[----:B------:R-:W-:Y:S02]  /*34bf0*/  IMAD.MOV.U32 R5, RZ, RZ, R12 ;  /* 0x000000ffff057224 */ /* 0x000fe400078e000c */
[----:B------:R-:W5:Y:S04]  /*34c00*/  LDL.LU R30, [R1+0x6e8] ;  /* 0x0006e800011e7983 */ /* 0x000f680000300800 */
[----:B------:R2:W-:Y:S04]  /*34c10*/  STL [R1+0x6bc], R11 ;  /* 0x0006bc0b01007387 */ /* 0x0005e80000100800 */
[----:B-1----:R-:W5:Y:S04]  /*34c20*/  LDL.LU R8, [R1+0x708] ;  /* 0x0007080001087983 */ /* 0x002f680000300800 */
[----:B------:R1:W-:Y:S04]  /*34c30*/  LDGSTS.E [R3+0x2dc00], [R4.64], P2 ;  /* 0x2dc0000004037fae */ /* 0x0003e80009121844 */
[----:B--2---:R-:W2:Y:S01]  /*34c40*/  LDL.LU R12, [R1+0x710] ;  /* 0x00071000010c7983 */ /* 0x004ea20000300800 */
[----:B-1----:R-:W-:-:S03]  /*34c50*/  IMAD.MOV.U32 R4, RZ, RZ, R7 ;  /* 0x000000ffff047224 */ /* 0x002fc600078e0007 */
[----:B---3--:R-:W3:Y:S01]  /*34c60*/  LDL.LU R7, [R1+0x714] ;  /* 0x0007140001077983 */ /* 0x008ee20000300800 */
        /* <DEDUP_REMOVED lines=43> */
[-C--:B---3--:R-:W-:Y:S01]  /*34f20*/  IADD3 R7, P3, R7, R61.reuse, RZ ;  /* 0x0000003d07077210 */ /* 0x088fe20007f7e0ff */
[----:B------:R1:W-:Y:S04]  /*34f30*/  STL [R1+0x708], R8 ;  /* 0x0007080801007387 */ /* 0x0003e80000100800 */
[----:B--2---:R-:W-:Y:S01]  /*34f40*/  IMAD.X R12, R12, 0x1, R2, P3 ;  /* 0x000000010c0c7824 */ /* 0x004fe200018e0602 */
[----:B------:R2:W-:Y:S01]  /*34f50*/  LDGSTS.E [R3+0x33800], [R4.64], P1 ;  /* 0x3380000004037fae */ /* 0x0005e20008921844 */
[----:B------:R-:W-:-:S03]  /*34f60*/  IADD3 R11, P4, R11, R61, RZ ;  /* 0x0000003d0b0b7210 */ /* 0x000fc60007f9e0ff */
[----:B-1----:R-:W3:Y:S04]  /*34f70*/  LDL.LU R8, [R1+0x764] ;  /* 0x0007640001087983 */ /* 0x002ee80000300800 */
[----:B------:R-:W3:Y:S01]  /*34f80*/  LDL.LU R6, [R1+0x784] ;  /* 0x0007840001067983 */ /* 0x000ee20000300800 */
        /* <DEDUP_REMOVED lines=8> */
[----:B-1----:R-:W3:Y:S01]  /*35010*/  LDL.LU R12, [R1+0x760] ;  /* 0x00076000010c7983 */ /* 0x002ee20000300800 */
[----:B------:R-:W-:-:S03]  /*35020*/  MOV R4, R7 ;  /* 0x0000000700047202 */ /* 0x000fc60000000f00 */
[----:B------:R-:W-:Y:S04]  /*35030*/  STL [R1+0x730], R28 ;  /* 0x0007301c01007387 */ /* 0x000fe80000100800 */
[----:B------:R-:W3:Y:S04]  /*35040*/  LDL.LU R7, [R1+0x780] ;  /* 0x0007800001077983 */ /* 0x000ee80000300800 */
[----:B------:R1:W-:Y:S01]  /*35050*/  LDGSTS.E [R3+0x33c00], [R4.64], P1 ;  /* 0x33c0000004037fae */ /* 0x0003e20008921844 */
[----:B------:R-:W-:-:S03]  /*35060*/  ISETP.GT.AND P1, PT, R0, 0x6f, PT ;  /* 0x0000006f0000780c */ /* 0x000fc60003f24270 */
[----:B------:R-:W3:Y:S01]  /*35070*/  LDL.LU R29, [R1+0x78c] ;  /* 0x00078c00011d7983 */ /* 0x000ee20000300800 */
[----:B-1----:R-:W-:Y:S01]  /*35080*/  IMAD.MOV.U32 R4, RZ, RZ, R11 ;  /* 0x000000ffff047224 */ /* 0x002fe200078e000b */
[----:B------:R-:W-:Y:S02]  /*35090*/  MOV R5, R28 ;  /* 0x0000001c00057202 */ /* 0x000fe40000000f00 */
[----:B--2---:R-:W2:Y:S04]  /*350a0*/  LDL.LU R11, [R1+0x7ac] ;  /* 0x0007ac00010b7983 */ /* 0x004ea80000300800 */
        /* <DEDUP_REMOVED lines=12> */
[----:B------:R-:W4:Y:S04]  /*35170*/  LDL.LU R30, [R1+0x788] ;  /* 0x00078800011e7983 */ /* 0x000f280000300800 */
[----:B------:R5:W-:Y:S04]  /*35180*/  STL [R1+0x758], R10 ;  /* 0x0007580a01007387 */ /* 0x000be80000100800 */
[----:B-1----:R-:W4:Y:S01]  /*35190*/  LDL.LU R14, [R1+0x7a8] ;  /* 0x0007a800010e7983 */ /* 0x002f220000300800 */
[----:B------:R-:W-:-:S03]  /*351a0*/  IMAD.MOV.U32 R5, RZ, RZ, R15 ;  /* 0x000000ffff057224 */ /* 0x000fc600078e000f */
[----:B------:R-:W4:Y:S04]  /*351b0*/  LDL.LU R28, [R1+0x7b0] ;  /* 0x0007b000011c7983 */ /* 0x000f280000300800 */
[----:B------:R1:W-:Y:S01]  /*351c0*/  LDGSTS.E [R3+0x35c00], [R4.64], P2 ;  /* 0x35c0000004037fae */ /* 0x0003e20009121844 */
[----:B------:R-:W-:-:S03]  /*351d0*/  ISETP.GT.AND P2, PT, R0, 0x73, PT ;  /* 0x000000730000780c */ /* 0x000fc60003f44270 */
[----:B-----5:R-:W5:Y:S01]  /*351e0*/  LDL.LU R15, [R1+0x7b4] ;  /* 0x0007b400010f7983 */ /* 0x020f620000300800 */
[----:B-1----:R-:W-:Y:S01]  /*351f0*/  IMAD.MOV.U32 R4, RZ, RZ, R9 ;  /* 0x000000ffff047224 */ /* 0x002fe200078e0009 */
[----:B------:R-:W-:Y:S02]  /*35200*/  MOV R5, R10 ;  /* 0x0000000a00057202 */ /* 0x000fe40000000f00 */
[----:B------:R-:W5:Y:S04]  /*35210*/  LDL.LU R10, [R1+0x7d0] ;  /* 0x0007d000010a7983 */ /* 0x000f680000300800 */
[----:B------:R1:W-:Y:S04]  /*35220*/  LDGSTS.E [R3+0x37800], [R4.64], P1 ;  /* 0x3780000004037fae */ /* 0x0003e80008921844 */
[----:B------:R-:W5:Y:S01]  /*35230*/  LDL.LU R9, [R1+0x7d4] ;  /* 0x0007d40001097983 */ /* 0x000f620000300800 */
[----:B-1----:R-:W-:-:S04]  /*35240*/  SEL R4, RZ, 0x4, !P2 ;  /* 0x00000004ff047807 */ /* 0x002fc80005000000 */
[----:B------:R-:W-:-:S04]  /*35250*/  SEL R4, R4, RZ, !P0 ;  /* 0x000000ff04047207 */ /* 0x000fc80004000000 */
[----:B------:R-:W-:Y:S02]  /*35260*/  ISETP.NE.U32.AND P2, PT, R4, RZ, PT ;  /* 0x000000ff0400720c */ /* 0x000fe40003f45070 */
[-C--:B---3--:R-:W-:Y:S02]  /*35270*/  IADD3 R8, P3, R8, R61.reuse, RZ ;  /* 0x0000003d08087210 */ /* 0x088fe40007f7e0ff */
[----:B------:R-:W-:Y:S02]  /*35280*/  IADD3 R6, P4, R6, R61, RZ ;  /* 0x0000003d06067210 */ /* 0x000fe40007f9e0ff */
        /* <DEDUP_REMOVED lines=8> */
[----:B------:R3:W-:Y:S01]  /*35310*/  STL [R1+0x780], R7 ;  /* 0x0007800701007387 */ /* 0x0007e20000100800 */
[----:B-1----:R-:W-:Y:S01]  /*35320*/  MOV R5, R7 ;  /* 0x0000000700057202 */ /* 0x002fe20000000f00 */
[----:B------:R-:W-:-:S02]  /*35330*/  IMAD.MOV.U32 R4, RZ, RZ, R6 ;  /* 0x000000ffff047224 */ /* 0x000fc400078e0006 */
[----:B---3--:R-:W3:Y:S04]  /*35340*/  LDL.LU R7, [R1+0x7d8] ;  /* 0x0007d80001077983 */ /* 0x008ee80000300800 */
[----:B------:R-:W3:Y:S01]  /*35350*/  LDL.LU R6, [R1+0x7dc] ;  /* 0x0007dc0001067983 */ /* 0x000ee20000300800 */
[----:B------:R-:W-:Y:S02]  /*35360*/  ISETP.GT.AND P1, PT, R0, 0x77, PT ;  /* 0x000000770000780c */ /* 0x000fe40003f24270 */
[-C--:B------:R-:W-:Y:S01]  /*35370*/  IADD3 R29, P3, R29, R61.reuse, RZ ;  /* 0x0000003d1d1d7210 */ /* 0x080fe20007f7e0ff */
[----:B------:R1:W-:Y:S01]  /*35380*/  LDGSTS.E [R3+0x39800], [R4.64], P2 ;  /* 0x3980000004037fae */ /* 0x0003e20009121844 */
[----:B--2---:R-:W-:-:S03]  /*35390*/  IADD3 R11, P4, R11, R61, RZ ;  /* 0x0000003d0b0b7210 */ /* 0x004fc60007f9e0ff */
[----:B------:R-:W2:Y:S04]  /*353a0*/  LDL.LU R12, [R1+0x7fc] ;  /* 0x0007fc00010c7983 */ /* 0x000ea80000300800 */
[----:B------:R-:W2:Y:S01]  /*353b0*/  LDL.LU R8, [R1+0x804] ;  /* 0x0008040001087983 */ /* 0x000ea20000300800 */
[----:B-1----:R-:W-:-:S04]  /*353c0*/  SEL R4, RZ, 0x4, !P1 ;  /* 0x00000004ff047807 */ /* 0x002fc80004800000 */
[----:B------:R-:W-:-:S04]  /*353d0*/  SEL R4, R4, RZ, !P0 ;  /* 0x000000ff04047207 */ /* 0x000fc80004000000 */
[----:B------:R-:W-:Y:S02]  /*353e0*/  ISETP.NE.U32.AND P1, PT, R4, RZ, PT ;  /* 0x000000ff0400720c */ /* 0x000fe40003f25070 */
[----:B------:R-:W-:Y:S01]  /*353f0*/  MOV R4, R29 ;  /* 0x0000001d00047202 */ /* 0x000fe20000000f00 */
[----:B------:R-:W-:Y:S01]  /*35400*/  STL [R1+0x78c], R29 ;  /* 0x00078c1d01007387 */ /* 0x000fe20000100800 */
[----:B----4-:R-:W-:-:S04]  /*35410*/  IMAD.X R30, R30, 0x1, R2, P3 ;  /* 0x000000011e1e7824 */ /* 0x010fc800018e0602 */
[----:B------:R-:W-:Y:S01]  /*35420*/  IMAD.MOV.U32 R5, RZ, RZ, R30 ;  /* 0x000000ffff057224 */ /* 0x000fe200078e001e */
[----:B------:R-:W-:Y:S01]  /*35430*/  STL [R1+0x788], R30 ;  /* 0x0007881e01007387 */ /* 0x000fe20000100800 */
[----:B------:R-:W-:-:S03]  /*35440*/  IMAD.X R14, R14, 0x1, R2, P4 ;  /* 0x000000010e0e7824 */ /* 0x000fc600020e0602 */
[----:B------:R-:W-:Y:S04]  /*35450*/  STL [R1+0x7ac], R11 ;  /* 0x0007ac0b01007387 */ /* 0x000fe80000100800 */
[----:B------:R1:W-:Y:S04]  /*35460*/  LDGSTS.E [R3+0x39c00], [R4.64], P2 ;  /* 0x39c0000004037fae */ /* 0x0003e80009121844 */
[----:B------:R4:W-:Y:S01]  /*35470*/  STL [R1+0x7a8], R14 ;  /* 0x0007a80e01007387 */ /* 0x0009e20000100800 */
[----:B-1----:R-:W-:-:S03]  /*35480*/  MOV R5, R14 ;  /* 0x0000000e00057202 */ /* 0x002fc60000000f00 */
[----:B----4-:R-:W4:Y:S01]  /*35490*/  LDL.LU R14, [R1+0x7f8] ;  /* 0x0007f800010e7983 */ /* 0x010f220000300800 */
[----:B------:R-:W-:Y:S01]  /*354a0*/  IMAD.MOV.U32 R4, RZ, RZ, R11 ;  /* 0x000000ffff047224 */ /* 0x000fe200078e000b */
[----:B------:R-:W-:Y:S02]  /*354b0*/  ISETP.GT.AND P2, PT, R0, 0x7b, PT ;  /* 0x0000007b0000780c */ /* 0x000fe40003f44270 */
[----:B------:R-:W4:Y:S01]  /*354c0*/  LDL.LU R11, [R1+0x800] ;  /* 0x00080000010b7983 */ /* 0x000f220000300800 */
[----:B-----5:R-:W-:-:S03]  /*354d0*/  IADD3 R15, P3, R15, R61, RZ ;  /* 0x0000003d0f0f7210 */ /* 0x020fc60007f7e0ff */
[----:B------:R1:W-:Y:S02]  /*354e0*/  LDGSTS.E [R3+0x3b800], [R4.64], P1 ;  /* 0x3b80000004037fae */ /* 0x0003e40008921844 */
[----:B------:R-:W-:Y:S01]  /*354f0*/  IMAD.X R28, R28, 0x1, R2, P3 ;  /* 0x000000011c1c7824 */ /* 0x000fe200018e0602 */
[----:B------:R-:W-:Y:S02]  /*35500*/  IADD3 R9, P4, R9, R61, RZ ;  /* 0x0000003d09097210 */ /* 0x000fe40007f9e0ff */
[----:B-1----:R-:W-:-:S04]  /*35510*/  SEL R4, RZ, 0x4, !P2 ;  /* 0x00000004ff047807 */ /* 0x002fc80005000000 */
[----:B------:R-:W-:Y:S01]  /*35520*/  SEL R4, R4, RZ, !P0 ;  /* 0x000000ff04047207 */ /* 0x000fe20004000000 */
[----:B------:R-:W-:-:S03]  /*35530*/  IMAD.MOV.U32 R5, RZ, RZ, R28 ;  /* 0x000000ffff057224 */ /* 0x000fc600078e001c */
[----:B------:R-:W-:Y:S01]  /*35540*/  ISETP.NE.U32.AND P2, PT, R4, RZ, PT ;  /* 0x000000ff0400720c */ /* 0x000fe20003f45070 */
[----:B------:R-:W-:Y:S01]  /*35550*/  IMAD.X R10, R10, 0x1, R2, P4 ;  /* 0x000000010a0a7824 */ /* 0x000fe200020e0602 */
[----:B------:R-:W-:Y:S01]  /*35560*/  MOV R4, R15 ;  /* 0x0000000f00047202 */ /* 0x000fe20000000f00 */
[----:B------:R-:W-:Y:S04]  /*35570*/  STL [R1+0x7b4], R15 ;  /* 0x0007b40f01007387 */ /* 0x000fe80000100800 */
[----:B------:R1:W-:Y:S01]  /*35580*/  LDGSTS.E [R3+0x3bc00], [R4.64], P1 ;  /* 0x3bc0000004037fae */ /* 0x0003e20008921844 */
[----:B------:R-:W-:-:S03]  /*35590*/  ISETP.GT.AND P1, PT, R0, 0x7f, PT ;  /* 0x0000007f0000780c */ /* 0x000fc60003f24270 */
[----:B------:R-:W-:Y:S04]  /*355a0*/  STL [R1+0x7b0], R28 ;  /* 0x0007b01c01007387 */ /* 0x000fe80000100800 */
[----:B------:R-:W-:Y:S01]  /*355b0*/  STL [R1+0x7d4], R9 ;  /* 0x0007d40901007387 */ /* 0x000fe20000100800 */
[----:B-1----:R-:W-:Y:S01]  /*355c0*/  IMAD.MOV.U32 R4, RZ, RZ, R9 ;  /* 0x000000ffff047224 */ /* 0x002fe200078e0009 */
[----:B------:R-:W-:Y:S02]  /*355d0*/  MOV R5, R10 ;  /* 0x0000000a00057202 */ /* 0x000fe40000000f00 */
[----:B------:R1:W-:Y:S04]  /*355e0*/  STL [R1+0x7d0], R10 ;  /* 0x0007d00a01007387 */ /* 0x0003e80000100800 */
[----:B------:R5:W-:Y:S04]  /*355f0*/  LDGSTS.E [R3+0x3d800], [R4.64], P2 ;  /* 0x3d80000004037fae */ /* 0x000be80009121844 */
[----:B-1----:R-:W4:Y:S04]  /*35600*/  LDL.LU R10, [R1+0xdc0] ;  /* 0x000dc000010a7983 */ /* 0x002f280000300800 */
[----:B------:R-:W4:Y:S01]  /*35610*/  LDL.LU R9, [R1+0xdc4] ;  /* 0x000dc40001097983 */ /* 0x000f220000300800 */
[----:B-----5:R-:W-:-:S04]  /*35620*/  SEL R4, RZ, 0x4, !P1 ;  /* 0x00000004ff047807 */ /* 0x020fc80004800000 */
[----:B------:R-:W-:-:S04]  /*35630*/  SEL R4, R4, RZ, !P0 ;  /* 0x000000ff04047207 */ /* 0x000fc80004000000 */
[----:B------:R-:W-:Y:S02]  /*35640*/  ISETP.NE.U32.AND P1, PT, R4, RZ, PT ;  /* 0x000000ff0400720c */ /* 0x000fe40003f25070 */
[----:B---3--:R-:W-:-:S05]  /*35650*/  IADD3 R6, P3, R6, R61, RZ ;  /* 0x0000003d06067210 */ /* 0x008fca0007f7e0ff */
[----:B------:R-:W-:Y:S01]  /*35660*/  IMAD.X R7, R7, 0x1, R2, P3 ;  /* 0x0000000107077824 */ /* 0x000fe200018e0602 */
[----:B------:R1:W-:Y:S01]  /*35670*/  STL [R1+0x7dc], R6 ;  /* 0x0007dc0601007387 */ /* 0x0003e20000100800 */
[----:B------:R-:W-:-:S03]  /*35680*/  IMAD.MOV.U32 R4, RZ, RZ, R6 ;  /* 0x000000ffff047224 */ /* 0x000fc600078e0006 */
[----:B------:R3:W-:Y:S01]  /*35690*/  STL [R1+0x7d8], R7 ;  /* 0x0007d80701007387 */ /* 0x0007e20000100800 */
[----:B------:R-:W-:-:S03]  /*356a0*/  MOV R5, R7 ;  /* 0x0000000700057202 */ /* 0x000fc60000000f00 */
[----:B-1----:R-:W5:Y:S04]  /*356b0*/  LDL.LU R6, [R1+0xdbc] ;  /* 0x000dbc0001067983 */ /* 0x002f680000300800 */
[----:B---3--:R-:W3:Y:S01]  /*356c0*/  LDL.LU R7, [R1+0xdb8] ;  /* 0x000db80001077983 */ /* 0x008ee20000300800 */
[----:B--2---:R-:W-:-:S03]  /*356d0*/  IADD3 R8, P3, R8, R61, RZ ;  /* 0x0000003d08087210 */ /* 0x004fc60007f7e0ff */
[----:B------:R1:W-:Y:S01]  /*356e0*/  LDGSTS.E [R3+0x3dc00], [R4.64], P2 ;  /* 0x3dc0000004037fae */ /* 0x0003e20009121844 */
[----:B------:R-:W-:-:S03]  /*356f0*/  IADD3 R12, P2, R12, R61, RZ ;  /* 0x0000003d0c0c7210 */ /* 0x000fc60007f5e0ff */
[----:B------:R-:W2:Y:S04]  /*35700*/  S2R R61, SR_TID.X ;  /* 0x00000000003d7919 */ /* 0x000ea80000002100 */
[----:B------:R-:W2:Y:S04]  /*35710*/  S2R R64, SR_TID.X ;  /* 0x0000000000407919 */ /* 0x000ea80000002100 */
[----:B------:R-:W-:Y:S04]  /*35720*/  STL [R1+0x7fc], R12 ;  /* 0x0007fc0c01007387 */ /* 0x000fe80000100800 */
[----:B------:R2:W-:Y:S01]  /*35730*/  STL [R1+0x804], R8 ;  /* 0x0008040801007387 */ /* 0x0005e20000100800 */
[----:B-1----:R-:W-:Y:S01]  /*35740*/  MOV R4, R12 ;  /* 0x0000000c00047202 */ /* 0x002fe20000000f00 */
[----:B------:R-:W-:-:S04]  /*35750*/  IMAD.MOV.U32 R65, RZ, RZ, c[0x0][0x18c] ;  /* 0x00006300ff417624 */ /* 0x000fc800078e00ff */
[----:B------:R-:W-:Y:S01]  /*35760*/  IMAD.SHL.U32 R65, R65, 0x80, RZ ;  /* 0x0000008041417824 */ /* 0x000fe200078e00ff */
[----:B--2---:R-:W-:Y:S02]  /*35770*/  LOP3.LUT R15, R61, 0x7f, RZ, 0xc0, !PT ;  /* 0x0000007f3d0f7812 */ /* 0x004fe400078ec0ff */
[----:B------:R-:W-:-:S04]  /*35780*/  SHF.R.S32.HI R31, RZ, 0x7, R64 ;  /* 0x00000007ff1f7819 */ /* 0x000fc80000011440 */
[----:B------:R-:W-:Y:S01]  /*35790*/  SGXT R31, R31, 0x1 ;  /* 0x000000011f1f781a */ /* 0x000fe20000000200 */
[----:B----4-:R-:W-:-:S05]  /*357a0*/  IMAD.X R14, R14, 0x1, R2, P2 ;  /* 0x000000010e0e7824 */ /* 0x010fca00010e0602 */
[----:B------:R1:W-:Y:S04]  /*357b0*/  STL [R1+0x7f8], R14 ;  /* 0x0007f80e01007387 */ /* 0x0003e80000100800 */
[----:B------:R-:W2:Y:S04]  /*357c0*/  LDL.LU R30, [R1+0xdb0] ;  /* 0x000db000011e7983 */ /* 0x000ea80000300800 */
[----:B------:R-:W4:Y:S01]  /*357d0*/  LDL.LU R28, [R1+0xdb4] ;  /* 0x000db400011c7983 */ /* 0x000f220000300800 */
[----:B------:R-:W-:Y:S02]  /*357e0*/  IMAD.MOV.U32 R5, RZ, RZ, R14 ;  /* 0x000000ffff057224 */ /* 0x000fe400078e000e */
[----:B------:R-:W-:-:S03]  /*357f0*/  IMAD.X R11, R11, 0x1, R2, P3 ;  /* 0x000000010b0b7824 */ /* 0x000fc600018e0602 */
[----:B------:R1:W-:Y:S02]  /*35800*/  LDGSTS.E [R3+0x3f800], [R4.64], P1 ;  /* 0x3f80000004037fae */ /* 0x0003e40008921844 */
[----:B-1----:R-:W-:Y:S01]  /*35810*/  MOV R4, R8 ;  /* 0x0000000800047202 */ /* 0x002fe20000000f00 */
[----:B------:R-:W-:Y:S01]  /*35820*/  IMAD.MOV.U32 R5, RZ, RZ, R11 ;  /* 0x000000ffff057224 */ /* 0x000fe200078e000b */
[----:B------:R-:W-:Y:S02]  /*35830*/  SHF.L.U32 R8, R65, 0x2, RZ ;  /* 0x0000000241087819 */ /* 0x000fe400000006ff */
[----:B------:R-:W-:Y:S02]  /*35840*/  LOP3.LUT R65, R64, 0x7f, RZ, 0xc0, !PT ;  /* 0x0000007f40417812 */ /* 0x000fe400078ec0ff */
[----:B------:R1:W-:Y:S01]  /*35850*/  LDGSTS.E [R3+0x3fc00], [R4.64], P1 ;  /* 0x3fc0000004037fae */ /* 0x0003e20008921844 */
[----:B------:R-:W-:Y:S02]  /*35860*/  ISETP.GE.AND P1, PT, R15, R0, PT ;  /* 0x000000000f00720c */ /* 0x000fe40003f26270 */
[----:B------:R-:W-:Y:S01]  /*35870*/  IMAD.SHL.U32 R12, R65, 0x4, RZ ;  /* 0x00000004410c7824 */ /* 0x000fe200078e00ff */
[----:B------:R1:W-:Y:S01]  /*35880*/  STL [R1+0x800], R11 ;  /* 0x0008000b01007387 */ /* 0x0003e20000100800 */
[----:B------:R-:W-:-:S03]  /*35890*/  SEL R0, RZ, 0x4, P1 ;  /* 0x00000004ff007807 */ /* 0x000fc60000800000 */
[----:B------:R-:W2:Y:S01]  /*358a0*/  LDL.LU R14, [R1+0xdac] ;  /* 0x000dac00010e7983 */ /* 0x000ea20000300800 */
[----:B------:R-:W-:Y:S02]  /*358b0*/  LOP3.LUT R12, R12, 0x210, R31, 0x78, !PT ;  /* 0x000002100c0c7812 */ /* 0x000fe400078e781f */
[----:B------:R-:W-:Y:S01]  /*358c0*/  SEL R0, R0, RZ, !P0 ;  /* 0x000000ff00007207 */ /* 0x000fe20004000000 */
[----:B------:R-:W2:Y:S04]  /*358d0*/  LDL.LU R29, [R1+0xda8] ;  /* 0x000da800011d7983 */ /* 0x000ea80000300800 */
[----:B-1----:R-:W2:Y:S01]  /*358e0*/  LDL.LU R11, [R1+0xda4] ;  /* 0x000da400010b7983 */ /* 0x002ea20000300800 */
[----:B------:R-:W-:Y:S01]  /*358f0*/  ISETP.NE.U32.AND P0, PT, R0, RZ, PT ;  /* 0x000000ff0000720c */ /* 0x000fe20003f05070 */
[----:B------:R-:W-:-:S02]  /*35900*/  IMAD R0, R13, 0x10000, R12 ;  /* 0x000100000d007824 */ /* 0x000fc400078e020c */
[----:B------:R-:W2:Y:S04]  /*35910*/  LDL.LU R12, [R1+0xda0] ;  /* 0x000da000010c7983 */ /* 0x000ea80000300800 */
[----:B------:R-:W0:Y:S01]  /*35920*/  LDGDEPBAR ;  /* 0x00000000000079af */ /* 0x000e220000000000 */
[----:B------:R-:W-:-:S04]  /*35930*/  IADD3 R9, P1, R9, R8, RZ ;  /* 0x0000000809097210 */ /* 0x000fc80007f3e0ff */
[----:B------:R-:W-:Y:S01]  /*35940*/  IADD3.X R10, R10, R252, RZ, P1, !PT ;  /* 0x000000fc0a0a7210 */ /* 0x000fe20000ffe4ff */
[----:B------:R-:W-:Y:S01]  /*35950*/  STL [R1+0xdc4], R9 ;  /* 0x000dc40901007387 */ /* 0x000fe20000100800 */
[----:B------:R-:W-:-:S03]  /*35960*/  IMAD.MOV.U32 R4, RZ, RZ, R9 ;  /* 0x000000ffff047224 */ /* 0x000fc600078e0009 */
[----:B------:R1:W-:Y:S01]  /*35970*/  STL [R1+0xdc0], R10 ;  /* 0x000dc00a01007387 */ /* 0x0003e20000100800 */
[----:B------:R-:W-:Y:S01]  /*35980*/  IMAD.MOV.U32 R5, RZ, RZ, R10 ;  /* 0x000000ffff057224 */ /* 0x000fe200078e000a */
[----:B------:R-:W-:-:S05]  /*35990*/  IADD3 R3, R0, 0x100000, RZ ;  /* 0x0010000000037810 */ /* 0x000fca0007ffe0ff */
[----:B------:R3:W-:Y:S04]  /*359a0*/  LDGSTS.E [R3+-0x80000], [R4.64], P0 ;  /* 0x8000000004037fae */ /* 0x0007e80008121844 */
[----:B-1----:R-:W2:Y:S04]  /*359b0*/  LDL.LU R10, [R1+0xd98] ;  /* 0x000d9800010a7983 */ /* 0x002ea80000300800 */
[----:B------:R-:W2:Y:S01]  /*359c0*/  LDL.LU R9, [R1+0xd9c] ;  /* 0x000d9c0001097983 */ /* 0x000ea20000300800 */
[----:B-----5:R-:W-:-:S04]  /*359d0*/  IADD3 R6, P1, R6, R8, RZ ;  /* 0x0000000806067210 */ /* 0x020fc80007f3e0ff */
[----:B---3--:R-:W-:Y:S01]  /*359e0*/  IADD3.X R7, R7, R252, RZ, P1, !PT ;  /* 0x000000fc07077210 */ /* 0x008fe20000ffe4ff */
[----:B------:R-:W-:Y:S01]  /*359f0*/  STL [R1+0xdbc], R6 ;  /* 0x000dbc0601007387 */ /* 0x000fe20000100800 */
[----:B------:R-:W-:-:S03]  /*35a00*/  IMAD.MOV.U32 R4, RZ, RZ, R6 ;  /* 0x000000ffff047224 */ /* 0x000fc600078e0006 */
[----:B------:R1:W-:Y:S01]  /*35a10*/  STL [R1+0xdb8], R7 ;  /* 0x000db80701007387 */ /* 0x0003e20000100800 */
[----:B------:R-:W-:-:S05]  /*35a20*/  IMAD.MOV.U32 R5, RZ, RZ, R7 ;  /* 0x000000ffff057224 */ /* 0x000fca00078e0007 */
[----:B------:R3:W-:Y:S04]  /*35a30*/  LDGSTS.E [R3+-0x7f000], [R4.64], P0 ;  /* 0x8100000004037fae */ /* 0x0007e80008121844 */
[----:B-1----:R-:W5:Y:S04]  /*35a40*/  LDL.LU R7, [R1+0xd90] ;  /* 0x000d900001077983 */ /* 0x002f680000300800 */
[----:B------:R-:W5:Y:S01]  /*35a50*/  LDL.LU R6, [R1+0xd94] ;  /* 0x000d940001067983 */ /* 0x000f620000300800 */
[----:B----4-:R-:W-:-:S04]  /*35a60*/  IADD3 R28, P1, R28, R8, RZ ;  /* 0x000000081c1c7210 */ /* 0x010fc80007f3e0ff */
[----:B--2---:R-:W-:Y:S01]  /*35a70*/  IADD3.X R30, R30, R252, RZ, P1, !PT ;  /* 0x000000fc1e1e7210 */ /* 0x004fe20000ffe4ff */
[----:B------:R-:W-:Y:S01]  /*35a80*/  STL [R1+0xdb4], R28 ;  /* 0x000db41c01007387 */ /* 0x000fe20000100800 */
[----:B---3--:R-:W-:-:S03]  /*35a90*/  IMAD.MOV.U32 R4, RZ, RZ, R28 ;  /* 0x000000ffff047224 */ /* 0x008fc600078e001c */
[----:B------:R1:W-:Y:S01]  /*35aa0*/  STL [R1+0xdb0], R30 ;  /* 0x000db01e01007387 */ /* 0x0003e20000100800 */
[----:B------:R-:W-:-:S05]  /*35ab0*/  IMAD.MOV.U32 R5, RZ, RZ, R30 ;  /* 0x000000ffff057224 */ /* 0x000fca00078e001e */
[----:B------:R2:W-:Y:S04]  /*35ac0*/  LDGSTS.E [R3+-0x7e000], [R4.64], P0 ;  /* 0x8200000004037fae */ /* 0x0005e80008121844 */
[----:B-1----:R-:W3:Y:S04]  /*35ad0*/  LDL.LU R30, [R1+0xd88] ;  /* 0x000d8800011e7983 */ /* 0x002ee80000300800 */
[----:B------:R-:W4:Y:S01]  /*35ae0*/  LDL.LU R28, [R1+0xd8c] ;  /* 0x000d8c00011c7983 */ /* 0x000f220000300800 */
[----:B------:R-:W-:-:S04]  /*35af0*/  IADD3 R14, P1, R14, R8, RZ ;  /* 0x000000080e0e7210 */ /* 0x000fc80007f3e0ff */
[----:B------:R-:W-:Y:S01]  /*35b00*/  IADD3.X R29, R29, R252, RZ, P1, !PT ;  /* 0x000000fc1d1d7210 */ /* 0x000fe20000ffe4ff */
[----:B------:R-:W-:Y:S01]  /*35b10*/  STL [R1+0xdac], R14 ;  /* 0x000dac0e01007387 */ /* 0x000fe20000100800 */
[----:B------:R-:W-:-:S03]  /*35b20*/  IADD3 R11, P1, R11, R8, RZ ;  /* 0x000000080b0b7210 */ /* 0x000fc60007f3e0ff */
[----:B------:R1:W-:Y:S01]  /*35b30*/  STL [R1+0xda8], R29 ;  /* 0x000da81d01007387 */ /* 0x0003e20000100800 */
[----:B--2---:R-:W-:Y:S02]  /*35b40*/  IMAD.MOV.U32 R4, RZ, RZ, R14 ;  /* 0x000000ffff047224 */ /* 0x004fe400078e000e */
[----:B------:R-:W-:Y:S01]  /*35b50*/  IMAD.MOV.U32 R5, RZ, RZ, R29 ;  /* 0x000000ffff057224 */ /* 0x000fe200078e001d */
[----:B------:R-:W-:-:S04]  /*35b60*/  IADD3.X R12, R12, R252, RZ, P1, !PT ;  /* 0x000000fc0c0c7210 */ /* 0x000fc80000ffe4ff */
[----:B------:R2:W-:Y:S04]  /*35b70*/  LDGSTS.E [R3+-0x7d000], [R4.64], P0 ;  /* 0x8300000004037fae */ /* 0x0005e80008121844 */
[----:B-1----:R-:W3:Y:S04]  /*35b80*/  LDL.LU R29, [R1+0xd80] ;  /* 0x000d8000011d7983 */ /* 0x002ee80000300800 */
[----:B------:R-:W3:Y:S04]  /*35b90*/  LDL.LU R14, [R1+0xd84] ;  /* 0x000d8400010e7983 */ /* 0x000ee80000300800 */
[----:B------:R-:W-:Y:S01]  /*35ba0*/  STL [R1+0xda4], R11 ;  /* 0x000da40b01007387 */ /* 0x000fe20000100800 */
[----:B--2---:R-:W-:-:S02]  /*35bb0*/  IMAD.MOV.U32 R5, RZ, RZ, R12 ;  /* 0x000000ffff057224 */ /* 0x004fc400078e000c */
[----:B------:R-:W-:Y:S01]  /*35bc0*/  IMAD.MOV.U32 R4, RZ, RZ, R11 ;  /* 0x000000ffff047224 */ /* 0x000fe200078e000b */
[----:B------:R1:W-:Y:S04]  /*35bd0*/  STL [R1+0xda0], R12 ;  /* 0x000da00c01007387 */ /* 0x0003e80000100800 */
[----:B------:R2:W-:Y:S04]  /*35be0*/  LDGSTS.E [R3+-0x7c000], [R4.64], P0 ;  /* 0x8400000004037fae */ /* 0x0005e80008121844 */
[----:B-1----:R-:W3:Y:S01]  /*35bf0*/  LDL.LU R12, [R1+0xd78] ;  /* 0x000d7800010c7983 */ /* 0x002ee20000300800 */
[----:B------:R-:W-:-:S03]  /*35c00*/  IADD3 R9, P1, R9, R8, RZ ;  /* 0x0000000809097210 */ /* 0x000fc60007f3e0ff */
[----:B------:R-:W3:Y:S01]  /*35c10*/  LDL.LU R11, [R1+0xd7c] ;  /* 0x000d7c00010b7983 */ /* 0x000ee20000300800 */
[----:B------:R-:W-:Y:S01]  /*35c20*/  IADD3.X R10, R10, R252, RZ, P1, !PT ;  /* 0x000000fc0a0a7210 */ /* 0x000fe20000ffe4ff */
[----:B--2---:R-:W-:Y:S02]  /*35c30*/  IMAD.MOV.U32 R4, RZ, RZ, R9 ;  /* 0x000000ffff047224 */ /* 0x004fe400078e0009 */
[----:B------:R-:W-:Y:S02]  /*35c40*/  STL [R1+0xd9c], R9 ;  /* 0x000d9c0901007387 */ /* 0x000fe40000100800 */
[----:B------:R-:W-:Y:S02]  /*35c50*/  IMAD.MOV.U32 R5, RZ, RZ, R10 ;  /* 0x000000ffff057224 */ /* 0x000fe400078e000a */
[----:B------:R1:W-:Y:S04]  /*35c60*/  STL [R1+0xd98], R10 ;  /* 0x000d980a01007387 */ /* 0x0003e80000100800 */
[----:B------:R2:W-:Y:S04]  /*35c70*/  LDGSTS.E [R3+-0x7b000], [R4.64], P0 ;  /* 0x8500000004037fae */ /* 0x0005e80008121844 */
[----:B-1----:R-:W3:Y:S04]  /*35c80*/  LDL.LU R10, [R1+0xd70] ;  /* 0x000d7000010a7983 */ /* 0x002ee80000300800 */
[----:B------:R-:W3:Y:S01]  /*35c90*/  LDL.LU R9, [R1+0xd74] ;  /* 0x000d740001097983 */ /* 0x000ee20000300800 */
[----:B-----5:R-:W-:-:S04]  /*35ca0*/  IADD3 R6, P1, R6, R8, RZ ;  /* 0x0000000806067210 */ /* 0x020fc80007f3e0ff */
[----:B------:R-:W-:Y:S01]  /*35cb0*/  IADD3.X R7, R7, R252, RZ, P1, !PT ;  /* 0x000000fc07077210 */ /* 0x000fe20000ffe4ff */
[----:B------:R-:W-:Y:S01]  /*35cc0*/  STL [R1+0xd94], R6 ;  /* 0x000d940601007387 */ /* 0x000fe20000100800 */
[----:B--2---:R-:W-:-:S03]  /*35cd0*/  IMAD.MOV.U32 R4, RZ, RZ, R6 ;  /* 0x000000ffff047224 */ /* 0x004fc600078e0006 */
[----:B------:R1:W-:Y:S01]  /*35ce0*/  STL [R1+0xd90], R7 ;  /* 0x000d900701007387 */ /* 0x0003e20000100800 */
[----:B------:R-:W-:-:S05]  /*35cf0*/  IMAD.MOV.U32 R5, RZ, RZ, R7 ;  /* 0x000000ffff057224 */ /* 0x000fca00078e0007 */
[----:B------:R2:W-:Y:S04]  /*35d00*/  LDGSTS.E [R3+-0x7a000], [R4.64], P0 ;  /* 0x8600000004037fae */ /* 0x0005e80008121844 */
[----:B-1----:R-:W5:Y:S04]  /*35d10*/  LDL.LU R7, [R1+0xd68] ;  /* 0x000d680001077983 */ /* 0x002f680000300800 */
[----:B------:R-:W5:Y:S01]  /*35d20*/  LDL.LU R6, [R1+0xd6c] ;  /* 0x000d6c0001067983 */ /* 0x000f620000300800 */
[----:B----4-:R-:W-:-:S04]  /*35d30*/  IADD3 R28, P1, R28, R8, RZ ;  /* 0x000000081c1c7210 */ /* 0x010fc80007f3e0ff */
[----:B---3--:R-:W-:Y:S01]  /*35d40*/  IADD3.X R30, R30, R252, RZ, P1, !PT ;  /* 0x000000fc1e1e7210 */ /* 0x008fe20000ffe4ff */
[----:B------:R-:W-:Y:S01]  /*35d50*/  STL [R1+0xd8c], R28 ;  /* 0x000d8c1c01007387 */ /* 0x000fe20000100800 */
[----:B--2---:R-:W-:-:S03]  /*35d60*/  IMAD.MOV.U32 R4, RZ, RZ, R28 ;  /* 0x000000ffff047224 */ /* 0x004fc600078e001c */
        /* <DEDUP_REMOVED lines=8> */
[----:B--2---:R-:W-:-:S03]  /*35df0*/  IMAD.MOV.U32 R4, RZ, RZ, R14 ;  /* 0x000000ffff047224 */ /* 0x004fc600078e000e */
[----:B------:R1:W-:Y:S01]  /*35e00*/  STL [R1+0xd80], R29 ;  /* 0x000d801d01007387 */ /* 0x0003e20000100800 */
[----:B------:R-:W-:-:S05]  /*35e10*/  IMAD.MOV.U32 R5, RZ, RZ, R29 ;  /* 0x000000ffff057224 */ /* 0x000fca00078e001d */
[----:B------:R2:W-:Y:S04]  /*35e20*/  LDGSTS.E [R3+-0x78000], [R4.64], P0 ;  /* 0x8800000004037fae */ /* 0x0005e80008121844 */
[----:B-1----:R-:W3:Y:S01]  /*35e30*/  LDL.LU R29, [R1+0xd58] ;  /* 0x000d5800011d7983 */ /* 0x002ee20000300800 */
[----:B------:R-:W-:-:S03]  /*35e40*/  IADD3 R11, P1, R11, R8, RZ ;  /* 0x000000080b0b7210 */ /* 0x000fc60007f3e0ff */
[----:B------:R-:W3:Y:S01]  /*35e50*/  LDL.LU R14, [R1+0xd5c] ;  /* 0x000d5c00010e7983 */ /* 0x000ee20000300800 */
[----:B------:R-:W-:-:S03]  /*35e60*/  IADD3.X R12, R12, R252, RZ, P1, !PT ;  /* 0x000000fc0c0c7210 */ /* 0x000fc60000ffe4ff */
        /* <DEDUP_REMOVED lines=25> */
[----:B------:R-:W-:Y:S02]  /*36000*/  IADD3 R0, R0, 0x100000, RZ ;  /* 0x0010000000007810 */ /* 0x000fe40007ffe0ff */
        /* <DEDUP_REMOVED lines=36> */
[----:B-----5:R-:W-:-:S05]  /*36250*/  IADD3 R6, P1, R6, R8, RZ ;  /* 0x0000000806067210 */ /* 0x020fca0007f3e0ff */
[----:B------:R-:W-:Y:S01]  /*36260*/  IMAD.X R7, R7, 0x1, R252, P1 ;  /* 0x0000000107077824 */ /* 0x000fe200008e06fc */
[----:B------:R-:W-:Y:S01]  /*36270*/  STL [R1+0xd44], R6 ;  /* 0x000d440601007387 */ /* 0x000fe20000100800 */
[----:B--2---:R-:W-:Y:S02]  /*36280*/  MOV R4, R6 ;  /* 0x0000000600047202 */ /* 0x004fe40000000f00 */
[----:B------:R-:W-:Y:S01]  /*36290*/  IMAD.MOV.U32 R5, RZ, RZ, R7 ;  /* 0x000000ffff057224 */ /* 0x000fe200078e0007 */
[----:B------:R1:W-:Y:S04]  /*362a0*/  STL [R1+0xd40], R7 ;  /* 0x000d400701007387 */ /* 0x0003e80000100800 */
[----:B-1----:R-:W2:Y:S04]  /*362b0*/  LDL.LU R7, [R1+0xd18] ;  /* 0x000d180001077983 */ /* 0x002ea80000300800 */
[----:B------:R-:W5:Y:S01]  /*362c0*/  LDL.LU R6, [R1+0xd1c] ;  /* 0x000d1c0001067983 */ /* 0x000f620000300800 */
[----:B------:R-:W-:Y:S01]  /*362d0*/  HMMA.1688.F32.TF32 R148, R164, R66, R32 ;  /* 0x00000042a494723c */ /* 0x000fe20000081020 */
[----:B------:R-:W-:-:S06]  /*362e0*/  SHF.L.U32 R31, R65, 0x2, RZ ;  /* 0x00000002411f7819 */ /* 0x000fcc00000006ff */
[----:B------:R-:W-:-:S04]  /*362f0*/  SHF.R.S32.HI R32, RZ, 0x7, R64 ;  /* 0x00000007ff207819 */ /* 0x000fc80000011440 */
[----:B------:R-:W-:-:S04]  /*36300*/  SGXT R32, R32, 0x1 ;  /* 0x000000012020781a */ /* 0x000fc80000000200 */
[----:B------:R-:W-:-:S04]  /*36310*/  LOP3.LUT R31, R31, 0x210, R32, 0x78, !PT ;  /* 0x000002101f1f7812 */ /* 0x000fc800078e7820 */
[----:B------:R-:W-:-:S05]  /*36320*/  LOP3.LUT R31, R31, 0x20, RZ, 0x3c, !PT ;  /* 0x000000201f1f7812 */ /* 0x000fca00078e3cff */
[----:B------:R-:W-:-:S05]  /*36330*/  IMAD R0, R13, 0x10000, R31 ;  /* 0x000100000d007824 */ /* 0x000fca00078e021f */
[----:B------:R-:W-:-:S05]  /*36340*/  IADD3 R3, R0, 0x100000, RZ ;  /* 0x0010000000037810 */ /* 0x000fca0007ffe0ff */
[----:B------:R1:W-:Y:S01]  /*36350*/  LDGSTS.E [R3+-0x7fc00], [R4.64], P0 ;  /* 0x8040000004037fae */ /* 0x0003e20008121844 */
[----:B----4-:R-:W-:-:S05]  /*36360*/  IADD3 R28, P1, R28, R8, RZ ;  /* 0x000000081c1c7210 */ /* 0x010fca0007f3e0ff */
[----:B---3--:R-:W-:Y:S01]  /*36370*/  IMAD.X R30, R30, 0x1, R252, P1 ;  /* 0x000000011e1e7824 */ /* 0x008fe200008e06fc */
[----:B------:R-:W-:Y:S01]  /*36380*/  STL [R1+0xd3c], R28 ;  /* 0x000d3c1c01007387 */ /* 0x000fe20000100800 */
[----:B-1----:R-:W-:Y:S02]  /*36390*/  MOV R4, R28 ;  /* 0x0000001c00047202 */ /* 0x002fe40000000f00 */
[----:B------:R-:W-:Y:S01]  /*363a0*/  IMAD.MOV.U32 R5, RZ, RZ, R30 ;  /* 0x000000ffff057224 */ /* 0x000fe200078e001e */
[----:B------:R1:W-:Y:S04]  /*363b0*/  STL [R1+0xd38], R30 ;  /* 0x000d381e01007387 */ /* 0x0003e80000100800 */
[----:B------:R3:W-:Y:S04]  /*363c0*/  LDGSTS.E [R3+-0x7ec00], [R4.64], P0 ;  /* 0x8140000004037fae */ /* 0x0007e80008121844 */
[----:B-1----:R-:W4:Y:S04]  /*363d0*/  LDL.LU R30, [R1+0xd10] ;  /* 0x000d1000011e7983 */ /* 0x002f280000300800 */
[----:B------:R-:W4:Y:S01]  /*363e0*/  LDL.LU R28, [R1+0xd14] ;  /* 0x000d1400011c7983 */ /* 0x000f220000300800 */
[----:B------:R-:W-:-:S05]  /*363f0*/  IADD3 R14, P1, R14, R8, RZ ;  /* 0x000000080e0e7210 */ /* 0x000fca0007f3e0ff */
[----:B------:R-:W-:Y:S01]  /*36400*/  IMAD.X R29, R29, 0x1, R252, P1 ;  /* 0x000000011d1d7824 */ /* 0x000fe200008e06fc */
[----:B------:R-:W-:Y:S01]  /*36410*/  STL [R1+0xd34], R14 ;  /* 0x000d340e01007387 */ /* 0x000fe20000100800 */
[----:B---3--:R-:W-:Y:S02]  /*36420*/  MOV R4, R14 ;  /* 0x0000000e00047202 */ /* 0x008fe40000000f00 */
[----:B------:R-:W-:Y:S01]  /*36430*/  IMAD.MOV.U32 R5, RZ, RZ, R29 ;  /* 0x000000ffff057224 */ /* 0x000fe200078e001d */
[----:B------:R1:W-:Y:S04]  /*36440*/  STL [R1+0xd30], R29 ;  /* 0x000d301d01007387 */ /* 0x0003e80000100800 */
[----:B------:R3:W-:Y:S04]  /*36450*/  LDGSTS.E [R3+-0x7dc00], [R4.64], P0 ;  /* 0x8240000004037fae */ /* 0x0007e80008121844 */
[----:B-1----:R-:W4:Y:S01]  /*36460*/  LDL.LU R29, [R1+0xd08] ;  /* 0x000d0800011d7983 */ /* 0x002f220000300800 */
[----:B------:R-:W-:-:S03]  /*36470*/  IADD3 R11, P1, R11, R8, RZ ;  /* 0x000000080b0b7210 */ /* 0x000fc60007f3e0ff */
[----:B------:R-:W4:Y:S02]  /*36480*/  LDL.LU R14, [R1+0xd0c] ;  /* 0x000d0c00010e7983 */ /* 0x000f240000300800 */
[----:B------:R-:W-:Y:S02]  /*36490*/  IMAD.X R12, R12, 0x1, R252, P1 ;  /* 0x000000010c0c7824 */ /* 0x000fe400008e06fc */
[----:B------:R-:W-:Y:S01]  /*364a0*/  STL [R1+0xd2c], R11 ;  /* 0x000d2c0b01007387 */ /* 0x000fe20000100800 */
[----:B---3--:R-:W-:Y:S01]  /*364b0*/  MOV R4, R11 ;  /* 0x0000000b00047202 */ /* 0x008fe20000000f00 */
[----:B------:R-:W-:Y:S02]  /*364c0*/  IMAD.MOV.U32 R5, RZ, RZ, R12 ;  /* 0x000000ffff057224 */ /* 0x000fe400078e000c */
        /* <DEDUP_REMOVED lines=11> */
[----:B-1----:R-:W4:Y:S04]  /*36580*/  LDL.LU R10, [R1+0xcf8] ;  /* 0x000cf800010a7983 */ /* 0x002f280000300800 */
[----:B------:R-:W4:Y:S01]  /*36590*/  LDL.LU R9, [R1+0xcfc] ;  /* 0x000cfc0001097983 */ /* 0x000f220000300800 */
[----:B-----5:R-:W-:-:S05]  /*365a0*/  IADD3 R6, P1, R6, R8, RZ ;  /* 0x0000000806067210 */ /* 0x020fca0007f3e0ff */
[----:B--2---:R-:W-:Y:S01]  /*365b0*/  IMAD.X R7, R7, 0x1, R252, P1 ;  /* 0x0000000107077824 */ /* 0x004fe200008e06fc */
[----:B------:R-:W-:Y:S01]  /*365c0*/  STL [R1+0xd1c], R6 ;  /* 0x000d1c0601007387 */ /* 0x000fe20000100800 */
[----:B---3--:R-:W-:Y:S02]  /*365d0*/  MOV R4, R6 ;  /* 0x0000000600047202 */ /* 0x008fe40000000f00 */
[----:B------:R-:W-:Y:S01]  /*365e0*/  IMAD.MOV.U32 R5, RZ, RZ, R7 ;  /* 0x000000ffff057224 */ /* 0x000fe200078e0007 */
[----:B------:R1:W-:Y:S04]  /*365f0*/  STL [R1+0xd18], R7 ;  /* 0x000d180701007387 */ /* 0x0003e80000100800 */
[----:B------:R2:W-:Y:S04]  /*36600*/  LDGSTS.E [R3+-0x7ac00], [R4.64], P0 ;  /* 0x8540000004037fae */ /* 0x0005e80008121844 */
[----:B-1----:R-:W3:Y:S04]  /*36610*/  LDL.LU R7, [R1+0xcf0] ;  /* 0x000cf00001077983 */ /* 0x002ee80000300800 */
[----:B------:R-:W5:Y:S01]  /*36620*/  LDL.LU R6, [R1+0xcf4] ;  /* 0x000cf40001067983 */ /* 0x000f620000300800 */
[----:B----4-:R-:W-:-:S05]  /*36630*/  IADD3 R28, P1, R28, R8, RZ ;  /* 0x000000081c1c7210 */ /* 0x010fca0007f3e0ff */
[----:B------:R-:W-:Y:S01]  /*36640*/  IMAD.X R30, R30, 0x1, R252, P1 ;  /* 0x000000011e1e7824 */ /* 0x000fe200008e06fc */
[----:B------:R-:W-:Y:S01]  /*36650*/  STL [R1+0xd14], R28 ;  /* 0x000d141c01007387 */ /* 0x000fe20000100800 */
[----:B--2---:R-:W-:Y:S02]  /*36660*/  MOV R4, R28 ;  /* 0x0000001c00047202 */ /* 0x004fe40000000f00 */
        /* <DEDUP_REMOVED lines=8> */
[----:B--2---:R-:W-:Y:S02]  /*366f0*/  MOV R4, R14 ;  /* 0x0000000e00047202 */ /* 0x004fe40000000f00 */
        /* <DEDUP_REMOVED lines=8> */
[----:B--2---:R-:W-:Y:S01]  /*36780*/  MOV R4, R11 ;  /* 0x0000000b00047202 */ /* 0x004fe20000000f00 */
        /* <DEDUP_REMOVED lines=12> */
[----:B-1----:R-:W4:Y:S04]  /*36850*/  LDL.LU R10, [R1+0xcd0] ;  /* 0x000cd000010a7983 */ /* 0x002f280000300800 */
[----:B------:R-:W4:Y:S01]  /*36860*/  LDL.LU R9, [R1+0xcd4] ;  /* 0x000cd40001097983 */ /* 0x000f220000300800 */
[----:B-----5:R-:W-:-:S05]  /*36870*/  IADD3 R6, P1, R6, R8, RZ ;  /* 0x0000000806067210 */ /* 0x020fca0007f3e0ff */
[----:B---3--:R-:W-:Y:S01]  /*36880*/  IMAD.X R7, R7, 0x1, R252, P1 ;  /* 0x0000000107077824 */ /* 0x008fe200008e06fc */
[----:B------:R-:W-:Y:S01]  /*36890*/  STL [R1+0xcf4], R6 ;  /* 0x000cf40601007387 */ /* 0x000fe20000100800 */
[----:B--2---:R-:W-:Y:S02]  /*368a0*/  MOV R4, R6 ;  /* 0x0000000600047202 */ /* 0x004fe40000000f00 */
        /* <DEDUP_REMOVED lines=47> */
[----:B-1----:R-:W2:Y:S04]  /*36ba0*/  LDL.LU R7, [R1+0xca0] ;  /* 0x000ca00001077983 */ /* 0x002ea80000300800 */
[----:B------:R-:W3:Y:S01]  /*36bb0*/  LDL.LU R6, [R1+0xca4] ;  /* 0x000ca40001067983 */ /* 0x000ee20000300800 */
[----:B------:R-:W-:-:S02]  /*36bc0*/  IADD3 R0, R0, 0x100000, RZ ;  /* 0x0010000000007810 */ /* 0x000fc40007ffe0ff */
[----:B------:R-:W-:Y:S01]  /*36bd0*/  SHF.R.S32.HI R32, RZ, 0x7, R64 ;  /* 0x00000007ff207819 */ /* 0x000fe20000011440 */
[----:B------:R-:W-:Y:S02]  /*36be0*/  IMAD.SHL.U32 R31, R65, 0x4, RZ ;  /* 0x00000004411f7824 */ /* 0x000fe400078e00ff */
[----:B------:R1:W-:Y:S01]  /*36bf0*/  LDGSTS.E [R0+-0x70c00], [R4.64], P0 ;  /* 0x8f40000004007fae */ /* 0x0003e20008121844 */
[----:B------:R-:W-:-:S04]  /*36c00*/  SGXT R32, R32, 0x1 ;  /* 0x000000012020781a */ /* 0x000fc80000000200 */
[----:B------:R-:W-:-:S04]  /*36c10*/  LOP3.LUT R31, R31, 0x210, R32, 0x78, !PT ;  /* 0x000002101f1f7812 */ /* 0x000fc800078e7820 */
[----:B------:R-:W-:-:S04]  /*36c20*/  LOP3.LUT R31, R31, 0x40, RZ, 0x3c, !PT ;  /* 0x000000401f1f7812 */ /* 0x000fc800078e3cff */
[----:B-1----:R-:W-:-:S04]  /*36c30*/  LEA R0, R13, R31, 0x10 ;  /* 0x0000001f0d007211 */ /* 0x002fc800078e80ff */
[----:B------:R-:W-:Y:S02]  /*36c40*/  IADD3 R3, R0, 0x100000, RZ ;  /* 0x0010000000037810 */ /* 0x000fe40007ffe0ff */
[----:B----4-:R-:W-:-:S05]  /*36c50*/  IADD3 R28, P1, R28, R8, RZ ;  /* 0x000000081c1c7210 */ /* 0x010fca0007f3e0ff */
[----:B------:R-:W-:Y:S01]  /*36c60*/  IMAD.X R30, R30, 0x1, R252, P1 ;  /* 0x000000011e1e7824 */ /* 0x000fe200008e06fc */
[----:B------:R-:W-:Y:S01]  /*36c70*/  STL [R1+0xcc4], R28 ;  /* 0x000cc41c01007387 */ /* 0x000fe20000100800 */
[----:B------:R-:W-:-:S03]  /*36c80*/  IMAD.MOV.U32 R4, RZ, RZ, R28 ;  /* 0x000000ffff047224 */ /* 0x000fc600078e001c */
[----:B------:R1:W-:Y:S01]  /*36c90*/  STL [R1+0xcc0], R30 ;  /* 0x000cc01e01007387 */ /* 0x0003e20000100800 */
[----:B------:R-:W-:-:S05]  /*36ca0*/  MOV R5, R30 ;  /* 0x0000001e00057202 */ /* 0x000fca0000000f00 */
[----:B------:R4:W-:Y:S04]  /*36cb0*/  LDGSTS.E [R3+-0x7f800], [R4.64], P0 ;  /* 0x8080000004037fae */ /* 0x0009e80008121844 */
[----:B-1----:R-:W5:Y:S04]  /*36cc0*/  LDL.LU R30, [R1+0xc98] ;  /* 0x000c9800011e7983 */ /* 0x002f680000300800 */
[----:B------:R-:W5:Y:S01]  /*36cd0*/  LDL.LU R28, [R1+0xc9c] ;  /* 0x000c9c00011c7983 */ /* 0x000f620000300800 */
[----:B------:R-:W-:-:S05]  /*36ce0*/  IADD3 R14, P1, R14, R8, RZ ;  /* 0x000000080e0e7210 */ /* 0x000fca0007f3e0ff */
[----:B------:R-:W-:Y:S01]  /*36cf0*/  IMAD.X R29, R29, 0x1, R252, P1 ;  /* 0x000000011d1d7824 */ /* 0x000fe200008e06fc */
[----:B------:R-:W-:Y:S01]  /*36d00*/  STL [R1+0xcbc], R14 ;  /* 0x000cbc0e01007387 */ /* 0x000fe20000100800 */
[----:B----4-:R-:W-:-:S03]  /*36d10*/  IMAD.MOV.U32 R4, RZ, RZ, R14 ;  /* 0x000000ffff047224 */ /* 0x010fc600078e000e */
[----:B------:R1:W-:Y:S01]  /*36d20*/  STL [R1+0xcb8], R29 ;  /* 0x000cb81d01007387 */ /* 0x0003e20000100800 */
[----:B------:R-:W-:-:S05]  /*36d30*/  MOV R5, R29 ;  /* 0x0000001d00057202 */ /* 0x000fca0000000f00 */
[----:B------:R4:W-:Y:S04]  /*36d40*/  LDGSTS.E [R3+-0x7e800], [R4.64], P0 ;  /* 0x8180000004037fae */ /* 0x0009e80008121844 */
[----:B-1----:R-:W5:Y:S01]  /*36d50*/  LDL.LU R29, [R1+0xc90] ;  /* 0x000c9000011d7983 */ /* 0x002f620000300800 */
[----:B------:R-:W-:-:S03]  /*36d60*/  IADD3 R11, P1, R11, R8, RZ ;  /* 0x000000080b0b7210 */ /* 0x000fc60007f3e0ff */
[----:B------:R-:W5:Y:S02]  /*36d70*/  LDL.LU R14, [R1+0xc94] ;  /* 0x000c9400010e7983 */ /* 0x000f640000300800 */
[----:B------:R-:W-:Y:S02]  /*36d80*/  IMAD.X R12, R12, 0x1, R252, P1 ;  /* 0x000000010c0c7824 */ /* 0x000fe400008e06fc */
        /* <DEDUP_REMOVED lines=14> */
[----:B-1----:R-:W5:Y:S04]  /*36e70*/  LDL.LU R10, [R1+0xc80] ;  /* 0x000c8000010a7983 */ /* 0x002f680000300800 */
[----:B------:R-:W5:Y:S01]  /*36e80*/  LDL.LU R9, [R1+0xc84] ;  /* 0x000c840001097983 */ /* 0x000f620000300800 */
[----:B---3--:R-:W-:-:S05]  /*36e90*/  IADD3 R6, P1, R6, R8, RZ ;  /* 0x0000000806067210 */ /* 0x008fca0007f3e0ff */
[----:B--2---:R-:W-:Y:S01]  /*36ea0*/  IMAD.X R7, R7, 0x1, R252, P1 ;  /* 0x0000000107077824 */ /* 0x004fe200008e06fc */
[----:B------:R-:W-:Y:S01]  /*36eb0*/  STL [R1+0xca4], R6 ;  /* 0x000ca40601007387 */ /* 0x000fe20000100800 */
[----:B----4-:R-:W-:-:S03]  /*36ec0*/  IMAD.MOV.U32 R4, RZ, RZ, R6 ;  /* 0x000000ffff047224 */ /* 0x010fc600078e0006 */
[----:B------:R1:W-:Y:S01]  /*36ed0*/  STL [R1+0xca0], R7 ;  /* 0x000ca00701007387 */ /* 0x0003e20000100800 */
[----:B------:R-:W-:-:S05]  /*36ee0*/  MOV R5, R7 ;  /* 0x0000000700057202 */ /* 0x000fca0000000f00 */
[----:B------:R2:W-:Y:S04]  /*36ef0*/  LDGSTS.E [R3+-0x7b800], [R4.64], P0 ;  /* 0x8480000004037fae */ /* 0x0005e80008121844 */
[----:B-1----:R-:W3:Y:S04]  /*36f00*/  LDL.LU R7, [R1+0xc78] ;  /* 0x000c780001077983 */ /* 0x002ee80000300800 */
[----:B------:R-:W4:Y:S01]  /*36f10*/  LDL.LU R6, [R1+0xc7c] ;  /* 0x000c7c0001067983 */ /* 0x000f220000300800 */
[----:B-----5:R-:W-:-:S05]  /*36f20*/  IADD3 R28, P1, R28, R8, RZ ;  /* 0x000000081c1c7210 */ /* 0x020fca0007f3e0ff */
[----:B------:R-:W-:Y:S01]  /*36f30*/  IMAD.X R30, R30, 0x1, R252, P1 ;  /* 0x000000011e1e7824 */ /* 0x000fe200008e06fc */
[----:B------:R-:W-:Y:S01]  /*36f40*/  STL [R1+0xc9c], R28 ;  /* 0x000c9c1c01007387 */ /* 0x000fe20000100800 */
[----:B--2---:R-:W-:-:S03]  /*36f50*/  IMAD.MOV.U32 R4, RZ, RZ, R28 ;  /* 0x000000ffff047224 */ /* 0x004fc600078e001c */
        /* <DEDUP_REMOVED lines=8> */
[----:B--2---:R-:W-:-:S03]  /*36fe0*/  IMAD.MOV.U32 R4, RZ, RZ, R14 ;  /* 0x000000ffff047224 */ /* 0x004fc600078e000e */
        /* <DEDUP_REMOVED lines=21> */
[----:B-1----:R-:W5:Y:S04]  /*37140*/  LDL.LU R10, [R1+0xc58] ;  /* 0x000c5800010a7983 */ /* 0x002f680000300800 */
[----:B------:R-:W5:Y:S01]  /*37150*/  LDL.LU R9, [R1+0xc5c] ;  /* 0x000c5c0001097983 */ /* 0x000f620000300800 */
[----:B----4-:R-:W-:-:S05]  /*37160*/  IADD3 R6, P1, R6, R8, RZ ;  /* 0x0000000806067210 */ /* 0x010fca0007f3e0ff */
[----:B---3--:R-:W-:Y:S01]  /*37170*/  IMAD.X R7, R7, 0x1, R252, P1 ;  /* 0x0000000107077824 */ /* 0x008fe200008e06fc */
[----:B------:R-:W-:Y:S01]  /*37180*/  STL [R1+0xc7c], R6 ;  /* 0x000c7c0601007387 */ /* 0x000fe20000100800 */
[----:B--2---:R-:W-:-:S03]  /*37190*/  IMAD.MOV.U32 R4, RZ, RZ, R6 ;  /* 0x000000ffff047224 */ /* 0x004fc600078e0006 */
        /* <DEDUP_REMOVED lines=46> */
[----:B------:R-:W-:Y:S02]  /*37480*/  MOV R5, R7 ;  /* 0x0000000700057202 */ /* 0x000fe40000000f00 */
[----:B------:R-:W-:-:S03]  /*37490*/  SHF.R.S32.HI R31, RZ, 0x7, R61 ;  /* 0x00000007ff1f7819 */ /* 0x000fc6000001143d */
[----:B------:R2:W-:Y:S04]  /*374a0*/  LDGSTS.E [R3+-0x71800], [R4.64], P0 ;  /* 0x8e80000004037fae */ /* 0x0005e80008121844 */
[----:B-1----:R-:W3:Y:S04]  /*374b0*/  LDL.LU R7, [R1+0xc28] ;  /* 0x000c280001077983 */ /* 0x002ee80000300800 */
[----:B------:R-:W4:Y:S01]  /*374c0*/  LDL.LU R6, [R1+0xc2c] ;  /* 0x000c2c0001067983 */ /* 0x000f220000300800 */
[----:B------:R-:W-:Y:S02]  /*374d0*/  SGXT R31, R31, 0x1 ;  /* 0x000000011f1f781a */ /* 0x000fe40000000200 */
[----:B------:R-:W-:-:S02]  /*374e0*/  IADD3 R0, R0, 0x100000, RZ ;  /* 0x0010000000007810 */ /* 0x000fc40007ffe0ff */
[----:B-----5:R-:W-:-:S05]  /*374f0*/  IADD3 R28, P1, R28, R8, RZ ;  /* 0x000000081c1c7210 */ /* 0x020fca0007f3e0ff */
[----:B------:R-:W-:Y:S01]  /*37500*/  IMAD.X R30, R30, 0x1, R252, P1 ;  /* 0x000000011e1e7824 */ /* 0x000fe200008e06fc */
[----:B------:R1:W-:Y:S04]  /*37510*/  STL [R1+0xc4c], R28 ;  /* 0x000c4c1c01007387 */ /* 0x0003e80000100800 */
[----:B------:R5:W-:Y:S01]  /*37520*/  STL [R1+0xc48], R30 ;  /* 0x000c481e01007387 */ /* 0x000be20000100800 */
[----:B--2---:R-:W-:Y:S01]  /*37530*/  MOV R5, R30 ;  /* 0x0000001e00057202 */ /* 0x004fe20000000f00 */
[----:B------:R-:W-:Y:S02]  /*37540*/  IMAD.MOV.U32 R4, RZ, RZ, R28 ;  /* 0x000000ffff047224 */ /* 0x000fe400078e001c */
[----:B-1----:R-:W2:Y:S01]  /*37550*/  LDL.LU R28, [R1+0xc20] ;  /* 0x000c2000011c7983 */ /* 0x002ea20000300800 */
[----:B-----5:R-:W-:-:S03]  /*37560*/  IMAD.SHL.U32 R30, R15, 0x4, RZ ;  /* 0x000000040f1e7824 */ /* 0x020fc600078e00ff */
[----:B------:R1:W-:Y:S02]  /*37570*/  LDGSTS.E [R0+-0x70800], [R4.64], P0 ;  /* 0x8f80000004007fae */ /* 0x0003e40008121844 */
[----:B------:R-:W-:Y:S02]  /*37580*/  LOP3.LUT R30, R30, 0x210, R31, 0x78, !PT ;  /* 0x000002101e1e7812 */ /* 0x000fe400078e781f */
[----:B------:R-:W5:Y:S02]  /*37590*/  LDL.LU R15, [R1+0xc24] ;  /* 0x000c2400010f7983 */ /* 0x000f640000300800 */
[----:B------:R-:W-:Y:S02]  /*375a0*/  LOP3.LUT R30, R30, 0x60, RZ, 0x3c, !PT ;  /* 0x000000601e1e7812 */ /* 0x000fe400078e3cff */
[----:B------:R-:W-:-:S03]  /*375b0*/  IADD3 R14, P1, R14, R8, RZ ;  /* 0x000000080e0e7210 */ /* 0x000fc60007f3e0ff */
[----:B-1----:R-:W-:Y:S02]  /*375c0*/  IMAD R0, R13, 0x10000, R30 ;  /* 0x000100000d007824 */ /* 0x002fe400078e021e */
[----:B------:R-:W2:Y:S01]  /*375d0*/  LDL.LU R13, [R1+0xc1c] ;  /* 0x000c1c00010d7983 */ /* 0x000ea20000300800 */
[----:B------:R-:W-:Y:S01]  /*375e0*/  IADD3.X R29, R29, R252, RZ, P1, !PT ;  /* 0x000000fc1d1d7210 */ /* 0x000fe20000ffe4ff */
[----:B------:R-:W-:Y:S01]  /*375f0*/  IMAD.MOV.U32 R4, RZ, RZ, R14 ;  /* 0x000000ffff047224 */ /* 0x000fe200078e000e */
[----:B------:R-:W-:Y:S01]  /*37600*/  IADD3 R3, R0, 0x100000, RZ ;  /* 0x0010000000037810 */ /* 0x000fe20007ffe0ff */
[----:B------:R1:W-:Y:S02]  /*37610*/  STL [R1+0xc44], R14 ;  /* 0x000c440e01007387 */ /* 0x0003e40000100800 */
[----:B------:R-:W-:Y:S02]  /*37620*/  IMAD.MOV.U32 R5, RZ, RZ, R29 ;  /* 0x000000ffff057224 */ /* 0x000fe400078e001d */
[----:B------:R-:W-:Y:S04]  /*37630*/  STL [R1+0xc40], R29 ;  /* 0x000c401d01007387 */ /* 0x000fe80000100800 */
[----:B------:R1:W-:Y:S04]  /*37640*/  LDGSTS.E [R3+-0x7f400], [R4.64], P0 ;  /* 0x80c0000004037fae */ /* 0x0003e80008121844 */
[----:B-1----:R-:W2:Y:S01]  /*37650*/  LDL.LU R14, [R1+0xc18] ;  /* 0x000c1800010e7983 */ /* 0x002ea20000300800 */
[----:B------:R-:W-:-:S04]  /*37660*/  IADD3 R11, P1, R11, R8, RZ ;  /* 0x000000080b0b7210 */ /* 0x000fc80007f3e0ff */
[----:B------:R-:W-:Y:S01]  /*37670*/  IADD3.X R12, R12, R252, RZ, P1, !PT ;  /* 0x000000fc0c0c7210 */ /* 0x000fe20000ffe4ff */
[----:B------:R-:W-:Y:S01]  /*37680*/  STL [R1+0xc3c], R11 ;  /* 0x000c3c0b01007387 */ /* 0x000fe20000100800 */
[----:B------:R-:W-:-:S03]  /*37690*/  IMAD.MOV.U32 R4, RZ, RZ, R11 ;  /* 0x000000ffff047224 */ /* 0x000fc600078e000b */
[----:B------:R1:W-:Y:S01]  /*376a0*/  STL [R1+0xc38], R12 ;  /* 0x000c380c01007387 */ /* 0x0003e20000100800 */
[----:B------:R-:W-:-:S05]  /*376b0*/  IMAD.MOV.U32 R5, RZ, RZ, R12 ;  /* 0x000000ffff057224 */ /* 0x000fca00078e000c */
[----:B------:R1:W-:Y:S04]  /*376c0*/  LDGSTS.E [R3+-0x7e400], [R4.64], P0 ;  /* 0x81c0000004037fae */ /* 0x0003e80008121844 */
[----:B-1----:R-:W2:Y:S01]  /*376d0*/  LDL.LU R12, [R1+0xc10] ;  /* 0x000c1000010c7983 */ /* 0x002ea20000300800 */
[----:B------:R-:W-:-:S03]  /*376e0*/  IADD3 R9, P1, R9, R8, RZ ;  /* 0x0000000809097210 */ /* 0x000fc60007f3e0ff */
[----:B------:R-:W2:Y:S01]  /*376f0*/  LDL.LU R11, [R1+0xc14] ;  /* 0x000c1400010b7983 */ /* 0x000ea20000300800 */
[----:B------:R-:W-:-:S03]  /*37700*/  IADD3.X R10, R10, R252, RZ, P1, !PT ;  /* 0x000000fc0a0a7210 */ /* 0x000fc60000ffe4ff */
[----:B------:R-:W-:Y:S01]  /*37710*/  STL [R1+0xc34], R9 ;  /* 0x000c340901007387 */ /* 0x000fe20000100800 */
[----:B------:R-:W-:-:S03]  /*37720*/  IMAD.MOV.U32 R4, RZ, RZ, R9 ;  /* 0x000000ffff047224 */ /* 0x000fc600078e0009 */
[----:B------:R1:W-:Y:S01]  /*37730*/  STL [R1+0xc30], R10 ;  /* 0x000c300a01007387 */ /* 0x0003e20000100800 */
[----:B------:R-:W-:-:S05]  /*37740*/  IMAD.MOV.U32 R5, RZ, RZ, R10 ;  /* 0x000000ffff057224 */ /* 0x000fca00078e000a */
[----:B------:R3:W-:Y:S04]  /*37750*/  LDGSTS.E [R3+-0x7d400], [R4.64], P0 ;  /* 0x82c0000004037fae */ /* 0x0007e80008121844 */
[----:B-1----:R-:W2:Y:S04]  /*37760*/  LDL.LU R10, [R1+0xc08] ;  /* 0x000c0800010a7983 */ /* 0x002ea80000300800 */
[----:B------:R-:W2:Y:S01]  /*37770*/  LDL.LU R9, [R1+0xc0c] ;  /* 0x000c0c0001097983 */ /* 0x000ea20000300800 */
[----:B----4-:R-:W-:-:S04]  /*37780*/  IADD3 R6, P1, R6, R8, RZ ;  /* 0x0000000806067210 */ /* 0x010fc80007f3e0ff */
[----:B---3--:R-:W-:Y:S01]  /*37790*/  IADD3.X R7, R7, R252, RZ, P1, !PT ;  /* 0x000000fc07077210 */ /* 0x008fe20000ffe4ff */
[----:B------:R-:W-:Y:S01]  /*377a0*/  STL [R1+0xc2c], R6 ;  /* 0x000c2c0601007387 */ /* 0x000fe20000100800 */
[----:B------:R-:W-:-:S03]  /*377b0*/  IMAD.MOV.U32 R4, RZ, RZ, R6 ;  /* 0x000000ffff047224 */ /* 0x000fc600078e0006 */
[----:B------:R1:W-:Y:S01]  /*377c0*/  STL [R1+0xc28], R7 ;  /* 0x000c280701007387 */ /* 0x0003e20000100800 */
[----:B------:R-:W-:-:S05]  /*377d0*/  IMAD.MOV.U32 R5, RZ, RZ, R7 ;  /* 0x000000ffff057224 */ /* 0x000fca00078e0007 */
[----:B------:R3:W-:Y:S04]  /*377e0*/  LDGSTS.E [R3+-0x7c400], [R4.64], P0 ;  /* 0x83c0000004037fae */ /* 0x0007e80008121844 */
[----:B-1----:R-:W4:Y:S04]  /*377f0*/  LDL.LU R7, [R1+0xc00] ;  /* 0x000c000001077983 */ /* 0x002f280000300800 */
[----:B------:R-:W4:Y:S01]  /*37800*/  LDL.LU R6, [R1+0xc04] ;  /* 0x000c040001067983 */ /* 0x000f220000300800 */
[----:B-----5:R-:W-:-:S04]  /*37810*/  IADD3 R15, P1, R15, R8, RZ ;  /* 0x000000080f0f7210 */ /* 0x020fc80007f3e0ff */
[----:B--2---:R-:W-:Y:S01]  /*37820*/  IADD3.X R28, R28, R252, RZ, P1, !PT ;  /* 0x000000fc1c1c7210 */ /* 0x004fe20000ffe4ff */
[----:B------:R-:W-:Y:S01]  /*37830*/  STL [R1+0xc24], R15 ;  /* 0x000c240f01007387 */ /* 0x000fe20000100800 */
[----:B------:R-:W-:-:S03]  /*37840*/  IADD3 R13, P1, R13, R8, RZ ;  /* 0x000000080d0d7210 */ /* 0x000fc60007f3e0ff */
[----:B------:R1:W-:Y:S04]  /*37850*/  STL [R1+0xc20], R28 ;  /* 0x000c201c01007387 */ /* 0x0003e80000100800 */
[----:B------:R-:W2:Y:S04]  /*37860*/  LDL.LU R31, [R1+0xbfc] ;  /* 0x000bfc00011f7983 */ /* 0x000ea80000300800 */
[----:B------:R-:W-:Y:S01]  /*37870*/  STL [R1+0xc1c], R13 ;  /* 0x000c1c0d01007387 */ /* 0x000fe20000100800 */
[----:B------:R-:W-:-:S05]  /*37880*/  IADD3.X R14, R14, R252, RZ, P1, !PT ;  /* 0x000000fc0e0e7210 */ /* 0x000fca0000ffe4ff */
[----:B------:R5:W-:Y:S04]  /*37890*/  STL [R1+0xc18], R14 ;  /* 0x000c180e01007387 */ /* 0x000be80000100800 */
[----:B------:R-:W2:Y:S04]  /*378a0*/  LDL.LU R32, [R1+0xbf8] ;  /* 0x000bf80001207983 */ /* 0x000ea80000300800 */
[----:B------:R-:W2:Y:S04]  /*378b0*/  LDL.LU R30, [R1+0xbf0] ;  /* 0x000bf000011e7983 */ /* 0x000ea80000300800 */
[----:B------:R-:W2:Y:S01]  /*378c0*/  LDL.LU R29, [R1+0xbf4] ;  /* 0x000bf400011d7983 */ /* 0x000ea20000300800 */
[----:B------:R-:W-:-:S04]  /*378d0*/  IADD3 R11, P1, R11, R8, RZ ;  /* 0x000000080b0b7210 */ /* 0x000fc80007f3e0ff */
[----:B------:R-:W-:Y:S01]  /*378e0*/  IADD3.X R12, R12, R252, RZ, P1, !PT ;  /* 0x000000fc0c0c7210 */ /* 0x000fe20000ffe4ff */
[----:B------:R-:W-:Y:S01]  /*378f0*/  STL [R1+0xc14], R11 ;  /* 0x000c140b01007387 */ /* 0x000fe20000100800 */
[----:B---3--:R-:W-:Y:S02]  /*37900*/  IMAD.MOV.U32 R4, RZ, RZ, R15 ;  /* 0x000000ffff047224 */ /* 0x008fe400078e000f */
[----:B------:R-:W-:Y:S01]  /*37910*/  IMAD.MOV.U32 R5, RZ, RZ, R28 ;  /* 0x000000ffff057224 */ /* 0x000fe200078e001c */
[----:B------:R3:W-:Y:S04]  /*37920*/  STL [R1+0xc10], R12 ;  /* 0x000c100c01007387 */ /* 0x0007e80000100800 */
[----:B-1----:R-:W2:Y:S04]  /*37930*/  LDL.LU R28, [R1+0xbe8] ;  /* 0x000be800011c7983 */ /* 0x002ea80000300800 */
[----:B------:R-:W2:Y:S04]  /*37940*/  LDL.LU R15, [R1+0xbec] ;  /* 0x000bec00010f7983 */ /* 0x000ea80000300800 */
[----:B------:R1:W-:Y:S01]  /*37950*/  LDGSTS.E [R3+-0x7b400], [R4.64], P0 ;  /* 0x84c0000004037fae */ /* 0x0003e20008121844 */
[----:B------:R-:W-:-:S04]  /*37960*/  IADD3 R9, P1, R9, R8, RZ ;  /* 0x0000000809097210 */ /* 0x000fc80007f3e0ff */
[----:B------:R-:W-:Y:S01]  /*37970*/  IADD3.X R10, R10, R252, RZ, P1, !PT ;  /* 0x000000fc0a0a7210 */ /* 0x000fe20000ffe4ff */
[----:B-1----:R-:W-:Y:S02]  /*37980*/  IMAD.MOV.U32 R4, RZ, RZ, R13 ;  /* 0x000000ffff047224 */ /* 0x002fe400078e000d */
[----:B------:R-:W-:Y:S02]  /*37990*/  IMAD.MOV.U32 R5, RZ, RZ, R14 ;  /* 0x000000ffff057224 */ /* 0x000fe400078e000e */
[----:B-----5:R-:W5:Y:S04]  /*379a0*/  LDL.LU R14, [R1+0xbe0] ;  /* 0x000be000010e7983 */ /* 0x020f680000300800 */
[----:B------:R-:W5:Y:S04]  /*379b0*/  LDL.LU R13, [R1+0xbe4] ;  /* 0x000be400010d7983 */ /* 0x000f680000300800 */
[----:B------:R1:W-:Y:S04]  /*379c0*/  LDGSTS.E [R3+-0x7a400], [R4.64], P0 ;  /* 0x85c0000004037fae */ /* 0x0003e80008121844 */
[----:B------:R3:W-:Y:S04]  /*379d0*/  STL [R1+0xc0c], R9 ;  /* 0x000c0c0901007387 */ /* 0x0007e80000100800 */
[----:B------:R4:W-:Y:S01]  /*379e0*/  STL [R1+0xc08], R10 ;  /* 0x000c080a01007387 */ /* 0x0009e20000100800 */
[----:B-1----:R-:W-:-:S02]  /*379f0*/  IMAD.MOV.U32 R5, RZ, RZ, R12 ;  /* 0x000000ffff057224 */ /* 0x002fc400078e000c */
[----:B------:R-:W-:Y:S01]  /*37a00*/  IMAD.MOV.U32 R4, RZ, RZ, R11 ;  /* 0x000000ffff047224 */ /* 0x000fe200078e000b */
[----:B---3--:R-:W3:Y:S04]  /*37a10*/  LDL.LU R12, [R1+0xbd8] ;  /* 0x000bd800010c7983 */ /* 0x008ee80000300800 */
[----:B------:R-:W3:Y:S01]  /*37a20*/  LDL.LU R11, [R1+0xbdc] ;  /* 0x000bdc00010b7983 */ /* 0x000ee20000300800 */
[----:B----4-:R-:W-:-:S03]  /*37a30*/  IADD3 R6, P1, R6, R8, RZ ;  /* 0x0000000806067210 */ /* 0x010fc60007f3e0ff */
[----:B------:R1:W-:Y:S01]  /*37a40*/  LDGSTS.E [R3+-0x79400], [R4.64], P0 ;  /* 0x86c0000004037fae */ /* 0x0003e20008121844 */
[----:B------:R-:W-:Y:S01]  /*37a50*/  IADD3.X R7, R7, R252, RZ, P1, !PT ;  /* 0x000000fc07077210 */ /* 0x000fe20000ffe4ff */
[----:B-1----:R-:W-:Y:S02]  /*37a60*/  IMAD.MOV.U32 R4, RZ, RZ, R9 ;  /* 0x000000ffff047224 */ /* 0x002fe400078e0009 */
[----:B------:R-:W4:Y:S01]  /*37a70*/  LDL.LU R9, [R1+0xbd4] ;  /* 0x000bd40001097983 */ /* 0x000f220000300800 */
[----:B------:R-:W-:-:S03]  /*37a80*/  IMAD.MOV.U32 R5, RZ, RZ, R10 ;  /* 0x000000ffff057224 */ /* 0x000fc600078e000a */
[----:B------:R-:W-:Y:S04]  /*37a90*/  STL [R1+0xc04], R6 ;  /* 0x000c040601007387 */ /* 0x000fe80000100800 */
[----:B------:R1:W-:Y:S04]  /*37aa0*/  STL [R1+0xc00], R7 ;  /* 0x000c000701007387 */ /* 0x0003e80000100800 */
[----:B------:R-:W4:Y:S04]  /*37ab0*/  LDL.LU R10, [R1+0xbd0] ;  /* 0x000bd000010a7983 */ /* 0x000f280000300800 */
[----:B------:R1:W-:Y:S02]  /*37ac0*/  LDGSTS.E [R3+-0x78400], [R4.64], P0 ;  /* 0x87c0000004037fae */ /* 0x0003e40008121844 */
[----:B-1----:R-:W-:-:S02]  /*37ad0*/  IMAD.MOV.U32 R5, RZ, RZ, R7 ;  /* 0x000000ffff057224 */ /* 0x002fc400078e0007 */
[----:B------:R-:W-:Y:S01]  /*37ae0*/  IMAD.MOV.U32 R4, RZ, RZ, R6 ;  /* 0x000000ffff047224 */ /* 0x000fe200078e0006 */
[----:B------:R-:W4:Y:S04]  /*37af0*/  LDL.LU R7, [R1+0xbc8] ;  /* 0x000bc80001077983 */ /* 0x000f280000300800 */
[----:B------:R-:W4:Y:S04]  /*37b00*/  LDL.LU R6, [R1+0xbcc] ;  /* 0x000bcc0001067983 */ /* 0x000f280000300800 */
[----:B------:R1:W-:Y:S01]  /*37b10*/  LDGSTS.E [R3+-0x77400], [R4.64], P0 ;  /* 0x88c0000004037fae */ /* 0x0003e20008121844 */
[----:B------:R-:W-:-:S05]  /*37b20*/  IMAD.MOV.U32 R61, RZ, RZ, 0x7f ;  /* 0x0000007fff3d7424 */ /* 0x000fca00078e00ff */
[----:B------:R-:W-:Y:S02]  /*37b30*/  IADD3 R61, R61, c[0x0][0x180], RZ ;  /* 0x000060003d3d7a10 */ /* 0x000fe40007ffe0ff */
[----:B------:R-:W-:Y:S02]  /*37b40*/  IADD3 R60, R60, 0x1, RZ ;  /* 0x000000013c3c7810 */ /* 0x000fe40007ffe0ff */
[----:B------:R-:W-:Y:S01]  /*37b50*/  IADD3 R0, R0, 0x100000, RZ ;  /* 0x0010000000007810 */ /* 0x000fe20007ffe0ff */
[C---:B------:R-:W-:Y:S08]  /*37b60*/  HMMA.1688.F32.TF32 R24, R164.reuse, R74, R24 ;  /* 0x0000004aa418723c */ /* 0x040ff00000081018 */
[C---:B------:R-:W-:Y:S08]  /*37b70*/  HMMA.1688.F32.TF32 R20, R164.reuse, R78, R20 ;  /* 0x0000004ea414723c */ /* 0x040ff00000081014 */
[----:B------:R-:W-:Y:S01]  /*37b80*/  HMMA.1688.F32.TF32 R16, R164, R82, R16 ;  /* 0x00000052a410723c */ /* 0x000fe20000081010 */
[----:B--2---:R-:W-:-:S05]  /*37b90*/  IADD3 R31, P1, R31, R8, RZ ;  /* 0x000000081f1f7210 */ /* 0x004fca0007f3e0ff */
[----:B-1----:R-:W-:Y:S01]  /*37ba0*/  IMAD.MOV.U32 R4, RZ, RZ, R31 ;  /* 0x000000ffff047224 */ /* 0x002fe200078e001f */
[----:B------:R-:W-:-:S05]  /*37bb0*/  IADD3.X R32, R32, R252, RZ, P1, !PT ;  /* 0x000000fc20207210 */ /* 0x000fca0000ffe4ff */
[----:B------:R-:W-:Y:S01]  /*37bc0*/  IMAD.MOV.U32 R5, RZ, RZ, R32 ;  /* 0x000000ffff057224 */ /* 0x000fe200078e0020 */
[----:B------:R-:W-:-:S04]  /*37bd0*/  IADD3 R29, P1, R29, R8, RZ ;  /* 0x000000081d1d7210 */ /* 0x000fc80007f3e0ff */
[----:B------:R1:W-:Y:S01]  /*37be0*/  LDGSTS.E [R3+-0x76400], [R4.64], P0 ;  /* 0x89c0000004037fae */ /* 0x0003e20008121844 */
[----:B------:R-:W-:Y:S01]  /*37bf0*/  IADD3.X R30, R30, R252, RZ, P1, !PT ;  /* 0x000000fc1e1e7210 */ /* 0x000fe20000ffe4ff */
[----:B-1----:R-:W-:-:S04]  /*37c00*/  IMAD.MOV.U32 R4, RZ, RZ, R29 ;  /* 0x000000ffff047224 */ /* 0x002fc800078e001d */
[----:B------:R-:W-:-:S05]  /*37c10*/  IMAD.MOV.U32 R5, RZ, RZ, R30 ;  /* 0x000000ffff057224 */ /* 0x000fca00078e001e */
[----:B------:R1:W-:Y:S01]  /*37c20*/  LDGSTS.E [R3+-0x75400], [R4.64], P0 ;  /* 0x8ac0000004037fae */ /* 0x0003e20008121844 */
[----:B------:R-:W-:-:S04]  /*37c30*/  IADD3 R15, P1, R15, R8, RZ ;  /* 0x000000080f0f7210 */ /* 0x000fc80007f3e0ff */
[----:B------:R-:W-:Y:S01]  /*37c40*/  IADD3.X R28, R28, R252, RZ, P1, !PT ;  /* 0x000000fc1c1c7210 */ /* 0x000fe20000ffe4ff */
[----:B-1----:R-:W-:-:S04]  /*37c50*/  IMAD.MOV.U32 R4, RZ, RZ, R15 ;  /* 0x000000ffff047224 */ /* 0x002fc800078e000f */
[----:B------:R-:W-:-:S05]  /*37c60*/  IMAD.MOV.U32 R5, RZ, RZ, R28 ;  /* 0x000000ffff057224 */ /* 0x000fca00078e001c */
[----:B------:R1:W-:Y:S01]  /*37c70*/  LDGSTS.E [R3+-0x74400], [R4.64], P0 ;  /* 0x8bc0000004037fae */ /* 0x0003e20008121844 */
[----:B-----5:R-:W-:-:S04]  /*37c80*/  IADD3 R13, P1, R13, R8, RZ ;  /* 0x000000080d0d7210 */ /* 0x020fc80007f3e0ff */
[----:B------:R-:W-:Y:S01]  /*37c90*/  IADD3.X R14, R14, R252, RZ, P1, !PT ;  /* 0x000000fc0e0e7210 */ /* 0x000fe20000ffe4ff */
[----:B-1----:R-:W-:-:S04]  /*37ca0*/  IMAD.MOV.U32 R4, RZ, RZ, R13 ;  /* 0x000000ffff047224 */ /* 0x002fc800078e000d */
[----:B------:R-:W-:Y:S01]  /*37cb0*/  IMAD.MOV.U32 R5, RZ, RZ, R14 ;  /* 0x000000ffff057224 */ /* 0x000fe200078e000e */
[----:B------:R-:W-:Y:S04]  /*37cc0*/  STL [R1+0xbfc], R31 ;  /* 0x000bfc1f01007387 */ /* 0x000fe80000100800 */
[----:B------:R1:W-:Y:S01]  /*37cd0*/  LDGSTS.E [R3+-0x73400], [R4.64], P0 ;  /* 0x8cc0000004037fae */ /* 0x0003e20008121844 */
[----:B---3--:R-:W-:-:S04]  /*37ce0*/  IADD3 R11, P1, R11, R8, RZ ;  /* 0x000000080b0b7210 */ /* 0x008fc80007f3e0ff */
[----:B------:R-:W-:Y:S01]  /*37cf0*/  IADD3.X R12, R12, R252, RZ, P1, !PT ;  /* 0x000000fc0c0c7210 */ /* 0x000fe20000ffe4ff */
[----:B-1----:R-:W-:Y:S01]  /*37d00*/  IMAD.MOV.U32 R4, RZ, RZ, R11 ;  /* 0x000000ffff047224 */ /* 0x002fe200078e000b */
[----:B------:R-:W-:Y:S03]  /*37d10*/  STL [R1+0xbf8], R32 ;  /* 0x000bf82001007387 */ /* 0x000fe60000100800 */
[----:B------:R-:W-:Y:S01]  /*37d20*/  IMAD.MOV.U32 R5, RZ, RZ, R12 ;  /* 0x000000ffff057224 */ /* 0x000fe200078e000c */
[----:B------:R-:W-:Y:S01]  /*37d30*/  STL [R1+0xbf4], R29 ;  /* 0x000bf41d01007387 */ /* 0x000fe20000100800 */
[----:B----4-:R-:W-:-:S03]  /*37d40*/  IADD3 R9, P1, R9, R8, RZ ;  /* 0x0000000809097210 */ /* 0x010fc60007f3e0ff */
[----:B------:R-:W-:Y:S04]  /*37d50*/  STL [R1+0xbf0], R30 ;  /* 0x000bf01e01007387 */ /* 0x000fe80000100800 */
[----:B------:R-:W-:Y:S04]  /*37d60*/  STL [R1+0xbec], R15 ;  /* 0x000bec0f01007387 */ /* 0x000fe80000100800 */
[----:B------:R1:W-:Y:S01]  /*37d70*/  LDGSTS.E [R3+-0x72400], [R4.64], P0 ;  /* 0x8dc0000004037fae */ /* 0x0003e20008121844 */
[----:B------:R-:W-:-:S03]  /*37d80*/  IADD3.X R10, R10, R252, RZ, P1, !PT ;  /* 0x000000fc0a0a7210 */ /* 0x000fc60000ffe4ff */
[----:B------:R-:W-:Y:S04]  /*37d90*/  STL [R1+0xbe8], R28 ;  /* 0x000be81c01007387 */ /* 0x000fe80000100800 */
[----:B------:R-:W-:Y:S01]  /*37da0*/  STL [R1+0xbe4], R13 ;  /* 0x000be40d01007387 */ /* 0x000fe20000100800 */
[----:B-1----:R-:W-:-:S03]  /*37db0*/  IMAD.MOV.U32 R4, RZ, RZ, R9 ;  /* 0x000000ffff047224 */ /* 0x002fc600078e0009 */
[----:B------:R-:W-:Y:S01]  /*37dc0*/  STL [R1+0xbe0], R14 ;  /* 0x000be00e01007387 */ /* 0x000fe20000100800 */
[----:B------:R-:W-:-:S03]  /*37dd0*/  IMAD.MOV.U32 R5, RZ, RZ, R10 ;  /* 0x000000ffff057224 */ /* 0x000fc600078e000a */
[----:B------:R-:W-:Y:S04]  /*37de0*/  STL [R1+0xbdc], R11 ;  /* 0x000bdc0b01007387 */ /* 0x000fe80000100800 */
[----:B------:R-:W-:Y:S01]  /*37df0*/  STL [R1+0xbd8], R12 ;  /* 0x000bd80c01007387 */ /* 0x000fe20000100800 */
[----:B------:R-:W-:-:S03]  /*37e00*/  IADD3 R6, P1, R6, R8, RZ ;  /* 0x0000000806067210 */ /* 0x000fc60007f3e0ff */
[----:B------:R-:W-:Y:S04]  /*37e10*/  STL [R1+0xbd4], R9 ;  /* 0x000bd40901007387 */ /* 0x000fe80000100800 */
[----:B------:R-:W-:Y:S01]  /*37e20*/  STL [R1+0xbd0], R10 ;  /* 0x000bd00a01007387 */ /* 0x000fe20000100800 */
[----:B------:R-:W-:-:S03]  /*37e30*/  IADD3.X R7, R7, R252, RZ, P1, !PT ;  /* 0x000000fc07077210 */ /* 0x000fc60000ffe4ff */
[----:B------:R1:W-:Y:S04]  /*37e40*/  LDGSTS.E [R3+-0x71400], [R4.64], P0 ;  /* 0x8ec0000004037fae */ /* 0x0003e80008121844 */
[----:B------:R2:W-:Y:S01]  /*37e50*/  STL [R1+0xbcc], R6 ;  /* 0x000bcc0601007387 */ /* 0x0005e20000100800 */
[----:B-1----:R-:W-:Y:S01]  /*37e60*/  IMAD.MOV.U32 R4, RZ, RZ, R6 ;  /* 0x000000ffff047224 */ /* 0x002fe200078e0006 */
[----:B--2---:R-:W-:Y:S02]  /*37e70*/  SHF.R.S32.HI R6, RZ, 0x1f, R61 ;  /* 0x0000001fff067819 */ /* 0x004fe4000001143d */
[----:B------:R1:W-:Y:S01]  /*37e80*/  STL [R1+0xbc8], R7 ;  /* 0x000bc80701007387 */ /* 0x0003e20000100800 */
[----:B------:R-:W-:Y:S02]  /*37e90*/  MOV R5, R7 ;  /* 0x0000000700057202 */ /* 0x000fe40000000f00 */
[----:B------:R-:W-:Y:S01]  /*37ea0*/  LEA.HI R6, R6, R61, RZ, 0x7 ;  /* 0x0000003d06067211 */ /* 0x000fe200078f38ff */
[----:B------:R1:W-:Y:S03]  /*37eb0*/  STL [R1+0x3b4], R60 ;  /* 0x0003b43c01007387 */ /* 0x0003e60000100800 */
[----:B------:R-:W-:Y:S01]  /*37ec0*/  SHF.R.S32.HI R6, RZ, 0x7, R6 ;  /* 0x00000007ff067819 */ /* 0x000fe20000011406 */
[----:B------:R1:W-:Y:S03]  /*37ed0*/  LDGSTS.E [R0+-0x70400], [R4.64], P0 ;  /* 0x8fc0000004007fae */ /* 0x0003e60008121844 */
[----:B------:R-:W-:Y:S01]  /*37ee0*/  ISETP.NE.U32.AND P0, PT, R60, R6, PT ;  /* 0x000000063c00720c */ /* 0x000fe20003f05070 */
[----:B------:R-:W0:Y:S11]  /*37ef0*/  LDGDEPBAR ;  /* 0x00000000000079af */ /* 0x000e360000000000 */
[----:B------:R-:W-:Y:S01]  /*37f00*/  @!UPT UIADD3 URZ, URZ, URZ, URZ ;  /* 0x0000003f3f3ff290 */ /* 0x000fe2000fffe03f */
[----:B-1----:R-:W-:Y:S01]  /*37f10*/  @!P0 CALL.REL.NOINC `(.L_x_1) ;  /* 0x0000001000008944 */ /* 0x002fe20003c00000 */
[----:B------:R-:W-:Y:S05]  /*37f20*/  BRA `(.L_x_2) ;  /* 0xfffdbc2000007947 */ /* 0x000fea000383ffff */
.L_x_1:
[----:B------:R-:W2:Y:S01]  /*37f30*/  LDL.LU R4, [R1+0xddc] ;  /* 0x000ddc0001047983 */ /* 0x000ea20000300800 */
[----:B------:R-:W-:-:S04]  /*37f40*/  DEPBAR.LE SB0, 0x0 ;  /* 0x000080000000791a */ /* 0x000fc80000000000 */
[----:B------:R-:W3:Y:S01]  /*37f50*/  LDL.LU R10, [R1+0xb0] ;  /* 0x0000b000010a7983 */ /* 0x000ee20000300800 */
[----:B------:R-:W-:Y:S01]  /*37f60*/  IMAD.MOV.U32 R8, RZ, RZ, R88 ;  /* 0x000000ffff087224 */ /* 0x000fe200078e0058 */
[----:B------:R-:W-:Y:S02]  /*37f70*/  MOV R9, R89 ;  /* 0x0000005900097202 */ /* 0x000fe40000000f00 */
[----:B------:R-:W3:Y:S04]  /*37f80*/  LDL.LU R11, [R1+0xb4] ;  /* 0x0000b400010b7983 */ /* 0x000ee80000300800 */
[----:B------:R-:W4:Y:S04]  /*37f90*/  LDL.LU R6, [R1+0xb8] ;  /* 0x0000b80001067983 */ /* 0x000f280000300800 */
[----:B------:R-:W4:Y:S04]  /*37fa0*/  LDL.LU R7, [R1+0xbc] ;  /* 0x0000bc0001077983 */ /* 0x000f280000300800 */
[----:B------:R-:W5:Y:S01]  /*37fb0*/  S2R R3, SR_TID.X ;  /* 0x0000000000037919 */ /* 0x000f620000002100 */
[----:B------:R-:W-:-:S02]  /*37fc0*/  IMAD.MOV.U32 R5, RZ, RZ, R91 ;  /* 0x000000ffff057224 */ /* 0x000fc400078e005b */
[C---:B-1---5:R-:W-:Y:S02]  /*37fd0*/  IMAD.SHL.U32 R0, R3.reuse, 0x400, RZ ;  /* 0x0000040003007824 */ /* 0x062fe400078e00ff */
[----:B------:R-:W-:-:S03]  /*37fe0*/  IMAD.SHL.U32 R2, R3, 0x20, RZ ;  /* 0x0000002003027824 */ /* 0x000fc600078e00ff */
[----:B------:R-:W-:-:S04]  /*37ff0*/  LOP3.LUT R0, R0, 0x6000, RZ, 0xc0, !PT ;  /* 0x0000600000007812 */ /* 0x000fc800078ec0ff */
[----:B------:R-:W-:Y:S02]  /*38000*/  LOP3.LUT R0, R0, 0x60, R2, 0xf8, !PT ;  /* 0x0000006000007812 */ /* 0x000fe400078ef802 */
[----:B------:R-:W-:-:S04]  /*38010*/  SHF.L.U32 R2, R3, 0x2, RZ ;  /* 0x0000000203027819 */ /* 0x000fc800000006ff */
[----:B------:R-:W-:Y:S02]  /*38020*/  LOP3.LUT R0, R0, 0x370, R2, 0x78, !PT ;  /* 0x0000037000007812 */ /* 0x000fe400078e7802 */
[C---:B------:R-:W-:Y:S02]  /*38030*/  SHF.L.U32 R2, R3.reuse, 0xc, RZ ;  /* 0x0000000c03027819 */ /* 0x040fe400000006ff */
[----:B------:R-:W-:Y:S02]  /*38040*/  LOP3.LUT R3, R3, 0xff, RZ, 0xc0, !PT ;  /* 0x000000ff03037812 */ /* 0x000fe400078ec0ff */
[----:B------:R-:W-:-:S05]  /*38050*/  LOP3.LUT R2, R2, 0x6000, RZ, 0xc0, !PT ;  /* 0x0000600002027812 */ /* 0x000fca00078ec0ff */
[----:B------:R-:W-:Y:S01]  /*38060*/  IMAD R2, R3, 0x10, R2 ;  /* 0x0000001003027824 */ /* 0x000fe200078e0202 */
[----:B------:R-:W-:Y:S04]  /*38070*/  BAR.SYNC.DEFER_BLOCKING 0x0 ;  /* 0x0000000000007b1d */ /* 0x000fe80000010000 */
[----:B------:R-:W-:Y:S01]  /*38080*/  LOP3.LUT R88, R2, 0x20, RZ, 0x3c, !PT ;  /* 0x0000002002587812 */ /* 0x000fe200078e3cff */
[----:B--2---:R-:W-:Y:S02]  /*38090*/  IMAD.IADD R0, R0, 0x1, R4 ;  /* 0x0000000100007824 */ /* 0x004fe400078e0204 */
[----:B------:R-:W-:-:S05]  /*380a0*/  IMAD.MOV.U32 R4, RZ, RZ, R90 ;  /* 0x000000ffff047224 */ /* 0x000fca00078e005a */
[----:B----4-:R1:W-:Y:S02]  /*380b0*/  STS.128 [R0+0x80], R4 ;  /* 0x0000800400007388 */ /* 0x0103e40000000c00 */
[----:B-1----:R-:W-:Y:S01]  /*380c0*/  MOV R4, R120 ;  /* 0x0000007800047202 */ /* 0x002fe20000000f00 */
[----:B------:R-:W-:Y:S01]  /*380d0*/  IMAD.MOV.U32 R5, RZ, RZ, R121 ;  /* 0x000000ffff057224 */ /* 0x000fe200078e0079 */
[----:B------:R-:W-:Y:S01]  /*380e0*/  MOV R7, R125 ;  /* 0x0000007d00077202 */ /* 0x000fe20000000f00 */
[----:B------:R-:W-:-:S05]  /*380f0*/  IMAD.MOV.U32 R6, RZ, RZ, R124 ;  /* 0x000000ffff067224 */ /* 0x000fca00078e007c */
[----:B------:R1:W-:Y:S01]  /*38100*/  STS.128 [R0+0x400], R4 ;  /* 0x0004000400007388 */ /* 0x0003e20000000c00 */
[----:B------:R-:W-:Y:S02]  /*38110*/  IMAD.MOV.U32 R124, RZ, RZ, R122 ;  /* 0x000000ffff7c7224 */ /* 0x000fe400078e007a */
[----:B------:R-:W-:Y:S01]  /*38120*/  IMAD.MOV.U32 R125, RZ, RZ, R123 ;  /* 0x000000ffff7d7224 */ /* 0x000fe200078e007b */
[----:B---3--:R-:W-:Y:S01]  /*38130*/  STS.128 [R0], R8 ;  /* 0x0000000800007388 */ /* 0x008fe20000000c00 */
[----:B-1----:R-:W-:Y:S01]  /*38140*/  MOV R4, R152 ;  /* 0x0000009800047202 */ /* 0x002fe20000000f00 */
[----:B------:R-:W-:Y:S01]  /*38150*/  IMAD.MOV.U32 R5, RZ, RZ, R153 ;  /* 0x000000ffff057224 */ /* 0x000fe200078e0099 */
[----:B------:R-:W-:Y:S01]  /*38160*/  MOV R7, R157 ;  /* 0x0000009d00077202 */ /* 0x000fe20000000f00 */
[----:B------:R-:W-:Y:S02]  /*38170*/  IMAD.MOV.U32 R6, RZ, RZ, R156 ;  /* 0x000000ffff067224 */ /* 0x000fe400078e009c */
[----:B------:R-:W-:-:S03]  /*38180*/  IMAD.MOV.U32 R156, RZ, RZ, R154 ;  /* 0x000000ffff9c7224 */ /* 0x000fc600078e009a */
[----:B------:R1:W-:Y:S01]  /*38190*/  STS.128 [R0+0x800], R4 ;  /* 0x0008000400007388 */ /* 0x0003e20000000c00 */
[----:B------:R-:W-:-:S03]  /*381a0*/  IMAD.MOV.U32 R157, RZ, RZ, R155 ;  /* 0x000000ffff9d7224 */ /* 0x000fc600078e009b */
[----:B------:R-:W-:Y:S04]  /*381b0*/  STS.128 [R0+0x480], R124 ;  /* 0x0004807c00007388 */ /* 0x000fe80000000c00 */
[----:B------:R-:W-:Y:S01]  /*381c0*/  STS.128 [R0+0x880], R156 ;  /* 0x0008809c00007388 */ /* 0x000fe20000000c00 */
[----:B-1----:R-:W-:Y:S01]  /*381d0*/  MOV R6, R188 ;  /* 0x000000bc00067202 */ /* 0x002fe20000000f00 */
[----:B------:R-:W-:Y:S01]  /*381e0*/  IMAD.MOV.U32 R7, RZ, RZ, R189 ;  /* 0x000000ffff077224 */ /* 0x000fe200078e00bd */
[----:B------:R-:W-:Y:S01]  /*381f0*/  MOV R189, R187 ;  /* 0x000000bb00bd7202 */ /* 0x000fe20000000f00 */
[----:B------:R-:W-:Y:S02]  /*38200*/  IMAD.MOV.U32 R4, RZ, RZ, R184 ;  /* 0x000000ffff047224 */ /* 0x000fe400078e00b8 */
[----:B------:R-:W-:-:S02]  /*38210*/  IMAD.MOV.U32 R5, RZ, RZ, R185 ;  /* 0x000000ffff057224 */ /* 0x000fc400078e00b9 */
[----:B------:R-:W-:-:S03]  /*38220*/  IMAD.MOV.U32 R188, RZ, RZ, R186 ;  /* 0x000000ffffbc7224 */ /* 0x000fc600078e00ba */
[----:B------:R-:W-:Y:S04]  /*38230*/  STS.128 [R0+0xc00], R4 ;  /* 0x000c000400007388 */ /* 0x000fe80000000c00 */
[----:B------:R-:W-:Y:S04]  /*38240*/  STS.128 [R0+0xc80], R188 ;  /* 0x000c80bc00007388 */ /* 0x000fe80000000c00 */
[----:B------:R-:W-:Y:S06]  /*38250*/  BAR.SYNC.DEFER_BLOCKING 0x0 ;  /* 0x0000000000007b1d */ /* 0x000fec0000010000 */
[----:B------:R-:W1:Y:S04]  /*38260*/  LDS.128 R12, [R2] ;  /* 0x00000000020c7984 */ /* 0x000e680000000c00 */
[----:B------:R-:W2:Y:S04]  /*38270*/  LDS.128 R8, [R2+0x1000] ;  /* 0x0010000002087984 */ /* 0x000ea80000000c00 */
[----:B------:R-:W3:Y:S01]  /*38280*/  LDS.128 R4, [R88] ;  /* 0x0000000058047984 */ /* 0x000ee20000000c00 */
[----:B------:R-:W-:-:S02]  /*38290*/  LOP3.LUT R252, R2, 0x40, RZ, 0x3c, !PT ;  /* 0x0000004002fc7812 */ /* 0x000fc400078e3cff */
[----:B------:R-:W-:Y:S01]  /*382a0*/  LOP3.LUT R3, R2, 0x60, RZ, 0x3c, !PT ;  /* 0x0000006002037812 */ /* 0x000fe200078e3cff */
[----:B------:R-:W-:Y:S04]  /*382b0*/  LDS.128 R244, [R88+0x1000] ;  /* 0x0010000058f47984 */ /* 0x000fe80000000c00 */
[----:B------:R-:W-:Y:S04]  /*382c0*/  LDS.128 R232, [R252] ;  /* 0x00000000fce87984 */ /* 0x000fe80000000c00 */
[----:B-1----:R-:W-:Y:S04]  /*382d0*/  STL.64 [R1+0x50], R12 ;  /* 0x0000500c01007387 */ /* 0x002fe80000100a00 */
[----:B------:R-:W-:Y:S04]  /*382e0*/  STL.64 [R1+0x58], R14 ;  /* 0x0000580e01007387 */ /* 0x000fe80000100a00 */
[----:B--2---:R-:W-:Y:S04]  /*382f0*/  STL.64 [R1+0x40], R8 ;  /* 0x0000400801007387 */ /* 0x004fe80000100a00 */
[----:B------:R-:W-:Y:S04]  /*38300*/  STL.64 [R1+0x48], R10 ;  /* 0x0000480a01007387 */ /* 0x000fe80000100a00 */
[----:B---3--:R-:W-:Y:S04]  /*38310*/  STL.64 [R1+0x30], R4 ;  /* 0x0000300401007387 */ /* 0x008fe80000100a00 */
[----:B------:R-:W-:Y:S04]  /*38320*/  STL.64 [R1+0x38], R6 ;  /* 0x0000380601007387 */ /* 0x000fe80000100a00 */
[----:B------:R-:W2:Y:S04]  /*38330*/  LDL.LU R76, [R1+0x140] ;  /* 0x00014000014c7983 */ /* 0x000ea80000300800 */
[----:B------:R-:W2:Y:S04]  /*38340*/  LDL.LU R77, [R1+0x144] ;  /* 0x00014400014d7983 */ /* 0x000ea80000300800 */
[----:B------:R-:W2:Y:S04]  /*38350*/  LDL.LU R78, [R1+0x290] ;  /* 0x00029000014e7983 */ /* 0x000ea80000300800 */
[----:B------:R-:W2:Y:S04]  /*38360*/  LDL.LU R79, [R1+0x294] ;  /* 0x00029400014f7983 */ /* 0x000ea80000300800 */
[----:B------:R-:W-:Y:S04]  /*38370*/  LDS.128 R8, [R252+0x1000] ;  /* 0x00100000fc087984 */ /* 0x000fe80000000c00 */
[----:B------:R-:W-:Y:S04]  /*38380*/  LDS.128 R12, [R3] ;  /* 0x00000000030c7984 */ /* 0x000fe80000000c00 */
[----:B------:R-:W-:Y:S01]  /*38390*/  LDS.128 R4, [R3+0x1000] ;  /* 0x0010000003047984 */ /* 0x000fe20000000c00 */
[----:B------:R-:W-:Y:S01]  /*383a0*/  IMAD.MOV.U32 R28, RZ, RZ, R116 ;  /* 0x000000ffff1c7224 */ /* 0x000fe200078e0074 */
[----:B------:R-:W-:Y:S01]  /*383b0*/  MOV R29, R117 ;  /* 0x00000075001d7202 */ /* 0x000fe20000000f00 */
[----:B------:R-:W-:-:S02]  /*383c0*/  IMAD.MOV.U32 R30, RZ, RZ, R108 ;  /* 0x000000ffff1e7224 */ /* 0x000fc400078e006c */
[----:B------:R-:W-:Y:S01]  /*383d0*/  IMAD.MOV.U32 R31, RZ, RZ, R109 ;  /* 0x000000ffff1f7224 */ /* 0x000fe200078e006d */
[----:B------:R-:W-:Y:S01]  /*383e0*/  BAR.SYNC.DEFER_BLOCKING 0x0 ;  /* 0x0000000000007b1d */ /* 0x000fe20000010000 */
[----:B------:R-:W-:Y:S01]  /*383f0*/  IMAD.MOV.U32 R34, RZ, RZ, R160 ;  /* 0x000000ffff227224 */ /* 0x000fe200078e00a0 */
[----:B------:R-:W-:Y:S01]  /*38400*/  MOV R108, R118 ;  /* 0x00000076006c7202 */ /* 0x000fe20000000f00 */
[----:B------:R-:W-:Y:S01]  /*38410*/  IMAD.MOV.U32 R35, RZ, RZ, R161 ;  /* 0x000000ffff237224 */ /* 0x000fe200078e00a1 */
[----:B------:R-:W-:Y:S01]  /*38420*/  MOV R33, R57 ;  /* 0x0000003900217202 */ /* 0x000fe20000000f00 */
[----:B------:R-:W-:Y:S01]  /*38430*/  IMAD.MOV.U32 R109, RZ, RZ, R119 ;  /* 0x000000ffff6d7224 */ /* 0x000fe200078e0077 */
[----:B------:R-:W-:Y:S01]  /*38440*/  MOV R160, R58 ;  /* 0x0000003a00a07202 */ /* 0x000fe20000000f00 */
[----:B------:R-:W-:Y:S02]  /*38450*/  IMAD.MOV.U32 R32, RZ, RZ, R56 ;  /* 0x000000ffff207224 */ /* 0x000fe400078e0038 */
[----:B------:R-:W-:Y:S01]  /*38460*/  IMAD.MOV.U32 R161, RZ, RZ, R59 ;  /* 0x000000ffffa17224 */ /* 0x000fe200078e003b */
[----:B------:R1:W-:Y:S04]  /*38470*/  STS.128 [R0], R28 ;  /* 0x0000001c00007388 */ /* 0x0003e80000000c00 */
[----:B------:R-:W-:Y:S01]  /*38480*/  STS.128 [R0+0x80], R108 ;  /* 0x0000806c00007388 */ /* 0x000fe20000000c00 */
[----:B-1----:R-:W-:Y:S01]  /*38490*/  IMAD.MOV.U32 R28, RZ, RZ, R144 ;  /* 0x000000ffff1c7224 */ /* 0x002fe200078e0090 */
[----:B------:R-:W-:Y:S01]  /*384a0*/  MOV R29, R145 ;  /* 0x00000091001d7202 */ /* 0x000fe20000000f00 */
[----:B------:R-:W-:-:S02]  /*384b0*/  IMAD.MOV.U32 R30, RZ, RZ, R132 ;  /* 0x000000ffff1e7224 */ /* 0x000fc400078e0084 */
[----:B------:R-:W-:Y:S01]  /*384c0*/  IMAD.MOV.U32 R31, RZ, RZ, R133 ;  /* 0x000000ffff1f7224 */ /* 0x000fe200078e0085 */
[----:B------:R-:W-:Y:S01]  /*384d0*/  MOV R132, R146 ;  /* 0x0000009200847202 */ /* 0x000fe20000000f00 */
[----:B------:R-:W-:-:S03]  /*384e0*/  IMAD.MOV.U32 R133, RZ, RZ, R147 ;  /* 0x000000ffff857224 */ /* 0x000fc600078e0093 */
[----:B------:R1:W-:Y:S04]  /*384f0*/  STS.128 [R0+0x400], R28 ;  /* 0x0004001c00007388 */ /* 0x0003e80000000c00 */
[----:B------:R-:W-:Y:S04]  /*38500*/  STS.128 [R0+0x480], R132 ;  /* 0x0004808400007388 */ /* 0x000fe80000000c00 */
[----:B------:R-:W-:Y:S01]  /*38510*/  STS.128 [R0+0xc00], R32 ;  /* 0x000c002000007388 */ /* 0x000fe20000000c00 */
[----:B-1----:R-:W-:Y:S01]  /*38520*/  IMAD.MOV.U32 R30, RZ, RZ, R136 ;  /* 0x000000ffff1e7224 */ /* 0x002fe200078e0088 */
[----:B------:R-:W-:Y:S01]  /*38530*/  MOV R29, R141 ;  /* 0x0000008d001d7202 */ /* 0x000fe20000000f00 */
[----:B------:R-:W-:Y:S01]  /*38540*/  IMAD.MOV.U32 R31, RZ, RZ, R137 ;  /* 0x000000ffff1f7224 */ /* 0x000fe200078e0089 */
[----:B------:R-:W-:Y:S01]  /*38550*/  MOV R136, R142 ;  /* 0x0000008e00887202 */ /* 0x000fe20000000f00 */
[----:B------:R-:W-:-:S02]  /*38560*/  IMAD.MOV.U32 R28, RZ, RZ, R140 ;  /* 0x000000ffff1c7224 */ /* 0x000fc400078e008c */
[----:B------:R-:W-:Y:S01]  /*38570*/  IMAD.MOV.U32 R137, RZ, RZ, R143 ;  /* 0x000000ffff897224 */ /* 0x000fe200078e008f */
[----:B------:R-:W-:Y:S04]  /*38580*/  STS.128 [R0+0xc80], R160 ;  /* 0x000c80a000007388 */ /* 0x000fe80000000c00 */
[----:B------:R-:W-:Y:S04]  /*38590*/  STS.128 [R0+0x800], R28 ;  /* 0x0008001c00007388 */ /* 0x000fe80000000c00 */
[----:B------:R-:W-:Y:S04]  /*385a0*/  STS.128 [R0+0x880], R136 ;  /* 0x0008808800007388 */ /* 0x000fe80000000c00 */
[----:B------:R-:W-:Y:S06]  /*385b0*/  BAR.SYNC.DEFER_BLOCKING 0x0 ;  /* 0x0000000000007b1d */ /* 0x000fec0000010000 */
[----:B------:R-:W1:Y:S04]  /*385c0*/  LDS.128 R28, [R2] ;  /* 0x00000000021c7984 */ /* 0x000e680000000c00 */
[----:B------:R-:W-:Y:S04]  /*385d0*/  LDS.128 R60, [R2+0x1000] ;  /* 0x00100000023c7984 */ /* 0x000fe80000000c00 */
[----:B------:R-:W3:Y:S04]  /*385e0*/  LDS.128 R72, [R88] ;  /* 0x0000000058487984 */ /* 0x000ee80000000c00 */
[----:B------:R-:W-:Y:S04]  /*385f0*/  LDS.128 R56, [R88+0x1000] ;  /* 0x0010000058387984 */ /* 0x000fe80000000c00 */
[----:B------:R-:W4:Y:S04]  /*38600*/  LDS.128 R68, [R252] ;  /* 0x00000000fc447984 */ /* 0x000f280000000c00 */
[----:B------:R-:W-:Y:S04]  /*38610*/  LDS.128 R52, [R252+0x1000] ;  /* 0x00100000fc347984 */ /* 0x000fe80000000c00 */
[----:B------:R-:W5:Y:S04]  /*38620*/  LDS.128 R64, [R3] ;  /* 0x0000000003407984 */ /* 0x000f680000000c00 */
[----:B------:R-:W1:Y:S04]  /*38630*/  LDS.128 R32, [R3+0x1000] ;  /* 0x0010000003207984 */ /* 0x000e680000000c00 */
[----:B------:R-:W-:Y:S06]  /*38640*/  BAR.SYNC.DEFER_BLOCKING 0x0 ;  /* 0x0000000000007b1d */ /* 0x000fec0000010000 */
[----:B--2---:R2:W-:Y:S04]  /*38650*/  STS.128 [R0], R76 ;  /* 0x0000004c00007388 */ /* 0x0045e80000000c00 */
[----:B--2---:R-:W2:Y:S04]  /*38660*/  LDL.LU R76, [R1+0x148] ;  /* 0x00014800014c7983 */ /* 0x004ea80000300800 */
[----:B------:R-:W2:Y:S04]  /*38670*/  LDL.LU R77, [R1+0x14c] ;  /* 0x00014c00014d7983 */ /* 0x000ea80000300800 */
[----:B------:R-:W2:Y:S04]  /*38680*/  LDL.LU R78, [R1+0x298] ;  /* 0x00029800014e7983 */ /* 0x000ea80000300800 */
[----:B------:R-:W2:Y:S04]  /*38690*/  LDL.LU R79, [R1+0x29c] ;  /* 0x00029c00014f7983 */ /* 0x000ea80000300800 */
[----:B------:R-:W3:Y:S04]  /*386a0*/  LDL.LU R82, [R1+0x1d0] ;  /* 0x0001d00001527983 */ /* 0x000ee80000300800 */
[----:B------:R-:W3:Y:S04]  /*386b0*/  LDL.LU R83, [R1+0x1d4] ;  /* 0x0001d40001537983 */ /* 0x000ee80000300800 */
[----:B--2---:R2:W-:Y:S04]  /*386c0*/  STS.128 [R0+0x80], R76 ;  /* 0x0000804c00007388 */ /* 0x0045e80000000c00 */
[----:B--2---:R-:W2:Y:S04]  /*386d0*/  LDL.LU R78, [R1+0x1d8] ;  /* 0x0001d800014e7983 */ /* 0x004ea80000300800 */
[----:B------:R-:W2:Y:S01]  /*386e0*/  LDL.LU R79, [R1+0x1dc] ;  /* 0x0001dc00014f7983 */ /* 0x000ea20000300800 */
[----:B------:R-:W-:-:S02]  /*386f0*/  IMAD.MOV.U32 R76, RZ, RZ, R130 ;  /* 0x000000ffff4c7224 */ /* 0x000fc400078e0082 */
[----:B------:R-:W-:Y:S01]  /*38700*/  IMAD.MOV.U32 R77, RZ, RZ, R131 ;  /* 0x000000ffff4d7224 */ /* 0x000fe200078e0083 */
[----:B------:R-:W-:Y:S01]  /*38710*/  MOV R81, R129 ;  /* 0x0000008100517202 */ /* 0x000fe20000000f00 */
[----:B------:R-:W-:-:S05]  /*38720*/  IMAD.MOV.U32 R80, RZ, RZ, R128 ;  /* 0x000000ffff507224 */ /* 0x000fca00078e0080 */
[----:B---3--:R-:W-:Y:S04]  /*38730*/  STS.128 [R0+0x400], R80 ;  /* 0x0004005000007388 */ /* 0x008fe80000000c00 */
[----:B--2---:R2:W-:Y:S04]  /*38740*/  STS.128 [R0+0x480], R76 ;  /* 0x0004804c00007388 */ /* 0x0045e80000000c00 */
[----:B--2---:R-:W2:Y:S04]  /*38750*/  LDL.LU R78, [R1+0x180] ;  /* 0x00018000014e7983 */ /* 0x004ea80000300800 */
[----:B------:R-:W2:Y:S04]  /*38760*/  LDL.LU R79, [R1+0x184] ;  /* 0x00018400014f7983 */ /* 0x000ea80000300800 */
        /* <DEDUP_REMOVED lines=12> */
[----:B------:R-:W-:Y:S01]  /*38830*/  IMAD.MOV.U32 R112, RZ, RZ, R192 ;  /* 0x000000ffff707224 */ /* 0x000fe200078e00c0 */
[----:B------:R-:W-:Y:S01]  /*38840*/  MOV R197, R195 ;  /* 0x000000c300c57202 */ /* 0x000fe20000000f00 */
[----:B------:R-:W-:-:S02]  /*38850*/  IMAD.MOV.U32 R113, RZ, RZ, R193 ;  /* 0x000000ffff717224 */ /* 0x000fc400078e00c1 */
[----:B------:R-:W-:-:S03]  /*38860*/  IMAD.MOV.U32 R196, RZ, RZ, R194 ;  /* 0x000000ffffc47224 */ /* 0x000fc600078e00c2 */
[----:B------:R-:W-:Y:S04]  /*38870*/  STS.128 [R0+0xc00], R112 ;  /* 0x000c007000007388 */ /* 0x000fe80000000c00 */
[----:B------:R-:W-:Y:S01]  /*38880*/  STS.128 [R0+0xc80], R196 ;  /* 0x000c80c400007388 */ /* 0x000fe20000000c00 */
[----:B------:R-:W-:Y:S01]  /*38890*/  MOV R130, R44 ;  /* 0x0000002c00827202 */ /* 0x000fe20000000f00 */
[----:B------:R-:W-:Y:S01]  /*388a0*/  IMAD.MOV.U32 R131, RZ, RZ, R45 ;  /* 0x000000ffff837224 */ /* 0x000fe200078e002d */
[----:B------:R-:W-:Y:S01]  /*388b0*/  MOV R45, R107 ;  /* 0x0000006b002d7202 */ /* 0x000fe20000000f00 */
[----:B------:R-:W-:Y:S02]  /*388c0*/  IMAD.MOV.U32 R44, RZ, RZ, R106 ;  /* 0x000000ffff2c7224 */ /* 0x000fe400078e006a */
[----:B------:R-:W-:-:S02]  /*388d0*/  IMAD.MOV.U32 R128, RZ, RZ, R104 ;  /* 0x000000ffff807224 */ /* 0x000fc400078e0068 */
[----:B------:R-:W-:Y:S01]  /*388e0*/  IMAD.MOV.U32 R129, RZ, RZ, R105 ;  /* 0x000000ffff817224 */ /* 0x000fe200078e0069 */
[----:B--2---:R-:W-:Y:S04]  /*388f0*/  STS.128 [R0+0x800], R76 ;  /* 0x0008004c00007388 */ /* 0x004fe80000000c00 */
[----:B---3--:R-:W-:Y:S04]  /*38900*/  STS.128 [R0+0x880], R80 ;  /* 0x0008805000007388 */ /* 0x008fe80000000c00 */
[----:B------:R-:W-:Y:S06]  /*38910*/  BAR.SYNC.DEFER_BLOCKING 0x0 ;  /* 0x0000000000007b1d */ /* 0x000fec0000010000 */
[----:B------:R-:W-:Y:S04]  /*38920*/  LDS.128 R120, [R88] ;  /* 0x0000000058787984 */ /* 0x000fe80000000c00 */
[----:B------:R-:W2:Y:S04]  /*38930*/  LDS.128 R124, [R2] ;  /* 0x00000000027c7984 */ /* 0x000ea80000000c00 */
[----:B------:R-:W-:Y:S04]  /*38940*/  LDS.128 R108, [R2+0x1000] ;  /* 0x00100000026c7984 */ /* 0x000fe80000000c00 */
[----:B------:R-:W-:Y:S04]  /*38950*/  LDS.128 R88, [R88+0x1000] ;  /* 0x0010000058587984 */ /* 0x000fe80000000c00 */
[----:B------:R-:W-:Y:S04]  /*38960*/  LDS.128 R116, [R252] ;  /* 0x00000000fc747984 */ /* 0x000fe80000000c00 */
[----:B------:R-:W-:Y:S04]  /*38970*/  LDS.128 R80, [R252+0x1000] ;  /* 0x00100000fc507984 */ /* 0x000fe80000000c00 */
[----:B------:R-:W-:Y:S04]  /*38980*/  LDS.128 R112, [R3] ;  /* 0x0000000003707984 */ /* 0x000fe80000000c00 */
[----:B------:R-:W-:Y:S04]  /*38990*/  LDS.128 R76, [R3+0x1000] ;  /* 0x00100000034c7984 */ /* 0x000fe80000000c00 */
[----:B------:R-:W-:Y:S06]  /*389a0*/  BAR.SYNC.DEFER_BLOCKING 0x0 ;  /* 0x0000000000007b1d */ /* 0x000fec0000010000 */
[----:B------:R3:W-:Y:S02]  /*389b0*/  STS.128 [R0+0x80], R44 ;  /* 0x0000802c00007388 */ /* 0x0007e40000000c00 */
[----:B---3--:R-:W-:Y:S01]  /*389c0*/  IMAD.MOV.U32 R44, RZ, RZ, R96 ;  /* 0x000000ffff2c7224 */ /* 0x008fe200078e0060 */
[----:B------:R-:W-:Y:S01]  /*389d0*/  MOV R46, R180 ;  /* 0x000000b4002e7202 */ /* 0x000fe20000000f00 */
[----:B------:R-:W-:-:S02]  /*389e0*/  IMAD.MOV.U32 R45, RZ, RZ, R97 ;  /* 0x000000ffff2d7224 */ /* 0x000fc400078e0061 */
[----:B------:R-:W-:-:S05]  /*389f0*/  IMAD.MOV.U32 R47, RZ, RZ, R181 ;  /* 0x000000ffff2f7224 */ /* 0x000fca00078e00b5 */
[----:B------:R3:W-:Y:S01]  /*38a00*/  STS.128 [R0+0x400], R44 ;  /* 0x0004002c00007388 */ /* 0x0007e20000000c00 */
[----:B------:R-:W-:Y:S01]  /*38a10*/  IMAD.MOV.U32 R180, RZ, RZ, R98 ;  /* 0x000000ffffb47224 */ /* 0x000fe200078e0062 */
[----:B------:R-:W-:Y:S02]  /*38a20*/  MOV R181, R99 ;  /* 0x0000006300b57202 */ /* 0x000fe40000000f00 */
[----:B------:R-:W-:Y:S01]  /*38a30*/  STS.128 [R0], R128 ;  /* 0x0000008000007388 */ /* 0x000fe20000000c00 */
[----:B---3--:R-:W-:Y:S01]  /*38a40*/  IMAD.MOV.U32 R44, RZ, RZ, R100 ;  /* 0x000000ffff2c7224 */ /* 0x008fe200078e0064 */
[----:B------:R-:W-:Y:S01]  /*38a50*/  MOV R46, R240 ;  /* 0x000000f0002e7202 */ /* 0x000fe20000000f00 */
[----:B------:R-:W-:Y:S02]  /*38a60*/  IMAD.MOV.U32 R45, RZ, RZ, R101 ;  /* 0x000000ffff2d7224 */ /* 0x000fe400078e0065 */
[----:B------:R-:W-:Y:S01]  /*38a70*/  IMAD.MOV.U32 R47, RZ, RZ, R241 ;  /* 0x000000ffff2f7224 */ /* 0x000fe200078e00f1 */
[----:B------:R-:W-:Y:S01]  /*38a80*/  MOV R241, R103 ;  /* 0x0000006700f17202 */ /* 0x000fe20000000f00 */
[----:B------:R-:W-:-:S03]  /*38a90*/  IMAD.MOV.U32 R240, RZ, RZ, R102 ;  /* 0x000000fffff07224 */ /* 0x000fc600078e0066 */
[----:B------:R3:W-:Y:S04]  /*38aa0*/  STS.128 [R0+0x800], R44 ;  /* 0x0008002c00007388 */ /* 0x0007e80000000c00 */
[----:B------:R-:W-:Y:S04]  /*38ab0*/  STS.128 [R0+0x480], R180 ;  /* 0x000480b400007388 */ /* 0x000fe80000000c00 */
[----:B------:R1:W-:Y:S01]  /*38ac0*/  STS.128 [R0+0x880], R240 ;  /* 0x000880f000007388 */ /* 0x0003e20000000c00 */
[----:B---3--:R-:W-:Y:S01]  /*38ad0*/  MOV R46, R220 ;  /* 0x000000dc002e7202 */ /* 0x008fe20000000f00 */
[----:B------:R-:W-:Y:S01]  /*38ae0*/  IMAD.MOV.U32 R47, RZ, RZ, R221 ;  /* 0x000000ffff2f7224 */ /* 0x000fe200078e00dd */
[----:B------:R-:W-:Y:S01]  /*38af0*/  MOV R221, R151 ;  /* 0x0000009700dd7202 */ /* 0x000fe20000000f00 */
[----:B------:R-:W-:-:S02]  /*38b00*/  IMAD.MOV.U32 R44, RZ, RZ, R148 ;  /* 0x000000ffff2c7224 */ /* 0x000fc400078e0094 */
[----:B------:R-:W-:Y:S02]  /*38b10*/  IMAD.MOV.U32 R45, RZ, RZ, R149 ;  /* 0x000000ffff2d7224 */ /* 0x000fe400078e0095 */
[----:B------:R-:W-:-:S03]  /*38b20*/  IMAD.MOV.U32 R220, RZ, RZ, R150 ;  /* 0x000000ffffdc7224 */ /* 0x000fc600078e0096 */
[----:B------:R-:W-:Y:S04]  /*38b30*/  STS.128 [R0+0xc00], R44 ;  /* 0x000c002c00007388 */ /* 0x000fe80000000c00 */
[----:B------:R-:W-:Y:S04]  /*38b40*/  STS.128 [R0+0xc80], R220 ;  /* 0x000c80dc00007388 */ /* 0x000fe80000000c00 */
[----:B------:R-:W-:Y:S01]  /*38b50*/  BAR.SYNC.DEFER_BLOCKING 0x0 ;  /* 0x0000000000007b1d */ /* 0x000fe20000010000 */
[----:B-1----:R-:W-:-:S05]  /*38b60*/  LOP3.LUT R243, R2, 0x20, RZ, 0x3c, !PT ;  /* 0x0000002002f37812 */ /* 0x002fca00078e3cff */
[----:B------:R-:W1:Y:S04]  /*38b70*/  LDS.128 R140, [R2] ;  /* 0x00000000028c7984 */ /* 0x000e680000000c00 */
[----:B------:R-:W-:Y:S04]  /*38b80*/  LDS.128 R104, [R2+0x1000] ;  /* 0x0010000002687984 */ /* 0x000fe80000000c00 */
[----:B------:R-:W3:Y:S04]  /*38b90*/  LDS.128 R136, [R243] ;  /* 0x00000000f3887984 */ /* 0x000ee80000000c00 */
[----:B------:R-:W-:Y:S04]  /*38ba0*/  LDS.128 R100, [R243+0x1000] ;  /* 0x00100000f3647984 */ /* 0x000fe80000000c00 */
[----:B------:R-:W1:Y:S04]  /*38bb0*/  LDS.128 R132, [R252] ;  /* 0x00000000fc847984 */ /* 0x000e680000000c00 */
[----:B------:R-:W-:Y:S04]  /*38bc0*/  LDS.128 R96, [R252+0x1000] ;  /* 0x00100000fc607984 */ /* 0x000fe80000000c00 */
[----:B------:R-:W1:Y:S04]  /*38bd0*/  LDS.128 R128, [R3] ;  /* 0x0000000003807984 */ /* 0x000e680000000c00 */
[----:B------:R-:W1:Y:S04]  /*38be0*/  LDS.128 R44, [R3+0x1000] ;  /* 0x00100000032c7984 */ /* 0x000e680000000c00 */
[----:B------:R-:W-:Y:S06]  /*38bf0*/  BAR.SYNC.DEFER_BLOCKING 0x0 ;  /* 0x0000000000007b1d */ /* 0x000fec0000010000 */
[----:B----4-:R4:W-:Y:S04]  /*38c00*/  STS.128 [R0], R144 ;  /* 0x0000009000007388 */ /* 0x0109e80000000c00 */
[----:B----4-:R-:W4:Y:S04]  /*38c10*/  LDL.LU R144, [R1+0x288] ;  /* 0x0002880001907983 */ /* 0x010f280000300800 */
[----:B------:R-:W4:Y:S04]  /*38c20*/  LDL.LU R145, [R1+0x28c] ;  /* 0x00028c0001917983 */ /* 0x000f280000300800 */
[----:B------:R-:W4:Y:S04]  /*38c30*/  LDL.LU R146, [R1+0x278] ;  /* 0x0002780001927983 */ /* 0x000f280000300800 */
[----:B------:R-:W4:Y:S04]  /*38c40*/  LDL.LU R147, [R1+0x27c] ;  /* 0x00027c0001937983 */ /* 0x000f280000300800 */
[----:B------:R-:W2:Y:S04]  /*38c50*/  LDL.LU R148, [R1+0x1c0] ;  /* 0x0001c00001947983 */ /* 0x000ea80000300800 */
[----:B------:R-:W2:Y:S04]  /*38c60*/  LDL.LU R149, [R1+0x1c4] ;  /* 0x0001c40001957983 */ /* 0x000ea80000300800 */
[----:B------:R-:W2:Y:S04]  /*38c70*/  LDL.LU R150, [R1+0x1b0] ;  /* 0x0001b00001967983 */ /* 0x000ea80000300800 */
[----:B------:R-:W2:Y:S04]  /*38c80*/  LDL.LU R151, [R1+0x1b4] ;  /* 0x0001b40001977983 */ /* 0x000ea80000300800 */
[----:B----4-:R4:W-:Y:S04]  /*38c90*/  STS.128 [R0+0x80], R144 ;  /* 0x0000809000007388 */ /* 0x0109e80000000c00 */
[----:B----4-:R-:W4:Y:S04]  /*38ca0*/  LDL.LU R144, [R1+0x1c8] ;  /* 0x0001c80001907983 */ /* 0x010f280000300800 */
[----:B------:R-:W4:Y:S04]  /*38cb0*/  LDL.LU R145, [R1+0x1cc] ;  /* 0x0001cc0001917983 */ /* 0x000f280000300800 */
[----:B------:R-:W4:Y:S04]  /*38cc0*/  LDL.LU R146, [R1+0x1b8] ;  /* 0x0001b80001927983 */ /* 0x000f280000300800 */
[----:B------:R-:W4:Y:S04]  /*38cd0*/  LDL.LU R147, [R1+0x1bc] ;  /* 0x0001bc0001937983 */ /* 0x000f280000300800 */
[----:B--2---:R-:W-:Y:S04]  /*38ce0*/  STS.128 [R0+0x400], R148 ;  /* 0x0004009400007388 */ /* 0x004fe80000000c00 */
[----:B----4-:R2:W-:Y:S04]  /*38cf0*/  STS.128 [R0+0x480], R144 ;  /* 0x0004809000007388 */ /* 0x0105e80000000c00 */
[----:B--2---:R-:W2:Y:S04]  /*38d00*/  LDL.LU R144, [R1+0x170] ;  /* 0x0001700001907983 */ /* 0x004ea80000300800 */
[----:B------:R-:W2:Y:S04]  /*38d10*/  LDL.LU R145, [R1+0x174] ;  /* 0x0001740001917983 */ /* 0x000ea80000300800 */
[----:B------:R-:W2:Y:S04]  /*38d20*/  LDL.LU R146, [R1+0x160] ;  /* 0x0001600001927983 */ /* 0x000ea80000300800 */
[----:B------:R-:W2:Y:S04]  /*38d30*/  LDL.LU R147, [R1+0x164] ;  /* 0x0001640001937983 */ /* 0x000ea80000300800 */
[----:B------:R-:W4:Y:S04]  /*38d40*/  LDL.LU R148, [R1+0x178] ;  /* 0x0001780001947983 */ /* 0x000f280000300800 */
[----:B------:R-:W4:Y:S04]  /*38d50*/  LDL.LU R149, [R1+0x17c] ;  /* 0x00017c0001957983 */ /* 0x000f280000300800 */
[----:B------:R-:W4:Y:S04]  /*38d60*/  LDL.LU R150, [R1+0x168] ;  /* 0x0001680001967983 */ /* 0x000f280000300800 */
[----:B------:R-:W4:Y:S01]  /*38d70*/  LDL.LU R151, [R1+0x16c] ;  /* 0x00016c0001977983 */ /* 0x000f220000300800 */
[----:B------:R-:W-:Y:S01]  /*38d80*/  MOV R162, R204 ;  /* 0x000000cc00a27202 */ /* 0x000fe20000000f00 */
[----:B------:R-:W-:Y:S01]  /*38d90*/  IMAD.MOV.U32 R163, RZ, RZ, R205 ;  /* 0x000000ffffa37224 */ /* 0x000fe200078e00cd */
[----:B------:R-:W-:Y:S01]  /*38da0*/  MOV R205, R203 ;  /* 0x000000cb00cd7202 */ /* 0x000fe20000000f00 */
[----:B------:R-:W-:-:S02]  /*38db0*/  IMAD.MOV.U32 R160, RZ, RZ, R200 ;  /* 0x000000ffffa07224 */ /* 0x000fc400078e00c8 */
[----:B------:R-:W-:Y:S02]  /*38dc0*/  IMAD.MOV.U32 R161, RZ, RZ, R201 ;  /* 0x000000ffffa17224 */ /* 0x000fe400078e00c9 */
        /* <DEDUP_REMOVED lines=13> */
[----:B--2---:R-:W-:Y:S04]  /*38ea0*/  STS.128 [R0+0x800], R144 ;  /* 0x0008009000007388 */ /* 0x004fe80000000c00 */
[----:B----4-:R-:W-:Y:S04]  /*38eb0*/  STS.128 [R0+0x880], R148 ;  /* 0x0008809400007388 */ /* 0x010fe80000000c00 */
[----:B------:R-:W-:Y:S06]  /*38ec0*/  BAR.SYNC.DEFER_BLOCKING 0x0 ;  /* 0x0000000000007b1d */ /* 0x000fec0000010000 */
[----:B------:R-:W2:Y:S04]  /*38ed0*/  LDS.128 R172, [R2] ;  /* 0x0000000002ac7984 */ /* 0x000ea80000000c00 */
[----:B------:R-:W-:Y:S04]  /*38ee0*/  LDS.128 R156, [R2+0x1000] ;  /* 0x00100000029c7984 */ /* 0x000fe80000000c00 */
[----:B------:R-:W-:Y:S04]  /*38ef0*/  LDS.128 R168, [R243] ;  /* 0x00000000f3a87984 */ /* 0x000fe80000000c00 */
[----:B------:R-:W-:Y:S04]  /*38f00*/  LDS.128 R152, [R243+0x1000] ;  /* 0x00100000f3987984 */ /* 0x000fe80000000c00 */
[----:B------:R-:W-:Y:S04]  /*38f10*/  LDS.128 R164, [R252] ;  /* 0x00000000fca47984 */ /* 0x000fe80000000c00 */
[----:B------:R-:W-:Y:S04]  /*38f20*/  LDS.128 R148, [R252+0x1000] ;  /* 0x00100000fc947984 */ /* 0x000fe80000000c00 */
[----:B------:R-:W-:Y:S04]  /*38f30*/  LDS.128 R160, [R3] ;  /* 0x0000000003a07984 */ /* 0x000fe80000000c00 */
[----:B------:R-:W-:Y:S04]  /*38f40*/  LDS.128 R144, [R3+0x1000] ;  /* 0x0010000003907984 */ /* 0x000fe80000000c00 */
[----:B------:R-:W-:Y:S06]  /*38f50*/  BAR.SYNC.DEFER_BLOCKING 0x0 ;  /* 0x0000000000007b1d */ /* 0x000fec0000010000 */
[----:B------:R4:W-:Y:S04]  /*38f60*/  STS.128 [R0+0x400], R36 ;  /* 0x0004002400007388 */ /* 0x0009e80000000c00 */
[----:B----4-:R-:W4:Y:S04]  /*38f70*/  LDL.LU R36, [R1+0x20] ;  /* 0x0000200001247983 */ /* 0x010f280000300800 */
[----:B------:R-:W4:Y:S04]  /*38f80*/  LDL.LU R37, [R1+0x24] ;  /* 0x0000240001257983 */ /* 0x000f280000300800 */
[----:B------:R-:W4:Y:S04]  /*38f90*/  LDL.LU R38, [R1+0x10] ;  /* 0x0000100001267983 */ /* 0x000f280000300800 */
[----:B------:R-:W4:Y:S01]  /*38fa0*/  LDL.LU R39, [R1+0x14] ;  /* 0x0000140001277983 */ /* 0x000f220000300800 */
[----:B------:R-:W-:-:S03]  /*38fb0*/  IMAD.MOV.U32 R212, RZ, RZ, R178 ;  /* 0x000000ffffd47224 */ /* 0x000fc600078e00b2 */
[----:B----4-:R4:W-:Y:S04]  /*38fc0*/  STS.128 [R0+0x800], R36 ;  /* 0x0008002400007388 */ /* 0x0109e80000000c00 */
[----:B----4-:R-:W4:Y:S04]  /*38fd0*/  LDL.LU R36, [R1+0x28] ;  /* 0x0000280001247983 */ /* 0x010f280000300800 */
[----:B------:R-:W4:Y:S04]  /*38fe0*/  LDL.LU R37, [R1+0x2c] ;  /* 0x00002c0001257983 */ /* 0x000f280000300800 */
[----:B------:R-:W4:Y:S04]  /*38ff0*/  LDL.LU R38, [R1+0x18] ;  /* 0x0000180001267983 */ /* 0x000f280000300800 */
[----:B------:R-:W4:Y:S04]  /*39000*/  LDL.LU R39, [R1+0x1c] ;  /* 0x00001c0001277983 */ /* 0x000f280000300800 */
[----:B------:R-:W2:Y:S04]  /*39010*/  LDL.LU R192, [R1+0x260] ;  /* 0x0002600001c07983 */ /* 0x000ea80000300800 */
[----:B------:R-:W2:Y:S04]  /*39020*/  LDL.LU R193, [R1+0x264] ;  /* 0x0002640001c17983 */ /* 0x000ea80000300800 */
[----:B------:R-:W2:Y:S04]  /*39030*/  LDL.LU R194, [R1+0x1e0] ;  /* 0x0001e00001c27983 */ /* 0x000ea80000300800 */
[----:B------:R-:W2:Y:S01]  /*39040*/  LDL.LU R195, [R1+0x1e4] ;  /* 0x0001e40001c37983 */ /* 0x000ea20000300800 */
[----:B------:R-:W-:-:S03]  /*39050*/  MOV R213, R179 ;  /* 0x000000b300d57202 */ /* 0x000fc60000000f00 */
[----:B------:R1:W-:Y:S04]  /*39060*/  STS.128 [R0+0x80], R40 ;  /* 0x0000802800007388 */ /* 0x0003e80000000c00 */
[----:B------:R-:W-:Y:S04]  /*39070*/  STS.128 [R0], R180 ;  /* 0x000000b400007388 */ /* 0x000fe80000000c00 */
[----:B------:R-:W-:Y:S01]  /*39080*/  STS.128 [R0+0x480], R212 ;  /* 0x000480d400007388 */ /* 0x000fe20000000c00 */
[----:B-1----:R-:W-:Y:S01]  /*39090*/  MOV R42, R20 ;  /* 0x00000014002a7202 */ /* 0x002fe20000000f00 */
[----:B------:R-:W-:Y:S01]  /*390a0*/  IMAD.MOV.U32 R43, RZ, RZ, R21 ;  /* 0x000000ffff2b7224 */ /* 0x000fe200078e0015 */
[----:B------:R-:W-:Y:S01]  /*390b0*/  MOV R21, R27 ;  /* 0x0000001b00157202 */ /* 0x000fe20000000f00 */
[----:B------:R-:W-:-:S02]  /*390c0*/  IMAD.MOV.U32 R40, RZ, RZ, R24 ;  /* 0x000000ffff287224 */ /* 0x000fc400078e0018 */
[----:B------:R-:W-:Y:S02]  /*390d0*/  IMAD.MOV.U32 R41, RZ, RZ, R25 ;  /* 0x000000ffff297224 */ /* 0x000fe400078e0019 */
[----:B------:R-:W-:-:S03]  /*390e0*/  IMAD.MOV.U32 R20, RZ, RZ, R26 ;  /* 0x000000ffff147224 */ /* 0x000fc600078e001a */
[----:B------:R-:W-:Y:S04]  /*390f0*/  STS.128 [R0+0xc00], R40 ;  /* 0x000c002800007388 */ /* 0x000fe80000000c00 */
[----:B------:R-:W-:Y:S04]  /*39100*/  STS.128 [R0+0xc80], R20 ;  /* 0x000c801400007388 */ /* 0x000fe80000000c00 */
[----:B----4-:R-:W-:Y:S04]  /*39110*/  STS.128 [R0+0x880], R36 ;  /* 0x0008802400007388 */ /* 0x010fe80000000c00 */
[----:B------:R-:W-:Y:S06]  /*39120*/  BAR.SYNC.DEFER_BLOCKING 0x0 ;  /* 0x0000000000007b1d */ /* 0x000fec0000010000 */
[----:B------:R-:W1:Y:S04]  /*39130*/  LDS.128 R188, [R2] ;  /* 0x0000000002bc7984 */ /* 0x000e680000000c00 */
[----:B------:R-:W-:Y:S04]  /*39140*/  LDS.128 R40, [R2+0x1000] ;  /* 0x0010000002287984 */ /* 0x000fe80000000c00 */
[----:B------:R-:W4:Y:S04]  /*39150*/  LDS.128 R184, [R243] ;  /* 0x00000000f3b87984 */ /* 0x000f280000000c00 */
[----:B------:R-:W-:Y:S04]  /*39160*/  LDS.128 R36, [R243+0x1000] ;  /* 0x00100000f3247984 */ /* 0x000fe80000000c00 */
[----:B------:R-:W1:Y:S04]  /*39170*/  LDS.128 R180, [R252] ;  /* 0x00000000fcb47984 */ /* 0x000e680000000c00 */
[----:B------:R-:W-:Y:S04]  /*39180*/  LDS.128 R24, [R252+0x1000] ;  /* 0x00100000fc187984 */ /* 0x000fe80000000c00 */
[----:B------:R-:W1:Y:S04]  /*39190*/  LDS.128 R176, [R3] ;  /* 0x0000000003b07984 */ /* 0x000e680000000c00 */
        /* <DEDUP_REMOVED lines=9> */
[----:B------:R-:W3:Y:S04]  /*39230*/  LDL.LU R198, [R1+0x190] ;  /* 0x0001900001c67983 */ /* 0x000ee80000300800 */
[----:B------:R-:W3:Y:S04]  /*39240*/  LDL.LU R199, [R1+0x194] ;  /* 0x0001940001c77983 */ /* 0x000ee80000300800 */
[----:B--2---:R2:W-:Y:S04]  /*39250*/  STS.128 [R0+0x80], R192 ;  /* 0x000080c000007388 */ /* 0x0045e80000000c00 */
[----:B--2---:R-:W2:Y:S04]  /*39260*/  LDL.LU R192, [R1+0x1a8] ;  /* 0x0001a80001c07983 */ /* 0x004ea80000300800 */
[----:B------:R-:W2:Y:S04]  /*39270*/  LDL.LU R193, [R1+0x1ac] ;  /* 0x0001ac0001c17983 */ /* 0x000ea80000300800 */
[----:B------:R-:W2:Y:S04]  /*39280*/  LDL.LU R194, [R1+0x198] ;  /* 0x0001980001c27983 */ /* 0x000ea80000300800 */
[----:B------:R-:W2:Y:S04]  /*39290*/  LDL.LU R195, [R1+0x19c] ;  /* 0x00019c0001c37983 */ /* 0x000ea80000300800 */
[----:B--2---:R2:W-:Y:S04]  /*392a0*/  STS.128 [R0+0x480], R192 ;  /* 0x000480c000007388 */ /* 0x0045e80000000c00 */
        /* <DEDUP_REMOVED lines=12> */
[----:B------:R-:W-:Y:S01]  /*39370*/  IMAD.MOV.U32 R221, RZ, RZ, R209 ;  /* 0x000000ffffdd7224 */ /* 0x000fe200078e00d1 */
[----:B---3--:R-:W-:Y:S01]  /*39380*/  STS.128 [R0+0x400], R196 ;  /* 0x000400c400007388 */ /* 0x008fe20000000c00 */
[----:B------:R-:W-:-:S03]  /*39390*/  IMAD.MOV.U32 R224, RZ, RZ, R210 ;  /* 0x000000ffffe07224 */ /* 0x000fc600078e00d2 */
[----:B------:R-:W-:Y:S04]  /*393a0*/  STS.128 [R0+0xc00], R220 ;  /* 0x000c00dc00007388 */ /* 0x000fe80000000c00 */
[----:B------:R-:W-:Y:S04]  /*393b0*/  STS.128 [R0+0xc80], R224 ;  /* 0x000c80e000007388 */ /* 0x000fe80000000c00 */
[----:B------:R-:W3:Y:S04]  /*393c0*/  LDL.LU R242, [R1+0x3a4] ;  /* 0x0003a40001f27983 */ /* 0x000ee80000300800 */
[----:B------:R-:W3:Y:S04]  /*393d0*/  LDL.LU R241, [R1+0x3a8] ;  /* 0x0003a80001f17983 */ /* 0x000ee80000300800 */
[----:B------:R-:W3:Y:S04]  /*393e0*/  LDL.LU R240, [R1+0x3ac] ;  /* 0x0003ac0001f07983 */ /* 0x000ee80000300800 */
[----:B--2---:R2:W-:Y:S04]  /*393f0*/  STS.128 [R0+0x800], R192 ;  /* 0x000800c000007388 */ /* 0x0045e80000000c00 */
[----:B----4-:R-:W-:Y:S04]  /*39400*/  STS.128 [R0+0x880], R212 ;  /* 0x000880d400007388 */ /* 0x010fe80000000c00 */
[----:B------:R-:W-:Y:S01]  /*39410*/  BAR.SYNC.DEFER_BLOCKING 0x0 ;  /* 0x0000000000007b1d */ /* 0x000fe20000010000 */
[----:B--2---:R-:W-:Y:S01]  /*39420*/  MOV R194, R92 ;  /* 0x0000005c00c27202 */ /* 0x004fe20000000f00 */
[----:B------:R-:W-:Y:S01]  /*39430*/  IMAD.MOV.U32 R195, RZ, RZ, R93 ;  /* 0x000000ffffc37224 */ /* 0x000fe200078e005d */
[----:B------:R-:W-:Y:S01]  /*39440*/  MOV R93, R51 ;  /* 0x00000033005d7202 */ /* 0x000fe20000000f00 */
[----:B------:R-:W-:-:S02]  /*39450*/  IMAD.MOV.U32 R192, RZ, RZ, R48 ;  /* 0x000000ffffc07224 */ /* 0x000fc400078e0030 */
[----:B------:R-:W2:Y:S04]  /*39460*/  LDS.128 R196, [R2] ;  /* 0x0000000002c47984 */ /* 0x000ea80000000c00 */
[----:B------:R-:W-:Y:S04]  /*39470*/  LDS.128 R200, [R2+0x1000] ;  /* 0x0010000002c87984 */ /* 0x000fe80000000c00 */
[----:B------:R-:W-:Y:S04]  /*39480*/  LDS.128 R204, [R243] ;  /* 0x00000000f3cc7984 */ /* 0x000fe80000000c00 */
[----:B------:R-:W-:Y:S04]  /*39490*/  LDS.128 R208, [R243+0x1000] ;  /* 0x00100000f3d07984 */ /* 0x000fe80000000c00 */
[----:B------:R-:W-:Y:S04]  /*394a0*/  LDS.128 R212, [R252] ;  /* 0x00000000fcd47984 */ /* 0x000fe80000000c00 */
[----:B------:R-:W-:Y:S04]  /*394b0*/  LDS.128 R220, [R252+0x1000] ;  /* 0x00100000fcdc7984 */ /* 0x000fe80000000c00 */
[----:B------:R-:W-:Y:S04]  /*394c0*/  LDS.128 R224, [R3] ;  /* 0x0000000003e07984 */ /* 0x000fe80000000c00 */
[----:B------:R-:W-:Y:S01]  /*394d0*/  LDS.128 R228, [R3+0x1000] ;  /* 0x0010000003e47984 */ /* 0x000fe20000000c00 */
[----:B------:R-:W-:-:S03]  /*394e0*/  IMAD.MOV.U32 R193, RZ, RZ, R49 ;  /* 0x000000ffffc17224 */ /* 0x000fc600078e0031 */
[----:B------:R-:W-:Y:S01]  /*394f0*/  BAR.SYNC.DEFER_BLOCKING 0x0 ;  /* 0x0000000000007b1d */ /* 0x000fe20000010000 */
[----:B------:R-:W-:Y:S01]  /*39500*/  IMAD.MOV.U32 R92, RZ, RZ, R50 ;  /* 0x000000ffff5c7224 */ /* 0x000fe200078e0032 */
[----:B------:R-:W-:Y:S01]  /*39510*/  MOV R50, R236 ;  /* 0x000000ec00327202 */ /* 0x000fe20000000f00 */
[----:B------:R-:W-:Y:S02]  /*39520*/  IMAD.MOV.U32 R48, RZ, RZ, R216 ;  /* 0x000000ffff307224 */ /* 0x000fe400078e00d8 */
[----:B------:R-:W-:Y:S02]  /*39530*/  IMAD.MOV.U32 R49, RZ, RZ, R217 ;  /* 0x000000ffff317224 */ /* 0x000fe400078e00d9 */
[----:B------:R-:W-:-:S05]  /*39540*/  IMAD.MOV.U32 R51, RZ, RZ, R237 ;  /* 0x000000ffff337224 */ /* 0x000fca00078e00ed */
[----:B------:R4:W-:Y:S04]  /*39550*/  STS.128 [R0+0x400], R48 ;  /* 0x0004003000007388 */ /* 0x0009e80000000c00 */
[----:B----4-:R-:W4:Y:S04]  /*39560*/  LDL.LU R48, [R1] ;  /* 0x0000000001307983 */ /* 0x010f280000300800 */
[----:B------:R-:W4:Y:S01]  /*39570*/  LDL.LU R49, [R1+0x4] ;  /* 0x0000040001317983 */ /* 0x000f220000300800 */
[----:B------:R-:W-:Y:S02]  /*39580*/  IMAD.MOV.U32 R50, RZ, RZ, R248 ;  /* 0x000000ffff327224 */ /* 0x000fe400078e00f8 */
[----:B------:R-:W-:Y:S01]  /*39590*/  IMAD.MOV.U32 R51, RZ, RZ, R249 ;  /* 0x000000ffff337224 */ /* 0x000fe200078e00f9 */
[----:B------:R-:W2:Y:S04]  /*395a0*/  LDL.LU R248, [R1+0x8] ;  /* 0x0000080001f87983 */ /* 0x000ea80000300800 */
[----:B------:R-:W2:Y:S04]  /*395b0*/  LDL.LU R249, [R1+0xc] ;  /* 0x00000c0001f97983 */ /* 0x000ea80000300800 */
[----:B------:R1:W-:Y:S04]  /*395c0*/  STS.128 [R0], R192 ;  /* 0x000000c000007388 */ /* 0x0003e80000000c00 */
[----:B-1----:R-:W5:Y:S04]  /*395d0*/  LDL.LU R193, [R1+0x50] ;  /* 0x0000500001c17983 */ /* 0x002f680000300800 */
[----:B------:R-:W5:Y:S04]  /*395e0*/  LDL.LU R192, [R1+0x54] ;  /* 0x0000540001c07983 */ /* 0x000f680000300800 */
[----:B------:R-:W5:Y:S04]  /*395f0*/  LDL.LU R194, [R1+0x30] ;  /* 0x0000300001c27983 */ /* 0x000f680000300800 */
[----:B------:R-:W5:Y:S01]  /*39600*/  LDL.LU R195, [R1+0x34] ;  /* 0x0000340001c37983 */ /* 0x000f620000300800 */
[----:B------:R-:W-:Y:S01]  /*39610*/  IMAD.MOV.U32 R236, RZ, RZ, R218 ;  /* 0x000000ffffec7224 */ /* 0x000fe200078e00da */
[----:B------:R-:W-:-:S02]  /*39620*/  MOV R237, R219 ;  /* 0x000000db00ed7202 */ /* 0x000fc40000000f00 */
[----:B------:R1:W-:Y:S04]  /*39630*/  STS.128 [R0+0x80], R92 ;  /* 0x0000805c00007388 */ /* 0x0003e80000000c00 */
[----:B------:R-:W-:Y:S01]  /*39640*/  STS.128 [R0+0x480], R236 ;  /* 0x000480ec00007388 */ /* 0x000fe20000000c00 */
[----:B---3--:R-:W-:Y:S02]  /*39650*/  ISETP.GE.AND P2, PT, R241, c[0x0][0x178], PT ;  /* 0x00005e00f1007a0c */ /* 0x008fe40003f46270 */
[----:B-1----:R-:W-:-:S04]  /*39660*/  IADD3 R92, R242, 0x1, RZ ;  /* 0x00000001f25c7810 */ /* 0x002fc80007ffe0ff */
[----:B------:R-:W-:Y:S01]  /*39670*/  ISETP.GE.AND P5, PT, R92, c[0x0][0x17c], PT ;  /* 0x00005f005c007a0c */ /* 0x000fe20003fa6270 */
[----:B------:R-:W-:Y:S01]  /*39680*/  IMAD.MOV.U32 R92, RZ, RZ, c[0x0][0x194] ;  /* 0x00006500ff5c7624 */ /* 0x000fe200078e00ff */
[C---:B------:R-:W-:Y:S02]  /*39690*/  ISETP.GE.AND P6, PT, R242.reuse, c[0x0][0x17c], PT ;  /* 0x00005f00f2007a0c */ /* 0x040fe40003fc6270 */
[----:B------:R-:W-:Y:S02]  /*396a0*/  ISETP.LT.AND P2, PT, R242, c[0x0][0x17c], !P2 ;  /* 0x00005f00f2007a0c */ /* 0x000fe40005741270 */
[----:B------:R-:W-:Y:S01]  /*396b0*/  ISETP.LT.AND P6, PT, R240, c[0x0][0x178], !P6 ;  /* 0x00005e00f0007a0c */ /* 0x000fe200077c1270 */
[----:B----4-:R1:W-:Y:S04]  /*396c0*/  STS.128 [R0+0x800], R48 ;  /* 0x0008003000007388 */ /* 0x0103e80000000c00 */
[----:B--2---:R-:W-:Y:S01]  /*396d0*/  STS.128 [R0+0x880], R248 ;  /* 0x000880f800007388 */ /* 0x004fe20000000c00 */
[----:B-1----:R-:W-:Y:S01]  /*396e0*/  IMAD.MOV.U32 R50, RZ, RZ, R84 ;  /* 0x000000ffff327224 */ /* 0x002fe200078e0054 */
[----:B------:R-:W-:Y:S01]  /*396f0*/  MOV R51, R85 ;  /* 0x0000005500337202 */ /* 0x000fe20000000f00 */
[----:B------:R-:W-:Y:S01]  /*39700*/  IMAD.MOV.U32 R49, RZ, RZ, R17 ;  /* 0x000000ffff317224 */ /* 0x000fe200078e0011 */
[----:B------:R-:W-:Y:S01]  /*39710*/  MOV R48, R16 ;  /* 0x0000001000307202 */ /* 0x000fe20000000f00 */
[----:B------:R-:W-:Y:S01]  /*39720*/  IMAD.MOV.U32 R84, RZ, RZ, R18 ;  /* 0x000000ffff547224 */ /* 0x000fe200078e0012 */
[----:B------:R-:W-:-:S02]  /*39730*/  MOV R85, R19 ;  /* 0x0000001300557202 */ /* 0x000fc40000000f00 */
[C---:B------:R-:W-:Y:S01]  /*39740*/  IADD3 R17, R242.reuse, 0x2, RZ ;  /* 0x00000002f2117810 */ /* 0x040fe20007ffe0ff */
[----:B------:R1:W-:Y:S04]  /*39750*/  STS.128 [R0+0xc00], R48 ;  /* 0x000c003000007388 */ /* 0x0003e80000000c00 */
[----:B------:R-:W-:Y:S04]  /*39760*/  STS.128 [R0+0xc80], R84 ;  /* 0x000c805400007388 */ /* 0x000fe80000000c00 */
[----:B------:R-:W-:Y:S01]  /*39770*/  BAR.SYNC.DEFER_BLOCKING 0x0 ;  /* 0x0000000000007b1d */ /* 0x000fe20000010000 */
[----:B------:R-:W-:Y:S01]  /*39780*/  ISETP.GE.AND P4, PT, R17, c[0x0][0x17c], PT ;  /* 0x00005f0011007a0c */ /* 0x000fe20003f86270 */
[----:B------:R-:W-:Y:S01]  /*39790*/  IMAD R17, R241, c[0x0][0x194], RZ ;  /* 0x00006500f1117a24 */ /* 0x000fe200078e02ff */
[----:B------:R-:W-:-:S03]  /*397a0*/  IADD3 R16, R242, 0x3, RZ ;  /* 0x00000003f2107810 */ /* 0x000fc60007ffe0ff */
[----:B------:R-:W-:Y:S01]  /*397b0*/  IMAD R92, R92, 0x100, R17 ;  /* 0x000001005c5c7824 */ /* 0x000fe200078e0211 */
[----:B------:R-:W-:Y:S02]  /*397c0*/  ISETP.GE.AND P3, PT, R16, c[0x0][0x17c], PT ;  /* 0x00005f0010007a0c */ /* 0x000fe40003f66270 */
[C---:B------:R-:W-:Y:S02]  /*397d0*/  LEA R18, P0, R17.reuse, c[0x0][0x170], 0x2 ;  /* 0x00005c0011127a11 */ /* 0x040fe400078010ff */
[----:B------:R-:W-:Y:S01]  /*397e0*/  LEA R16, P1, R92, c[0x0][0x170], 0x2 ;  /* 0x00005c005c107a11 */ /* 0x000fe200078210ff */
[----:B-1----:R-:W-:Y:S01]  /*397f0*/  IMAD R51, R242, c[0x0][0x198], RZ ;  /* 0x00006600f2337a24 */ /* 0x002fe200078e02ff */
[----:B------:R-:W-:Y:S02]  /*39800*/  LEA.HI.X.SX32 R19, R17, c[0x0][0x174], 0x2, P0 ;  /* 0x00005d0011137a11 */ /* 0x000fe400000f16ff */
[----:B------:R-:W-:Y:S02]  /*39810*/  LEA.HI.X.SX32 R17, R92, c[0x0][0x174], 0x2, P1 ;  /* 0x00005d005c117a11 */ /* 0x000fe400008f16ff */
[----:B------:R-:W-:-:S02]  /*39820*/  ISETP.LT.AND P1, PT, R241, c[0x0][0x178], !P5 ;  /* 0x00005e00f1007a0c */ /* 0x000fc40006f21270 */
[----:B------:R-:W-:Y:S01]  /*39830*/  ISETP.LT.AND P5, PT, R240, c[0x0][0x178], !P5 ;  /* 0x00005e00f0007a0c */ /* 0x000fe20006fa1270 */
[C---:B------:R-:W-:Y:S01]  /*39840*/  IMAD.WIDE R48, R51.reuse, 0x4, R18 ;  /* 0x0000000433307825 */ /* 0x040fe200078e0212 */
[----:B------:R-:W-:Y:S02]  /*39850*/  IADD3 R50, R242, 0x4, RZ ;  /* 0x00000004f2327810 */ /* 0x000fe40007ffe0ff */
[C---:B------:R-:W-:Y:S01]  /*39860*/  IADD3 R95, R51.reuse, c[0x0][0x198], RZ ;  /* 0x00006600335f7a10 */ /* 0x040fe20007ffe0ff */
[----:B------:R-:W-:Y:S01]  /*39870*/  IMAD.WIDE R92, R51, 0x4, R16 ;  /* 0x00000004335c7825 */ /* 0x000fe200078e0210 */
[----:B------:R-:W-:Y:S01]  /*39880*/  ISETP.GE.AND P0, PT, R50, c[0x0][0x17c], PT ;  /* 0x00005f0032007a0c */ /* 0x000fe20003f06270 */
[----:B-----5:R1:W-:Y:S02]  /*39890*/  @P2 STG.E [R48.64], R193 ;  /* 0x000000c130002986 */ /* 0x0203e4000c101904 */
[----:B------:R-:W-:Y:S02]  /*398a0*/  IMAD.WIDE R50, R95, 0x4, R18 ;  /* 0x000000045f327825 */ /* 0x000fe400078e0212 */
[----:B------:R-:W-:Y:S01]  /*398b0*/  @P6 STG.E [R92.64], R28 ;  /* 0x0000001c5c006986 */ /* 0x000fe2000c101904 */
[----:B------:R-:W-:-:S02]  /*398c0*/  ISETP.LT.AND P6, PT, R241, c[0x0][0x178], !P4 ;  /* 0x00005e00f1007a0c */ /* 0x000fc400067c1270 */
[----:B------:R-:W-:Y:S01]  /*398d0*/  ISETP.LT.AND P4, PT, R240, c[0x0][0x178], !P4 ;  /* 0x00005e00f0007a0c */ /* 0x000fe20006781270 */
[----:B------:R2:W-:Y:S01]  /*398e0*/  @P1 STG.E [R50.64], R192 ;  /* 0x000000c032001986 */ /* 0x0005e2000c101904 */
[C---:B-1----:R-:W-:Y:S01]  /*398f0*/  IMAD.WIDE R48, R95.reuse, 0x4, R16 ;  /* 0x000000045f307825 */ /* 0x042fe200078e0210 */
[----:B------:R-:W-:-:S04]  /*39900*/  IADD3 R193, R95, c[0x0][0x198], RZ ;  /* 0x000066005fc17a10 */ /* 0x000fc80007ffe0ff */
[----:B------:R-:W-:Y:S01]  /*39910*/  @P5 STG.E [R48.64], R29 ;  /* 0x0000001d30005986 */ /* 0x000fe2000c101904 */
[----:B------:R-:W-:Y:S01]  /*39920*/  ISETP.LT.AND P5, PT, R241, c[0x0][0x178], !P3 ;  /* 0x00005e00f1007a0c */ /* 0x000fe20005fa1270 */
[----:B------:R-:W-:-:S04]  /*39930*/  IMAD.WIDE R84, R193, 0x4, R18 ;  /* 0x00000004c1547825 */ /* 0x000fc800078e0212 */
[C---:B------:R-:W-:Y:S01]  /*39940*/  IMAD.WIDE R86, R193.reuse, 0x4, R16 ;  /* 0x00000004c1567825 */ /* 0x040fe200078e0210 */
[----:B------:R-:W-:Y:S01]  /*39950*/  IADD3 R193, R193, c[0x0][0x198], RZ ;  /* 0x00006600c1c17a10 */ /* 0x000fe20007ffe0ff */
[----:B------:R1:W-:Y:S04]  /*39960*/  @P6 STG.E [R84.64], R194 ;  /* 0x000000c254006986 */ /* 0x0003e8000c101904 */
[----:B--2---:R-:W-:Y:S01]  /*39970*/  IMAD.WIDE R50, R193, 0x4, R18 ;  /* 0x00000004c1327825 */ /* 0x004fe200078e0212 */
[----:B------:R-:W-:Y:S04]  /*39980*/  @P4 STG.E [R86.64], R72 ;  /* 0x0000004856004986 */ /* 0x000fe8000c101904 */
[----:B------:R2:W-:Y:S04]  /*39990*/  @P5 STG.E [R50.64], R195 ;  /* 0x000000c332005986 */ /* 0x0005e8000c101904 */
[----:B-1----:R-:W3:Y:S04]  /*399a0*/  LDL.LU R194, [R1+0x40] ;  /* 0x0000400001c27983 */ /* 0x002ee80000300800 */
[----:B--2---:R-:W2:Y:S01]  /*399b0*/  LDL.LU R195, [R1+0x44] ;  /* 0x0000440001c37983 */ /* 0x004ea20000300800 */
[----:B------:R-:W-:-:S02]  /*399c0*/  ISETP.LT.AND P3, PT, R240, c[0x0][0x178], !P3 ;  /* 0x00005e00f0007a0c */ /* 0x000fc40005f61270 */
[----:B------:R-:W-:Y:S01]  /*399d0*/  IADD3 R0, R242, 0x5, RZ ;  /* 0x00000005f2007810 */ /* 0x000fe20007ffe0ff */
[C---:B------:R-:W-:Y:S01]  /*399e0*/  IMAD.WIDE R28, R193.reuse, 0x4, R16 ;  /* 0x00000004c11c7825 */ /* 0x040fe200078e0210 */
[----:B------:R-:W-:Y:S01]  /*399f0*/  IADD3 R93, R193, c[0x0][0x198], RZ ;  /* 0x00006600c15d7a10 */ /* 0x000fe20007ffe0ff */
[----:B------:R-:W4:Y:S01]  /*39a00*/  LDL.LU R94, [R1+0x58] ;  /* 0x00005800015e7983 */ /* 0x000f220000300800 */
[----:B------:R-:W-:Y:S02]  /*39a10*/  ISETP.GE.AND P2, PT, R0, c[0x0][0x17c], PT ;  /* 0x00005f0000007a0c */ /* 0x000fe40003f46270 */
[----:B------:R-:W-:Y:S01]  /*39a20*/  ISETP.LT.AND P6, PT, R241, c[0x0][0x178], !P0 ;  /* 0x00005e00f1007a0c */ /* 0x000fe200047c1270 */
[----:B------:R-:W-:Y:S01]  /*39a30*/  IMAD.WIDE R48, R93, 0x4, R18 ;  /* 0x000000045d307825 */ /* 0x000fe200078e0212 */
[----:B------:R-:W-:Y:S01]  /*39a40*/  ISETP.LT.AND P0, PT, R240, c[0x0][0x178], !P0 ;  /* 0x00005e00f0007a0c */ /* 0x000fe20004701270 */
[----:B------:R-:W5:Y:S01]  /*39a50*/  LDL.LU R192, [R1+0x5c] ;  /* 0x00005c0001c07983 */ /* 0x000f620000300800 */
[----:B------:R-:W-:-:S03]  /*39a60*/  IADD3 R0, R242, 0x6, RZ ;  /* 0x00000006f2007810 */ /* 0x000fc60007ffe0ff */
[----:B------:R1:W-:Y:S01]  /*39a70*/  @P3 STG.E [R28.64], R73 ;  /* 0x000000491c003986 */ /* 0x0003e2000c101904 */
[----:B------:R-:W-:Y:S01]  /*39a80*/  ISETP.LT.AND P3, PT, R241, c[0x0][0x178], !P2 ;  /* 0x00005e00f1007a0c */ /* 0x000fe20005761270 */
[C---:B------:R-:W-:Y:S01]  /*39a90*/  IMAD.WIDE R84, R93.reuse, 0x4, R16 ;  /* 0x000000045d547825 */ /* 0x040fe200078e0210 */
[----:B------:R-:W-:Y:S02]  /*39aa0*/  ISETP.LT.AND P2, PT, R240, c[0x0][0x178], !P2 ;  /* 0x00005e00f0007a0c */ /* 0x000fe40005741270 */
[----:B------:R-:W-:Y:S02]  /*39ab0*/  IADD3 R93, R93, c[0x0][0x198], RZ ;  /* 0x000066005d5d7a10 */ /* 0x000fe40007ffe0ff */
[----:B------:R-:W-:Y:S02]  /*39ac0*/  ISETP.GE.AND P1, PT, R0, c[0x0][0x17c], PT ;  /* 0x00005f0000007a0c */ /* 0x000fe40003f26270 */
[----:B------:R-:W-:Y:S01]  /*39ad0*/  IADD3 R0, R242, 0x7, RZ ;  /* 0x00000007f2007810 */ /* 0x000fe20007ffe0ff */
[C---:B------:R-:W-:Y:S01]  /*39ae0*/  IMAD.WIDE R50, R93.reuse, 0x4, R18 ;  /* 0x000000045d327825 */ /* 0x040fe200078e0212 */
[----:B------:R1:W-:Y:S03]  /*39af0*/  @P6 STG.E [R48.64], R232 ;  /* 0x000000e830006986 */ /* 0x0003e6000c101904 */
[C---:B-1----:R-:W-:Y:S01]  /*39b00*/  IMAD.WIDE R28, R93.reuse, 0x4, R16 ;  /* 0x000000045d1c7825 */ /* 0x042fe200078e0210 */
[----:B------:R-:W-:Y:S01]  /*39b10*/  ISETP.GE.AND P4, PT, R0, c[0x0][0x17c], PT ;  /* 0x00005f0000007a0c */ /* 0x000fe20003f86270 */
[----:B------:R-:W-:Y:S01]  /*39b20*/  @P0 STG.E [R84.64], R68 ;  /* 0x0000004454000986 */ /* 0x000fe2000c101904 */
[----:B------:R-:W-:-:S02]  /*39b30*/  IADD3 R87, R93, c[0x0][0x198], RZ ;  /* 0x000066005d577a10 */ /* 0x000fc40007ffe0ff */
[----:B------:R-:W-:Y:S01]  /*39b40*/  ISETP.LT.AND P6, PT, R241, c[0x0][0x178], !P1 ;  /* 0x00005e00f1007a0c */ /* 0x000fe20004fc1270 */
[----:B------:R1:W-:Y:S01]  /*39b50*/  @P3 STG.E [R50.64], R233 ;  /* 0x000000e932003986 */ /* 0x0003e2000c101904 */
[----:B------:R-:W-:-:S03]  /*39b60*/  ISETP.LT.AND P1, PT, R240, c[0x0][0x178], !P1 ;  /* 0x00005e00f0007a0c */ /* 0x000fc60004f21270 */
[----:B------:R1:W-:Y:S01]  /*39b70*/  @P2 STG.E [R28.64], R69 ;  /* 0x000000451c002986 */ /* 0x0003e2000c101904 */
[----:B------:R-:W-:Y:S01]  /*39b80*/  ISETP.LT.AND P2, PT, R241, c[0x0][0x178], !P4 ;  /* 0x00005e00f1007a0c */ /* 0x000fe20006741270 */
[C---:B------:R-:W-:Y:S01]  /*39b90*/  IMAD.WIDE R48, R87.reuse, 0x4, R18 ;  /* 0x0000000457307825 */ /* 0x040fe200078e0212 */
[----:B------:R-:W-:Y:S02]  /*39ba0*/  ISETP.LT.AND P4, PT, R240, c[0x0][0x178], !P4 ;  /* 0x00005e00f0007a0c */ /* 0x000fe40006781270 */
[----:B------:R-:W-:Y:S01]  /*39bb0*/  IADD3 R0, R242, 0x8, RZ ;  /* 0x00000008f2007810 */ /* 0x000fe20007ffe0ff */
[C---:B------:R-:W-:Y:S01]  /*39bc0*/  IMAD.WIDE R72, R87.reuse, 0x4, R16 ;  /* 0x0000000457487825 */ /* 0x040fe200078e0210 */
[----:B------:R-:W-:Y:S02]  /*39bd0*/  IADD3 R87, R87, c[0x0][0x198], RZ ;  /* 0x0000660057577a10 */ /* 0x000fe40007ffe0ff */
[----:B------:R-:W-:Y:S02]  /*39be0*/  ISETP.GE.AND P5, PT, R0, c[0x0][0x17c], PT ;  /* 0x00005f0000007a0c */ /* 0x000fe40003fa6270 */
[----:B------:R-:W-:Y:S01]  /*39bf0*/  IADD3 R0, R242, 0x9, RZ ;  /* 0x00000009f2007810 */ /* 0x000fe20007ffe0ff */
[C---:B-1----:R-:W-:Y:S01]  /*39c00*/  IMAD.WIDE R50, R87.reuse, 0x4, R18 ;  /* 0x0000000457327825 */ /* 0x042fe200078e0212 */
[----:B------:R1:W-:Y:S03]  /*39c10*/  @P6 STG.E [R48.64], R12 ;  /* 0x0000000c30006986 */ /* 0x0003e6000c101904 */
[C---:B------:R-:W-:Y:S01]  /*39c20*/  IMAD.WIDE R28, R87.reuse, 0x4, R16 ;  /* 0x00000004571c7825 */ /* 0x040fe200078e0210 */
[----:B------:R-:W-:Y:S01]  /*39c30*/  ISETP.GE.AND P0, PT, R0, c[0x0][0x17c], PT ;  /* 0x00005f0000007a0c */ /* 0x000fe20003f06270 */
[----:B------:R-:W-:Y:S01]  /*39c40*/  @P1 STG.E [R72.64], R64 ;  /* 0x0000004048001986 */ /* 0x000fe2000c101904 */
[----:B------:R-:W-:-:S02]  /*39c50*/  IADD3 R85, R87, c[0x0][0x198], RZ ;  /* 0x0000660057557a10 */ /* 0x000fc40007ffe0ff */
[----:B------:R-:W-:Y:S01]  /*39c60*/  ISETP.LT.AND P6, PT, R241, c[0x0][0x178], !P5 ;  /* 0x00005e00f1007a0c */ /* 0x000fe20006fc1270 */
[----:B------:R1:W-:Y:S01]  /*39c70*/  @P2 STG.E [R50.64], R13 ;  /* 0x0000000d32002986 */ /* 0x0003e2000c101904 */
[----:B------:R-:W-:-:S03]  /*39c80*/  ISETP.LT.AND P5, PT, R240, c[0x0][0x178], !P5 ;  /* 0x00005e00f0007a0c */ /* 0x000fc60006fa1270 */
[----:B------:R-:W-:Y:S01]  /*39c90*/  @P4 STG.E [R28.64], R65 ;  /* 0x000000411c004986 */ /* 0x000fe2000c101904 */
[----:B------:R-:W-:Y:S01]  /*39ca0*/  ISETP.LT.AND P4, PT, R241, c[0x0][0x178], !P0 ;  /* 0x00005e00f1007a0c */ /* 0x000fe20004781270 */
[----:B-1----:R-:W-:-:S04]  /*39cb0*/  IMAD.WIDE R48, R85, 0x4, R18 ;  /* 0x0000000455307825 */ /* 0x002fc800078e0212 */
[C---:B------:R-:W-:Y:S01]  /*39cc0*/  IMAD.WIDE R68, R85.reuse, 0x4, R16 ;  /* 0x0000000455447825 */ /* 0x040fe200078e0210 */
[----:B------:R-:W-:-:S05]  /*39cd0*/  IADD3 R85, R85, c[0x0][0x198], RZ ;  /* 0x0000660055557a10 */ /* 0x000fca0007ffe0ff */
[----:B------:R-:W-:Y:S01]  /*39ce0*/  IMAD.WIDE R12, R85, 0x4, R18 ;  /* 0x00000004550c7825 */ /* 0x000fe200078e0212 */
[----:B---3--:R1:W-:Y:S04]  /*39cf0*/  @P6 STG.E [R48.64], R194 ;  /* 0x000000c230006986 */ /* 0x0083e8000c101904 */
[----:B------:R-:W-:Y:S04]  /*39d00*/  @P5 STG.E [R68.64], R60 ;  /* 0x0000003c44005986 */ /* 0x000fe8000c101904 */
[----:B--2---:R2:W-:Y:S04]  /*39d10*/  @P4 STG.E [R12.64], R195 ;  /* 0x000000c30c004986 */ /* 0x0045e8000c101904 */
[----:B-1----:R-:W3:Y:S04]  /*39d20*/  LDL.LU R194, [R1+0x38] ;  /* 0x0000380001c27983 */ /* 0x002ee80000300800 */
[----:B--2---:R-:W2:Y:S01]  /*39d30*/  LDL.LU R195, [R1+0x3c] ;  /* 0x00003c0001c37983 */ /* 0x004ea20000300800 */
[----:B------:R-:W-:-:S02]  /*39d40*/  ISETP.LT.AND P0, PT, R240, c[0x0][0x178], !P0 ;  /* 0x00005e00f0007a0c */ /* 0x000fc40004701270 */
[----:B------:R-:W-:Y:S01]  /*39d50*/  IADD3 R0, R242, 0xa, RZ ;  /* 0x0000000af2007810 */ /* 0x000fe20007ffe0ff */
[----:B------:R-:W-:-:S03]  /*39d60*/  IMAD.WIDE R28, R85, 0x4, R16 ;  /* 0x00000004551c7825 */ /* 0x000fc600078e0210 */
[----:B------:R-:W-:Y:S02]  /*39d70*/  ISETP.GE.AND P3, PT, R0, c[0x0][0x17c], PT ;  /* 0x00005f0000007a0c */ /* 0x000fe40003f66270 */
[----:B------:R-:W-:Y:S02]  /*39d80*/  IADD3 R0, R242, 0xb, RZ ;  /* 0x0000000bf2007810 */ /* 0x000fe40007ffe0ff */
[----:B------:R-:W-:Y:S02]  /*39d90*/  IADD3 R73, R85, c[0x0][0x198], RZ ;  /* 0x0000660055497a10 */ /* 0x000fe40007ffe0ff */
[----:B------:R-:W-:Y:S01]  /*39da0*/  ISETP.GE.AND P1, PT, R0, c[0x0][0x17c], PT ;  /* 0x00005f0000007a0c */ /* 0x000fe20003f26270 */
[----:B------:R1:W-:Y:S01]  /*39db0*/  @P0 STG.E [R28.64], R61 ;  /* 0x0000003d1c000986 */ /* 0x0003e2000c101904 */
[----:B------:R-:W-:Y:S02]  /*39dc0*/  ISETP.LT.AND P6, PT, R241, c[0x0][0x178], !P3 ;  /* 0x00005e00f1007a0c */ /* 0x000fe40005fc1270 */
[----:B------:R-:W-:-:S02]  /*39dd0*/  ISETP.LT.AND P3, PT, R240, c[0x0][0x178], !P3 ;  /* 0x00005e00f0007a0c */ /* 0x000fc40005f61270 */
        /* <DEDUP_REMOVED lines=8> */
[C---:B------:R-:W-:Y:S01]  /*39e60*/  IMAD.WIDE R12, R73.reuse, 0x4, R18 ;  /* 0x00000004490c7825 */ /* 0x040fe200078e0212 */
[----:B------:R4:W-:Y:S03]  /*39e70*/  @P6 STG.E [R48.64], R244 ;  /* 0x000000f430006986 */ /* 0x0009e6000c101904 */
[C---:B-1----:R-:W-:Y:S01]  /*39e80*/  IMAD.WIDE R28, R73.reuse, 0x4, R16 ;  /* 0x00000004491c7825 */ /* 0x042fe200078e0210 */
[----:B------:R-:W-:Y:S01]  /*39e90*/  ISETP.GE.AND P5, PT, R0, c[0x0][0x17c], PT ;  /* 0x00005f0000007a0c */ /* 0x000fe20003fa6270 */
[----:B------:R1:W-:Y:S01]  /*39ea0*/  @P3 STG.E [R50.64], R56 ;  /* 0x0000003832003986 */ /* 0x0003e2000c101904 */
[----:B------:R-:W-:-:S02]  /*39eb0*/  IADD3 R65, R73, c[0x0][0x198], RZ ;  /* 0x0000660049417a10 */ /* 0x000fc40007ffe0ff */
[----:B------:R-:W-:Y:S01]  /*39ec0*/  ISETP.LT.AND P6, PT, R241, c[0x0][0x178], !P2 ;  /* 0x00005e00f1007a0c */ /* 0x000fe200057c1270 */
[----:B------:R5:W-:Y:S01]  /*39ed0*/  @P0 STG.E [R12.64], R245 ;  /* 0x000000f50c000986 */ /* 0x000be2000c101904 */
[----:B------:R-:W-:-:S03]  /*39ee0*/  ISETP.LT.AND P2, PT, R240, c[0x0][0x178], !P2 ;  /* 0x00005e00f0007a0c */ /* 0x000fc60005741270 */
[----:B------:R5:W-:Y:S01]  /*39ef0*/  @P1 STG.E [R28.64], R57 ;  /* 0x000000391c001986 */ /* 0x000be2000c101904 */
[----:B------:R-:W-:Y:S01]  /*39f00*/  ISETP.LT.AND P1, PT, R241, c[0x0][0x178], !P5 ;  /* 0x00005e00f1007a0c */ /* 0x000fe20006f21270 */
[C---:B----4-:R-:W-:Y:S01]  /*39f10*/  IMAD.WIDE R48, R65.reuse, 0x4, R18 ;  /* 0x0000000441307825 */ /* 0x050fe200078e0212 */
[----:B------:R-:W-:Y:S02]  /*39f20*/  ISETP.LT.AND P5, PT, R240, c[0x0][0x178], !P5 ;  /* 0x00005e00f0007a0c */ /* 0x000fe40006fa1270 */
[----:B------:R-:W-:Y:S01]  /*39f30*/  IADD3 R0, R242, 0xe, RZ ;  /* 0x0000000ef2007810 */ /* 0x000fe20007ffe0ff */
[C---:B-1----:R-:W-:Y:S01]  /*39f40*/  IMAD.WIDE R50, R65.reuse, 0x4, R16 ;  /* 0x0000000441327825 */ /* 0x042fe200078e0210 */
[----:B------:R-:W-:Y:S02]  /*39f50*/  IADD3 R65, R65, c[0x0][0x198], RZ ;  /* 0x0000660041417a10 */ /* 0x000fe40007ffe0ff */
[----:B------:R-:W-:Y:S02]  /*39f60*/  ISETP.GE.AND P4, PT, R0, c[0x0][0x17c], PT ;  /* 0x00005f0000007a0c */ /* 0x000fe40003f86270 */
[----:B------:R-:W-:Y:S01]  /*39f70*/  IADD3 R0, R242, 0xf, RZ ;  /* 0x0000000ff2007810 */ /* 0x000fe20007ffe0ff */
[C---:B-----5:R-:W-:Y:S01]  /*39f80*/  IMAD.WIDE R12, R65.reuse, 0x4, R18 ;  /* 0x00000004410c7825 */ /* 0x060fe200078e0212 */
[----:B------:R1:W-:Y:S03]  /*39f90*/  @P6 STG.E [R48.64], R8 ;  /* 0x0000000830006986 */ /* 0x0003e6000c101904 */
[C---:B------:R-:W-:Y:S01]  /*39fa0*/  IMAD.WIDE R28, R65.reuse, 0x4, R16 ;  /* 0x00000004411c7825 */ /* 0x040fe200078e0210 */
        /* <DEDUP_REMOVED lines=8> */
[C---:B-1----:R-:W-:Y:S01]  /*3a030*/  IMAD.WIDE R48, R61.reuse, 0x4, R18 ;  /* 0x000000043d307825 */ /* 0x042fe200078e0212 */
[----:B------:R-:W-:Y:S02]  /*3a040*/  ISETP.LT.AND P3, PT, R240, c[0x0][0x178], !P3 ;  /* 0x00005e00f0007a0c */ /* 0x000fe40005f61270 */
[----:B------:R-:W-:Y:S01]  /*3a050*/  IADD3 R0, R242, 0x10, RZ ;  /* 0x00000010f2007810 */ /* 0x000fe20007ffe0ff */
[C---:B----4-:R-:W-:Y:S01]  /*3a060*/  IMAD.WIDE R50, R61.reuse, 0x4, R16 ;  /* 0x000000043d327825 */ /* 0x050fe200078e0210 */
[----:B------:R-:W-:Y:S02]  /*3a070*/  IADD3 R61, R61, c[0x0][0x198], RZ ;  /* 0x000066003d3d7a10 */ /* 0x000fe40007ffe0ff */
[----:B------:R-:W-:Y:S02]  /*3a080*/  ISETP.GE.AND P0, PT, R0, c[0x0][0x17c], PT ;  /* 0x00005f0000007a0c */ /* 0x000fe40003f06270 */
[----:B------:R-:W-:Y:S01]  /*3a090*/  IADD3 R0, R242, 0x11, RZ ;  /* 0x00000011f2007810 */ /* 0x000fe20007ffe0ff */
[C---:B-----5:R-:W-:Y:S01]  /*3a0a0*/  IMAD.WIDE R8, R61.reuse, 0x4, R18 ;  /* 0x000000043d087825 */ /* 0x060fe200078e0212 */
        /* <DEDUP_REMOVED lines=13> */
[C---:B-1----:R-:W-:Y:S01]  /*3a180*/  IMAD.WIDE R48, R57.reuse, 0x4, R16 ;  /* 0x0000000439307825 */ /* 0x042fe200078e0210 */
[----:B------:R-:W-:Y:S02]  /*3a190*/  IADD3 R57, R57, c[0x0][0x198], RZ ;  /* 0x0000660039397a10 */ /* 0x000fe40007ffe0ff */
[----:B------:R-:W-:Y:S02]  /*3a1a0*/  ISETP.GE.AND P1, PT, R0, c[0x0][0x17c], PT ;  /* 0x00005f0000007a0c */ /* 0x000fe40003f26270 */
[----:B------:R-:W-:Y:S01]  /*3a1b0*/  IADD3 R0, R242, 0x13, RZ ;  /* 0x00000013f2007810 */ /* 0x000fe20007ffe0ff */
[C---:B----4-:R-:W-:Y:S01]  /*3a1c0*/  IMAD.WIDE R4, R57.reuse, 0x4, R18 ;  /* 0x0000000439047825 */ /* 0x050fe200078e0212 */
        /* <DEDUP_REMOVED lines=10> */
[----:B-----5:R-:W-:-:S04]  /*3a270*/  IMAD.WIDE R12, R51, 0x4, R18 ;  /* 0x00000004330c7825 */ /* 0x020fc800078e0212 */
[C---:B-1----:R-:W-:Y:S01]  /*3a280*/  IMAD.WIDE R28, R51.reuse, 0x4, R16 ;  /* 0x00000004331c7825 */ /* 0x042fe200078e0210 */
[----:B------:R-:W-:-:S05]  /*3a290*/  IADD3 R51, R51, c[0x0][0x198], RZ ;  /* 0x0000660033337a10 */ /* 0x000fca0007ffe0ff */
[----:B----4-:R-:W-:Y:S01]  /*3a2a0*/  IMAD.WIDE R4, R51, 0x4, R18 ;  /* 0x0000000433047825 */ /* 0x010fe200078e0212 */
        /* <DEDUP_REMOVED lines=60> */
[----:B------:R-:W-:-:S03]  /*3a670*/  IADD3 R31, R33, c[0x0][0x198], RZ ;  /* 0x00006600211f7a10 */ /* 0x000fc60007ffe0ff */
[--C-:B------:R-:W-:Y:S01]  /*3a680*/  IMAD.WIDE R8, R33, 0x4, R16.reuse ;  /* 0x0000000421087825 */ /* 0x100fe200078e0210 */
[----:B------:R-:W-:Y:S02]  /*3a690*/  ISETP.GE.AND P3, PT, R0, c[0x0][0x17c], PT ;  /* 0x00005f0000007a0c */ /* 0x000fe40003f66270 */
[----:B------:R-:W-:Y:S01]  /*3a6a0*/  IADD3 R0, R242, 0x1c, RZ ;  /* 0x0000001cf2007810 */ /* 0x000fe20007ffe0ff */
[----:B------:R-:W-:-:S03]  /*3a6b0*/  IMAD.WIDE R14, R31, 0x4, R16 ;  /* 0x000000041f0e7825 */ /* 0x000fc600078e0210 */
[----:B------:R-:W-:Y:S02]  /*3a6c0*/  ISETP.GE.AND P0, PT, R0, c[0x0][0x17c], PT ;  /* 0x00005f0000007a0c */ /* 0x000fe40003f06270 */
[----:B------:R-:W-:Y:S01]  /*3a6d0*/  IADD3 R0, R242, 0x1d, RZ ;  /* 0x0000001df2007810 */ /* 0x000fe20007ffe0ff */
[----:B---3--:R1:W-:Y:S01]  /*3a6e0*/  @P6 STG.E [R12.64], R194 ;  /* 0x000000c20c006986 */ /* 0x0083e2000c101904 */
[----:B------:R-:W-:-:S03]  /*3a6f0*/  ISETP.LT.AND P6, PT, R241, c[0x0][0x178], !P4 ;  /* 0x00005e00f1007a0c */ /* 0x000fc600067c1270 */
[----:B------:R-:W-:Y:S01]  /*3a700*/  @P2 STG.E [R28.64], R62 ;  /* 0x0000003e1c002986 */ /* 0x000fe2000c101904 */
[----:B------:R-:W-:-:S03]  /*3a710*/  ISETP.LT.AND P4, PT, R240, c[0x0][0x178], !P4 ;  /* 0x00005e00f0007a0c */ /* 0x000fc60006781270 */
[----:B--2---:R2:W-:Y:S04]  /*3a720*/  @P1 STG.E [R4.64], R195 ;  /* 0x000000c304001986 */ /* 0x0045e8000c101904 */
[----:B------:R3:W-:Y:S01]  /*3a730*/  @P5 STG.E [R8.64], R63 ;  /* 0x0000003f08005986 */ /* 0x0007e2000c101904 */
[----:B------:R-:W-:Y:S01]  /*3a740*/  ISETP.LT.AND P5, PT, R241, c[0x0][0x178], !P3 ;  /* 0x00005e00f1007a0c */ /* 0x000fe20005fa1270 */
[C---:B-1----:R-:W-:Y:S01]  /*3a750*/  IMAD.WIDE R12, R31.reuse, 0x4, R18 ;  /* 0x000000041f0c7825 */ /* 0x042fe200078e0212 */
[----:B------:R-:W-:Y:S02]  /*3a760*/  ISETP.LT.AND P3, PT, R240, c[0x0][0x178], !P3 ;  /* 0x00005e00f0007a0c */ /* 0x000fe40005f61270 */
[----:B------:R-:W-:Y:S02]  /*3a770*/  IADD3 R31, R31, c[0x0][0x198], RZ ;  /* 0x000066001f1f7a10 */ /* 0x000fe40007ffe0ff */
[----:B------:R-:W-:-:S03]  /*3a780*/  ISETP.GE.AND P2, PT, R0, c[0x0][0x17c], PT ;  /* 0x00005f0000007a0c */ /* 0x000fc60003f46270 */
[C---:B--2---:R-:W-:Y:S01]  /*3a790*/  IMAD.WIDE R4, R31.reuse, 0x4, R18 ;  /* 0x000000041f047825 */ /* 0x044fe200078e0212 */
[----:B------:R1:W-:Y:S03]  /*3a7a0*/  @P6 STG.E [R12.64], R246 ;  /* 0x000000f60c006986 */ /* 0x0003e6000c101904 */
[C---:B---3--:R-:W-:Y:S01]  /*3a7b0*/  IMAD.WIDE R8, R31.reuse, 0x4, R16 ;  /* 0x000000041f087825 */ /* 0x048fe200078e0210 */
[----:B------:R2:W-:Y:S01]  /*3a7c0*/  @P4 STG.E [R14.64], R58 ;  /* 0x0000003a0e004986 */ /* 0x0005e2000c101904 */
[----:B------:R-:W-:Y:S02]  /*3a7d0*/  IADD3 R29, R31, c[0x0][0x198], RZ ;  /* 0x000066001f1d7a10 */ /* 0x000fe40007ffe0ff */
        /* <DEDUP_REMOVED lines=8> */
[C---:B--2---:R-:W-:Y:S01]  /*3a860*/  IMAD.WIDE R14, R29.reuse, 0x4, R16 ;  /* 0x000000041d0e7825 */ /* 0x044fe200078e0210 */
[----:B------:R-:W-:Y:S02]  /*3a870*/  IADD3 R29, R29, c[0x0][0x198], RZ ;  /* 0x000066001d1d7a10 */ /* 0x000fe40007ffe0ff */
[----:B------:R-:W-:Y:S02]  /*3a880*/  ISETP.GE.AND P1, PT, R0, c[0x0][0x17c], PT ;  /* 0x00005f0000007a0c */ /* 0x000fe40003f26270 */
[----:B------:R-:W-:Y:S01]  /*3a890*/  IADD3 R0, R242, 0x1f, RZ ;  /* 0x0000001ff2007810 */ /* 0x000fe20007ffe0ff */
[C---:B---3--:R-:W-:Y:S01]  /*3a8a0*/  IMAD.WIDE R4, R29.reuse, 0x4, R18 ;  /* 0x000000041d047825 */ /* 0x048fe200078e0212 */
[----:B------:R1:W-:Y:S03]  /*3a8b0*/  @P6 STG.E [R12.64], R10 ;  /* 0x0000000a0c006986 */ /* 0x0003e6000c101904 */
[C---:B----4-:R-:W-:Y:S01]  /*3a8c0*/  IMAD.WIDE R8, R29.reuse, 0x4, R16 ;  /* 0x000000041d087825 */ /* 0x050fe200078e0210 */
        /* <DEDUP_REMOVED lines=33> */
[C---:B--2---:R-:W-:Y:S01]  /*3aae0*/  IMAD.WIDE R4, R29.reuse, 0x4, R18 ;  /* 0x000000041d047825 */ /* 0x044fe200078e0212 */
        /* <DEDUP_REMOVED lines=10> */
[C---:B---3--:R-:W-:Y:S01]  /*3ab90*/  IMAD.WIDE R8, R15.reuse, 0x4, R18 ;  /* 0x000000040f087825 */ /* 0x048fe200078e0212 */
        /* <DEDUP_REMOVED lines=422> */
[----:B----4-:R-:W-:Y:S01]  /*3c600*/  IMAD.WIDE R6, R13, 0x4, R16 ;  /* 0x000000040d067825 */ /* 0x010fe200078e0210 */
[----:B------:R-:W-:Y:S01]  /*3c610*/  ISETP.GE.AND P3, PT, R0, c[0x0][0x17c], PT ;  /* 0x00005f0000007a0c */ /* 0x000fe20003f66270 */
[----:B------:R2:W-:Y:S01]  /*3c620*/  @P6 STG.E [R10.64], R190 ;  /* 0x000000be0a006986 */ /* 0x0005e2000c101904 */
[----:B------:R-:W-:-:S02]  /*3c630*/  ISETP.LT.AND P5, PT, R241, c[0x0][0x178], !P2 ;  /* 0x00005e00f1007a0c */ /* 0x000fc400057a1270 */
[----:B------:R-:W-:Y:S01]  /*3c640*/  IADD3 R15, R13, c[0x0][0x198], RZ ;  /* 0x000066000d0f7a10 */ /* 0x000fe20007ffe0ff */
        /* <DEDUP_REMOVED lines=11> */
[----:B---3--:R-:W-:Y:S01]  /*3c700*/  IMAD.WIDE R4, R15, 0x4, R18 ;  /* 0x000000040f047825 */ /* 0x008fe200078e0212 */
[----:B------:R1:W-:Y:S01]  /*3c710*/  @P5 STG.E [R8.64], R170 ;  /* 0x000000aa08005986 */ /* 0x0003e2000c101904 */
[----:B------:R-:W-:-:S02]  /*3c720*/  ISETP.LT.AND P5, PT, R241, c[0x0][0x178], !P0 ;  /* 0x00005e00f1007a0c */ /* 0x000fc400047a1270 */
[C---:B----4-:R-:W-:Y:S01]  /*3c730*/  IMAD.WIDE R6, R15.reuse, 0x4, R16 ;  /* 0x000000040f067825 */ /* 0x050fe200078e0210 */
[----:B------:R-:W-:Y:S01]  /*3c740*/  ISETP.GE.AND P2, PT, R0, c[0x0][0x17c], PT ;  /* 0x00005f0000007a0c */ /* 0x000fe20003f46270 */
[----:B------:R2:W-:Y:S01]  /*3c750*/  @P6 STG.E [R10.64], R186 ;  /* 0x000000ba0a006986 */ /* 0x0005e2000c101904 */
[----:B------:R-:W-:Y:S02]  /*3c760*/  ISETP.LT.AND P6, PT, R240, c[0x0][0x178], !P0 ;  /* 0x00005e00f0007a0c */ /* 0x000fe400047c1270 */
[----:B------:R-:W-:Y:S01]  /*3c770*/  IADD3 R13, R15, c[0x0][0x198], RZ ;  /* 0x000066000f0d7a10 */ /* 0x000fe20007ffe0ff */
[----:B------:R3:W-:Y:S01]  /*3c780*/  @P4 STG.E [R4.64], R171 ;  /* 0x000000ab04004986 */ /* 0x0007e2000c101904 */
[----:B------:R-:W-:-:S03]  /*3c790*/  IADD3 R0, R242, 0x56, RZ ;  /* 0x00000056f2007810 */ /* 0x000fc60007ffe0ff */
[----:B------:R4:W-:Y:S01]  /*3c7a0*/  @P3 STG.E [R6.64], R187 ;  /* 0x000000bb06003986 */ /* 0x0009e2000c101904 */
[----:B------:R-:W-:Y:S01]  /*3c7b0*/  ISETP.LT.AND P3, PT, R241, c[0x0][0x178], !P2 ;  /* 0x00005e00f1007a0c */ /* 0x000fe20005761270 */
[----:B-1----:R-:W-:Y:S01]  /*3c7c0*/  IMAD.WIDE R8, R13, 0x4, R18 ;  /* 0x000000040d087825 */ /* 0x002fe200078e0212 */
[----:B------:R-:W-:-:S03]  /*3c7d0*/  ISETP.LT.AND P2, PT, R240, c[0x0][0x178], !P2 ;  /* 0x00005e00f0007a0c */ /* 0x000fc60005741270 */
[C---:B--2---:R-:W-:Y:S01]  /*3c7e0*/  IMAD.WIDE R10, R13.reuse, 0x4, R16 ;  /* 0x000000040d0a7825 */ /* 0x044fe200078e0210 */
[----:B------:R-:W-:Y:S02]  /*3c7f0*/  IADD3 R13, R13, c[0x0][0x198], RZ ;  /* 0x000066000d0d7a10 */ /* 0x000fe40007ffe0ff */
[----:B------:R-:W-:Y:S02]  /*3c800*/  ISETP.GE.AND P1, PT, R0, c[0x0][0x17c], PT ;  /* 0x00005f0000007a0c */ /* 0x000fe40003f26270 */
[----:B------:R-:W-:Y:S01]  /*3c810*/  IADD3 R0, R242, 0x57, RZ ;  /* 0x00000057f2007810 */ /* 0x000fe20007ffe0ff */
[----:B---3--:R-:W-:Y:S01]  /*3c820*/  IMAD.WIDE R4, R13, 0x4, R18 ;  /* 0x000000040d047825 */ /* 0x008fe200078e0212 */
[----:B------:R1:W-:Y:S01]  /*3c830*/  @P5 STG.E [R8.64], R166 ;  /* 0x000000a608005986 */ /* 0x0003e2000c101904 */
[----:B------:R-:W-:Y:S02]  /*3c840*/  ISETP.LT.AND P5, PT, R241, c[0x0][0x178], !P1 ;  /* 0x00005e00f1007a0c */ /* 0x000fe40004fa1270 */
[----:B----4-:R-:W-:Y:S01]  /*3c850*/  IMAD.WIDE R6, R13, 0x4, R16 ;  /* 0x000000040d067825 */ /* 0x010fe200078e0210 */
[----:B------:R2:W-:Y:S01]  /*3c860*/  @P6 STG.E [R10.64], R182 ;  /* 0x000000b60a006986 */ /* 0x0005e2000c101904 */
[----:B------:R-:W-:-:S02]  /*3c870*/  ISETP.GE.AND P0, PT, R0, c[0x0][0x17c], PT ;  /* 0x00005f0000007a0c */ /* 0x000fc40003f06270 */
[----:B------:R-:W-:Y:S01]  /*3c880*/  ISETP.LT.AND P6, PT, R240, c[0x0][0x178], !P1 ;  /* 0x00005e00f0007a0c */ /* 0x000fe20004fc1270 */
[----:B------:R3:W-:Y:S01]  /*3c890*/  @P3 STG.E [R4.64], R167 ;  /* 0x000000a704003986 */ /* 0x0007e2000c101904 */
[----:B------:R-:W-:-:S03]  /*3c8a0*/  IADD3 R15, R13, c[0x0][0x198], RZ ;  /* 0x000066000d0f7a10 */ /* 0x000fc60007ffe0ff */
[----:B------:R4:W-:Y:S01]  /*3c8b0*/  @P2 STG.E [R6.64], R183 ;  /* 0x000000b706002986 */ /* 0x0009e2000c101904 */
[----:B------:R-:W-:Y:S01]  /*3c8c0*/  ISETP.LT.AND P2, PT, R241, c[0x0][0x178], !P0 ;  /* 0x00005e00f1007a0c */ /* 0x000fe20004741270 */
[C---:B-1----:R-:W-:Y:S01]  /*3c8d0*/  IMAD.WIDE R8, R15.reuse, 0x4, R18 ;  /* 0x000000040f087825 */ /* 0x042fe200078e0212 */
[----:B------:R-:W-:Y:S02]  /*3c8e0*/  IADD3 R0, R242, 0x58, RZ ;  /* 0x00000058f2007810 */ /* 0x000fe40007ffe0ff */
[----:B------:R-:W-:Y:S01]  /*3c8f0*/  ISETP.LT.AND P0, PT, R240, c[0x0][0x178], !P0 ;  /* 0x00005e00f0007a0c */ /* 0x000fe20004701270 */
[C---:B--2---:R-:W-:Y:S01]  /*3c900*/  IMAD.WIDE R10, R15.reuse, 0x4, R16 ;  /* 0x000000040f0a7825 */ /* 0x044fe200078e0210 */
[----:B------:R-:W-:Y:S02]  /*3c910*/  IADD3 R15, R15, c[0x0][0x198], RZ ;  /* 0x000066000f0f7a10 */ /* 0x000fe40007ffe0ff */
[----:B------:R-:W-:Y:S01]  /*3c920*/  ISETP.GE.AND P4, PT, R0, c[0x0][0x17c], PT ;  /* 0x00005f0000007a0c */ /* 0x000fe20003f86270 */
[----:B------:R1:W-:Y:S01]  /*3c930*/  @P5 STG.E [R8.64], R162 ;  /* 0x000000a208005986 */ /* 0x0003e2000c101904 */
[----:B------:R-:W-:Y:S01]  /*3c940*/  IADD3 R0, R242, 0x59, RZ ;  /* 0x00000059f2007810 */ /* 0x000fe20007ffe0ff */
[----:B---3--:R-:W-:Y:S01]  /*3c950*/  IMAD.WIDE R4, R15, 0x4, R18 ;  /* 0x000000040f047825 */ /* 0x008fe200078e0212 */
[----:B------:R-:W-:Y:S01]  /*3c960*/  ISETP.LT.AND P5, PT, R241, c[0x0][0x178], !P4 ;  /* 0x00005e00f1007a0c */ /* 0x000fe200067a1270 */
[----:B------:R2:W-:Y:S01]  /*3c970*/  @P6 STG.E [R10.64], R178 ;  /* 0x000000b20a006986 */ /* 0x0005e2000c101904 */
[----:B------:R-:W-:Y:S01]  /*3c980*/  ISETP.LT.AND P6, PT, R240, c[0x0][0x178], !P4 ;  /* 0x00005e00f0007a0c */ /* 0x000fe200067c1270 */
[C---:B----4-:R-:W-:Y:S01]  /*3c990*/  IMAD.WIDE R6, R15.reuse, 0x4, R16 ;  /* 0x000000040f067825 */ /* 0x050fe200078e0210 */
[----:B------:R-:W-:Y:S01]  /*3c9a0*/  ISETP.GE.AND P1, PT, R0, c[0x0][0x17c], PT ;  /* 0x00005f0000007a0c */ /* 0x000fe20003f26270 */
[----:B------:R3:W-:Y:S01]  /*3c9b0*/  @P2 STG.E [R4.64], R163 ;  /* 0x000000a304002986 */ /* 0x0007e2000c101904 */
[----:B------:R-:W-:-:S02]  /*3c9c0*/  IADD3 R13, R15, c[0x0][0x198], RZ ;  /* 0x000066000f0d7a10 */ /* 0x000fc40007ffe0ff */
[----:B------:R-:W-:Y:S01]  /*3c9d0*/  IADD3 R0, R242, 0x5a, RZ ;  /* 0x0000005af2007810 */ /* 0x000fe20007ffe0ff */
[----:B------:R4:W-:Y:S01]  /*3c9e0*/  @P0 STG.E [R6.64], R179 ;  /* 0x000000b306000986 */ /* 0x0009e2000c101904 */
[----:B------:R-:W-:Y:S01]  /*3c9f0*/  ISETP.LT.AND P0, PT, R241, c[0x0][0x178], !P1 ;  /* 0x00005e00f1007a0c */ /* 0x000fe20004f01270 */
[----:B-1----:R-:W-:Y:S01]  /*3ca00*/  IMAD.WIDE R8, R13, 0x4, R18 ;  /* 0x000000040d087825 */ /* 0x002fe200078e0212 */
[----:B------:R-:W-:-:S03]  /*3ca10*/  ISETP.LT.AND P1, PT, R240, c[0x0][0x178], !P1 ;  /* 0x00005e00f0007a0c */ /* 0x000fc60004f21270 */
        /* <DEDUP_REMOVED lines=9> */
[----:B----4-:R-:W-:Y:S01]  /*3cab0*/  IMAD.WIDE R6, R13, 0x4, R16 ;  /* 0x000000040d067825 */ /* 0x010fe200078e0210 */
[----:B------:R-:W-:-:S02]  /*3cac0*/  ISETP.GE.AND P4, PT, R0, c[0x0][0x17c], PT ;  /* 0x00005f0000007a0c */ /* 0x000fc40003f86270 */
[----:B------:R-:W-:Y:S01]  /*3cad0*/  IADD3 R15, R13, c[0x0][0x198], RZ ;  /* 0x000066000d0f7a10 */ /* 0x000fe20007ffe0ff */
[----:B------:R-:W-:Y:S01]  /*3cae0*/  @P0 STG.E [R4.64], R159 ;  /* 0x0000009f04000986 */ /* 0x000fe2000c101904 */
[----:B------:R-:W-:-:S03]  /*3caf0*/  IADD3 R0, R242, 0x5c, RZ ;  /* 0x0000005cf2007810 */ /* 0x000fc60007ffe0ff */
[----:B------:R-:W-:Y:S01]  /*3cb00*/  @P1 STG.E [R6.64], R43 ;  /* 0x0000002b06001986 */ /* 0x000fe2000c101904 */
[----:B------:R-:W-:Y:S01]  /*3cb10*/  ISETP.LT.AND P1, PT, R241, c[0x0][0x178], !P4 ;  /* 0x00005e00f1007a0c */ /* 0x000fe20006721270 */
[C---:B-1----:R-:W-:Y:S01]  /*3cb20*/  IMAD.WIDE R8, R15.reuse, 0x4, R18 ;  /* 0x000000040f087825 */ /* 0x042fe200078e0212 */
[----:B------:R-:W-:Y:S01]  /*3cb30*/  ISETP.LT.AND P4, PT, R240, c[0x0][0x178], !P4 ;  /* 0x00005e00f0007a0c */ /* 0x000fe20006781270 */
[----:B------:R-:W1:Y:S01]  /*3cb40*/  LDS.128 R4, [R2] ;  /* 0x0000000002047984 */ /* 0x000e620000000c00 */
[----:B------:R-:W-:Y:S01]  /*3cb50*/  ISETP.GE.AND P2, PT, R0, c[0x0][0x17c], PT ;  /* 0x00005f0000007a0c */ /* 0x000fe20003f46270 */
[C---:B--2---:R-:W-:Y:S01]  /*3cb60*/  IMAD.WIDE R10, R15.reuse, 0x4, R16 ;  /* 0x000000040f0a7825 */ /* 0x044fe200078e0210 */
[----:B------:R-:W-:Y:S01]  /*3cb70*/  IADD3 R15, R15, c[0x0][0x198], RZ ;  /* 0x000066000f0f7a10 */ /* 0x000fe20007ffe0ff */
[----:B------:R2:W-:Y:S01]  /*3cb80*/  @P5 STG.E [R8.64], R154 ;  /* 0x0000009a08005986 */ /* 0x0005e2000c101904 */
[----:B------:R-:W-:Y:S02]  /*3cb90*/  IADD3 R0, R242, 0x5d, RZ ;  /* 0x0000005df2007810 */ /* 0x000fe40007ffe0ff */
[----:B------:R-:W-:Y:S01]  /*3cba0*/  ISETP.LT.AND P5, PT, R241, c[0x0][0x178], !P2 ;  /* 0x00005e00f1007a0c */ /* 0x000fe200057a1270 */
[----:B------:R3:W-:Y:S01]  /*3cbb0*/  @P6 STG.E [R10.64], R38 ;  /* 0x000000260a006986 */ /* 0x0007e2000c101904 */
[----:B------:R-:W-:Y:S01]  /*3cbc0*/  ISETP.LT.AND P6, PT, R240, c[0x0][0x178], !P2 ;  /* 0x00005e00f0007a0c */ /* 0x000fe200057c1270 */
[C---:B------:R-:W-:Y:S01]  /*3cbd0*/  IMAD.WIDE R12, R15.reuse, 0x4, R18 ;  /* 0x000000040f0c7825 */ /* 0x040fe200078e0212 */
[----:B------:R-:W-:-:S02]  /*3cbe0*/  IADD3 R21, R15, c[0x0][0x198], RZ ;  /* 0x000066000f157a10 */ /* 0x000fc40007ffe0ff */
[----:B------:R-:W-:Y:S01]  /*3cbf0*/  ISETP.GE.AND P3, PT, R0, c[0x0][0x17c], PT ;  /* 0x00005f0000007a0c */ /* 0x000fe20003f66270 */
[----:B--2---:R-:W-:Y:S01]  /*3cc00*/  IMAD.WIDE R8, R15, 0x4, R16 ;  /* 0x000000040f087825 */ /* 0x004fe200078e0210 */
[C---:B------:R-:W-:Y:S01]  /*3cc10*/  IADD3 R14, R242.reuse, 0x5f, RZ ;  /* 0x0000005ff20e7810 */ /* 0x040fe20007ffe0ff */
[----:B------:R2:W-:Y:S01]  /*3cc20*/  @P1 STG.E [R12.64], R155 ;  /* 0x0000009b0c001986 */ /* 0x0005e2000c101904 */
[----:B------:R-:W-:Y:S01]  /*3cc30*/  IADD3 R0, R242, 0x5e, RZ ;  /* 0x0000005ef2007810 */ /* 0x000fe20007ffe0ff */
[----:B---3--:R-:W-:Y:S01]  /*3cc40*/  IMAD.WIDE R10, R21, 0x4, R18 ;  /* 0x00000004150a7825 */ /* 0x008fe200078e0212 */
[----:B------:R-:W-:Y:S01]  /*3cc50*/  ISETP.GE.AND P2, PT, R14, c[0x0][0x17c], PT ;  /* 0x00005f000e007a0c */ /* 0x000fe20003f46270 */
[----:B------:R-:W-:Y:S01]  /*3cc60*/  @P4 STG.E [R8.64], R39 ;  /* 0x0000002708004986 */ /* 0x000fe2000c101904 */
[----:B------:R-:W-:Y:S01]  /*3cc70*/  ISETP.LT.AND P4, PT, R241, c[0x0][0x178], !P3 ;  /* 0x00005e00f1007a0c */ /* 0x000fe20005f81270 */
[----:B------:R-:W-:Y:S01]  /*3cc80*/  IMAD.WIDE R14, R21, 0x4, R16 ;  /* 0x00000004150e7825 */ /* 0x000fe200078e0210 */
[----:B------:R-:W-:-:S02]  /*3cc90*/  ISETP.LT.AND P3, PT, R240, c[0x0][0x178], !P3 ;  /* 0x00005e00f0007a0c */ /* 0x000fc40005f61270 */
[----:B------:R-:W-:Y:S02]  /*3cca0*/  ISETP.GE.AND P0, PT, R0, c[0x0][0x17c], PT ;  /* 0x00005f0000007a0c */ /* 0x000fe40003f06270 */
[----:B------:R-:W-:Y:S01]  /*3ccb0*/  IADD3 R21, R21, c[0x0][0x198], RZ ;  /* 0x0000660015157a10 */ /* 0x000fe20007ffe0ff */
[----:B------:R-:W-:Y:S01]  /*3ccc0*/  @P5 STG.E [R10.64], R150 ;  /* 0x000000960a005986 */ /* 0x000fe2000c101904 */
[----:B------:R-:W-:Y:S02]  /*3ccd0*/  IADD3 R20, R242, 0x61, RZ ;  /* 0x00000061f2147810 */ /* 0x000fe40007ffe0ff */
[----:B------:R-:W-:Y:S01]  /*3cce0*/  ISETP.LT.AND P5, PT, R241, c[0x0][0x178], !P0 ;  /* 0x00005e00f1007a0c */ /* 0x000fe200047a1270 */
[----:B------:R3:W-:Y:S01]  /*3ccf0*/  @P6 STG.E [R14.64], R26 ;  /* 0x0000001a0e006986 */ /* 0x0007e2000c101904 */
[----:B------:R-:W-:Y:S01]  /*3cd00*/  ISETP.LT.AND P6, PT, R240, c[0x0][0x178], !P0 ;  /* 0x00005e00f0007a0c */ /* 0x000fe200047c1270 */
[C---:B--2---:R-:W-:Y:S01]  /*3cd10*/  IMAD.WIDE R12, R21.reuse, 0x4, R18 ;  /* 0x00000004150c7825 */ /* 0x044fe200078e0212 */
[C---:B------:R-:W-:Y:S01]  /*3cd20*/  IADD3 R29, R21.reuse, c[0x0][0x198], RZ ;  /* 0x00006600151d7a10 */ /* 0x040fe20007ffe0ff */
[----:B------:R-:W2:Y:S01]  /*3cd30*/  LDS.128 R8, [R243] ;  /* 0x00000000f3087984 */ /* 0x000ea20000000c00 */
[----:B------:R-:W-:Y:S01]  /*3cd40*/  ISETP.GE.AND P0, PT, R20, c[0x0][0x17c], PT ;  /* 0x00005f0014007a0c */ /* 0x000fe20003f06270 */
[----:B------:R-:W-:-:S02]  /*3cd50*/  IMAD.WIDE R20, R21, 0x4, R16 ;  /* 0x0000000415147825 */ /* 0x000fc400078e0210 */
[----:B------:R-:W-:Y:S01]  /*3cd60*/  @P4 STG.E [R12.64], R151 ;  /* 0x000000970c004986 */ /* 0x000fe2000c101904 */
[----:B------:R-:W-:-:S03]  /*3cd70*/  IADD3 R0, R242, 0x60, RZ ;  /* 0x00000060f2007810 */ /* 0x000fc60007ffe0ff */
[----:B------:R4:W-:Y:S01]  /*3cd80*/  @P3 STG.E [R20.64], R27 ;  /* 0x0000001b14003986 */ /* 0x0009e2000c101904 */
[----:B------:R-:W-:Y:S02]  /*3cd90*/  ISETP.LT.AND P3, PT, R241, c[0x0][0x178], !P2 ;  /* 0x00005e00f1007a0c */ /* 0x000fe40005761270 */
[----:B------:R-:W-:Y:S01]  /*3cda0*/  ISETP.LT.AND P2, PT, R240, c[0x0][0x178], !P2 ;  /* 0x00005e00f0007a0c */ /* 0x000fe20005741270 */
[C---:B---3--:R-:W-:Y:S01]  /*3cdb0*/  IMAD.WIDE R14, R29.reuse, 0x4, R18 ;  /* 0x000000041d0e7825 */ /* 0x048fe200078e0212 */
[C---:B------:R-:W-:Y:S02]  /*3cdc0*/  IADD3 R31, R29.reuse, c[0x0][0x198], RZ ;  /* 0x000066001d1f7a10 */ /* 0x040fe40007ffe0ff */
[----:B------:R-:W-:Y:S01]  /*3cdd0*/  ISETP.GE.AND P1, PT, R0, c[0x0][0x17c], PT ;  /* 0x00005f0000007a0c */ /* 0x000fe20003f26270 */
[----:B------:R-:W-:Y:S01]  /*3cde0*/  IMAD.WIDE R24, R29, 0x4, R16 ;  /* 0x000000041d187825 */ /* 0x000fe200078e0210 */
[----:B------:R-:W-:Y:S03]  /*3cdf0*/  @P5 STG.E [R14.64], R146 ;  /* 0x000000920e005986 */ /* 0x000fe6000c101904 */
[----:B------:R-:W-:Y:S01]  /*3ce00*/  IMAD.WIDE R28, R31, 0x4, R18 ;  /* 0x000000041f1c7825 */ /* 0x000fe200078e0212 */
[----:B------:R-:W-:-:S03]  /*3ce10*/  ISETP.LT.AND P5, PT, R241, c[0x0][0x178], !P1 ;  /* 0x00005e00f1007a0c */ /* 0x000fc60004fa1270 */
[C---:B----4-:R-:W-:Y:S01]  /*3ce20*/  IMAD.WIDE R20, R31.reuse, 0x4, R16 ;  /* 0x000000041f147825 */ /* 0x050fe200078e0210 */
[----:B------:R-:W-:Y:S01]  /*3ce30*/  IADD3 R12, R242, 0x63, RZ ;  /* 0x00000063f20c7810 */ /* 0x000fe20007ffe0ff */
[----:B------:R3:W-:Y:S01]  /*3ce40*/  @P6 STG.E [R24.64], R22 ;  /* 0x0000001618006986 */ /* 0x0007e2000c101904 */
[----:B------:R-:W-:Y:S02]  /*3ce50*/  IADD3 R33, R31, c[0x0][0x198], RZ ;  /* 0x000066001f217a10 */ /* 0x000fe40007ffe0ff */
[----:B------:R-:W-:Y:S01]  /*3ce60*/  ISETP.LT.AND P6, PT, R240, c[0x0][0x178], !P1 ;  /* 0x00005e00f0007a0c */ /* 0x000fe20004fc1270 */
[----:B------:R4:W-:Y:S01]  /*3ce70*/  @P3 STG.E [R28.64], R147 ;  /* 0x000000931c003986 */ /* 0x0009e2000c101904 */
[----:B------:R-:W-:-:S03]  /*3ce80*/  ISETP.GE.AND P1, PT, R12, c[0x0][0x17c], PT ;  /* 0x00005f000c007a0c */ /* 0x000fc60003f26270 */
[----:B------:R-:W-:Y:S01]  /*3ce90*/  @P2 STG.E [R20.64], R23 ;  /* 0x0000001714002986 */ /* 0x000fe2000c101904 */
[----:B------:R-:W-:Y:S01]  /*3cea0*/  ISETP.LT.AND P2, PT, R241, c[0x0][0x178], !P0 ;  /* 0x00005e00f1007a0c */ /* 0x000fe20004741270 */
[C---:B------:R-:W-:Y:S01]  /*3ceb0*/  IMAD.WIDE R26, R33.reuse, 0x4, R16 ;  /* 0x00000004211a7825 */ /* 0x040fe200078e0210 */
[----:B------:R-:W-:Y:S01]  /*3cec0*/  ISETP.LT.AND P0, PT, R240, c[0x0][0x178], !P0 ;  /* 0x00005e00f0007a0c */ /* 0x000fe20004701270 */
[----:B------:R-:W5:Y:S02]  /*3ced0*/  LDS.128 R12, [R252] ;  /* 0x00000000fc0c7984 */ /* 0x000f640000000c00 */
[C-C-:B---3--:R-:W-:Y:S01]  /*3cee0*/  IMAD.WIDE R24, R33.reuse, 0x4, R18.reuse ;  /* 0x0000000421187825 */ /* 0x148fe200078e0212 */
[----:B------:R-:W-:Y:S02]  /*3cef0*/  IADD3 R33, R33, c[0x0][0x198], RZ ;  /* 0x0000660021217a10 */ /* 0x000fe40007ffe0ff */
[----:B------:R-:W-:Y:S02]  /*3cf00*/  IADD3 R0, R242, 0x62, RZ ;  /* 0x00000062f2007810 */ /* 0x000fe40007ffe0ff */
[----:B------:R3:W-:Y:S01]  /*3cf10*/  @P5 STG.E [R24.64], R196 ;  /* 0x000000c418005986 */ /* 0x0007e2000c101904 */
[----:B----4-:R-:W-:Y:S01]  /*3cf20*/  IMAD.WIDE R28, R33, 0x4, R18 ;  /* 0x00000004211c7825 */ /* 0x010fe200078e0212 */
[----:B------:R-:W-:-:S02]  /*3cf30*/  ISETP.GE.AND P4, PT, R0, c[0x0][0x17c], PT ;  /* 0x00005f0000007a0c */ /* 0x000fc40003f86270 */
[----:B------:R-:W-:Y:S01]  /*3cf40*/  IADD3 R22, R242, 0x65, RZ ;  /* 0x00000065f2167810 */ /* 0x000fe20007ffe0ff */
[----:B-1----:R1:W-:Y:S01]  /*3cf50*/  @P6 STG.E [R26.64], R4 ;  /* 0x000000041a006986 */ /* 0x0023e2000c101904 */
[----:B------:R-:W-:Y:S02]  /*3cf60*/  IADD3 R35, R33, c[0x0][0x198], RZ ;  /* 0x0000660021237a10 */ /* 0x000fe40007ffe0ff */
[----:B------:R-:W-:Y:S01]  /*3cf70*/  ISETP.LT.AND P5, PT, R241, c[0x0][0x178], !P4 ;  /* 0x00005e00f1007a0c */ /* 0x000fe200067a1270 */
[----:B---3--:R-:W-:Y:S01]  /*3cf80*/  IMAD.WIDE R24, R33, 0x4, R16 ;  /* 0x0000000421187825 */ /* 0x008fe200078e0210 */
[----:B------:R3:W-:Y:S01]  /*3cf90*/  @P2 STG.E [R28.64], R197 ;  /* 0x000000c51c002986 */ /* 0x0007e2000c101904 */
[----:B------:R-:W-:-:S03]  /*3cfa0*/  ISETP.LT.AND P6, PT, R240, c[0x0][0x178], !P4 ;  /* 0x00005e00f0007a0c */ /* 0x000fc600067c1270 */
[----:B------:R4:W-:Y:S01]  /*3cfb0*/  @P0 STG.E [R24.64], R5 ;  /* 0x0000000518000986 */ /* 0x0009e2000c101904 */
[----:B------:R-:W-:Y:S01]  /*3cfc0*/  ISETP.LT.AND P0, PT, R241, c[0x0][0x178], !P1 ;  /* 0x00005e00f1007a0c */ /* 0x000fe20004f01270 */
[C---:B-1----:R-:W-:Y:S01]  /*3cfd0*/  IMAD.WIDE R26, R35.reuse, 0x4, R18 ;  /* 0x00000004231a7825 */ /* 0x042fe200078e0212 */
[----:B------:R-:W-:Y:S02]  /*3cfe0*/  ISETP.GE.AND P4, PT, R22, c[0x0][0x17c], PT ;  /* 0x00005f0016007a0c */ /* 0x000fe40003f86270 */
[----:B------:R-:W-:Y:S01]  /*3cff0*/  ISETP.LT.AND P1, PT, R240, c[0x0][0x178], !P1 ;  /* 0x00005e00f0007a0c */ /* 0x000fe20004f21270 */
[C---:B------:R-:W-:Y:S01]  /*3d000*/  IMAD.WIDE R30, R35.reuse, 0x4, R16 ;  /* 0x00000004231e7825 */ /* 0x040fe200078e0210 */
[----:B------:R-:W1:Y:S01]  /*3d010*/  LDS.128 R20, [R3] ;  /* 0x0000000003147984 */ /* 0x000e620000000c00 */
[----:B------:R-:W-:Y:S02]  /*3d020*/  IADD3 R35, R35, c[0x0][0x198], RZ ;  /* 0x0000660023237a10 */ /* 0x000fe40007ffe0ff */
[----:B------:R-:W-:-:S03]  /*3d030*/  IADD3 R0, R242, 0x64, RZ ;  /* 0x00000064f2007810 */ /* 0x000fc60007ffe0ff */
[C---:B---3--:R-:W-:Y:S01]  /*3d040*/  IMAD.WIDE R28, R35.reuse, 0x4, R18 ;  /* 0x00000004231c7825 */ /* 0x048fe200078e0212 */
[----:B------:R-:W-:Y:S01]  /*3d050*/  ISETP.GE.AND P3, PT, R0, c[0x0][0x17c], PT ;  /* 0x00005f0000007a0c */ /* 0x000fe20003f66270 */
[----:B------:R-:W-:Y:S02]  /*3d060*/  @P5 STG.E [R26.64], R204 ;  /* 0x000000cc1a005986 */ /* 0x000fe4000c101904 */
[C---:B----4-:R-:W-:Y:S01]  /*3d070*/  IMAD.WIDE R4, R35.reuse, 0x4, R16 ;  /* 0x0000000423047825 */ /* 0x050fe200078e0210 */
[----:B------:R-:W-:Y:S01]  /*3d080*/  IADD3 R37, R35, c[0x0][0x198], RZ ;  /* 0x0000660023257a10 */ /* 0x000fe20007ffe0ff */
[----:B--2---:R2:W-:Y:S01]  /*3d090*/  @P6 STG.E [R30.64], R8 ;  /* 0x000000081e006986 */ /* 0x0045e2000c101904 */
[----:B------:R-:W-:Y:S02]  /*3d0a0*/  ISETP.LT.AND P5, PT, R241, c[0x0][0x178], !P3 ;  /* 0x00005e00f1007a0c */ /* 0x000fe40005fa1270 */
[----:B------:R-:W-:Y:S01]  /*3d0b0*/  ISETP.LT.AND P6, PT, R240, c[0x0][0x178], !P3 ;  /* 0x00005e00f0007a0c */ /* 0x000fe20005fc1270 */
[----:B------:R-:W-:Y:S01]  /*3d0c0*/  @P0 STG.E [R28.64], R205 ;  /* 0x000000cd1c000986 */ /* 0x000fe2000c101904 */
[----:B------:R-:W-:-:S03]  /*3d0d0*/  IADD3 R0, R242, 0x66, RZ ;  /* 0x00000066f2007810 */ /* 0x000fc60007ffe0ff */
[----:B------:R3:W-:Y:S01]  /*3d0e0*/  @P1 STG.E [R4.64], R9 ;  /* 0x0000000904001986 */ /* 0x0007e2000c101904 */
[----:B------:R-:W-:Y:S01]  /*3d0f0*/  ISETP.LT.AND P1, PT, R241, c[0x0][0x178], !P4 ;  /* 0x00005e00f1007a0c */ /* 0x000fe20006721270 */
[C---:B------:R-:W-:Y:S01]  /*3d100*/  IMAD.WIDE R32, R37.reuse, 0x4, R16 ;  /* 0x0000000425207825 */ /* 0x040fe200078e0210 */
[----:B------:R-:W-:Y:S01]  /*3d110*/  ISETP.LT.AND P4, PT, R240, c[0x0][0x178], !P4 ;  /* 0x00005e00f0007a0c */ /* 0x000fe20006781270 */
[----:B------:R-:W4:Y:S02]  /*3d120*/  LDS.128 R24, [R2+0x1000] ;  /* 0x0010000002187984 */ /* 0x000f240000000c00 */
[C-C-:B--2---:R-:W-:Y:S01]  /*3d130*/  IMAD.WIDE R30, R37.reuse, 0x4, R18.reuse ;  /* 0x00000004251e7825 */ /* 0x144fe200078e0212 */
[----:B------:R-:W-:Y:S02]  /*3d140*/  IADD3 R37, R37, c[0x0][0x198], RZ ;  /* 0x0000660025257a10 */ /* 0x000fe40007ffe0ff */
[----:B------:R-:W-:Y:S02]  /*3d150*/  ISETP.GE.AND P2, PT, R0, c[0x0][0x17c], PT ;  /* 0x00005f0000007a0c */ /* 0x000fe40003f46270 */
[----:B------:R-:W-:Y:S01]  /*3d160*/  IADD3 R0, R242, 0x67, RZ ;  /* 0x00000067f2007810 */ /* 0x000fe20007ffe0ff */
[C---:B---3--:R-:W-:Y:S01]  /*3d170*/  IMAD.WIDE R4, R37.reuse, 0x4, R18 ;  /* 0x0000000425047825 */ /* 0x048fe200078e0212 */
[----:B------:R-:W-:Y:S01]  /*3d180*/  @P5 STG.E [R30.64], R212 ;  /* 0x000000d41e005986 */ /* 0x000fe2000c101904 */
[----:B------:R-:W-:-:S02]  /*3d190*/  IADD3 R29, R37, c[0x0][0x198], RZ ;  /* 0x00006600251d7a10 */ /* 0x000fc40007ffe0ff */
[--C-:B------:R-:W-:Y:S01]  /*3d1a0*/  IMAD.WIDE R8, R37, 0x4, R16.reuse ;  /* 0x0000000425087825 */ /* 0x100fe200078e0210 */
[----:B------:R-:W-:Y:S01]  /*3d1b0*/  ISETP.GE.AND P3, PT, R0, c[0x0][0x17c], PT ;  /* 0x00005f0000007a0c */ /* 0x000fe20003f66270 */
[----:B-----5:R2:W-:Y:S01]  /*3d1c0*/  @P6 STG.E [R32.64], R12 ;  /* 0x0000000c20006986 */ /* 0x0205e2000c101904 */
[----:B------:R-:W-:Y:S02]  /*3d1d0*/  ISETP.LT.AND P5, PT, R241, c[0x0][0x178], !P2 ;  /* 0x00005e00f1007a0c */ /* 0x000fe400057a1270 */
[----:B------:R-:W-:Y:S01]  /*3d1e0*/  ISETP.LT.AND P2, PT, R240, c[0x0][0x178], !P2 ;  /* 0x00005e00f0007a0c */ /* 0x000fe20005741270 */
[----:B------:R3:W-:Y:S01]  /*3d1f0*/  @P1 STG.E [R4.64], R213 ;  /* 0x000000d504001986 */ /* 0x0007e2000c101904 */
[C---:B------:R-:W-:Y:S01]  /*3d200*/  IMAD.WIDE R34, R29.reuse, 0x4, R16 ;  /* 0x000000041d227825 */ /* 0x040fe200078e0210 */
[----:B------:R-:W-:Y:S02]  /*3d210*/  IADD3 R37, R29, c[0x0][0x198], RZ ;  /* 0x000066001d257a10 */ /* 0x000fe40007ffe0ff */
[----:B------:R5:W-:Y:S01]  /*3d220*/  @P4 STG.E [R8.64], R13 ;  /* 0x0000000d08004986 */ /* 0x000be2000c101904 */
[----:B------:R-:W-:-:S02]  /*3d230*/  ISETP.LT.AND P4, PT, R241, c[0x0][0x178], !P3 ;  /* 0x00005e00f1007a0c */ /* 0x000fc40005f81270 */
[----:B------:R-:W-:Y:S01]  /*3d240*/  ISETP.LT.AND P3, PT, R240, c[0x0][0x178], !P3 ;  /* 0x00005e00f0007a0c */ /* 0x000fe20005f61270 */
[--C-:B--2---:R-:W-:Y:S01]  /*3d250*/  IMAD.WIDE R32, R29, 0x4, R18.reuse ;  /* 0x000000041d207825 */ /* 0x104fe200078e0212 */
[----:B------:R-:W-:Y:S01]  /*3d260*/  IADD3 R0, R242, 0x68, RZ ;  /* 0x00000068f2007810 */ /* 0x000fe20007ffe0ff */
[----:B------:R-:W2:Y:S03]  /*3d270*/  LDS.128 R28, [R243+0x1000] ;  /* 0x00100000f31c7984 */ /* 0x000ea60000000c00 */
[----:B------:R-:W-:Y:S01]  /*3d280*/  ISETP.GE.AND P0, PT, R0, c[0x0][0x17c], PT ;  /* 0x00005f0000007a0c */ /* 0x000fe20003f06270 */
[C---:B---3--:R-:W-:Y:S01]  /*3d290*/  IMAD.WIDE R4, R37.reuse, 0x4, R18 ;  /* 0x0000000425047825 */ /* 0x048fe200078e0212 */
[----:B------:R-:W-:Y:S01]  /*3d2a0*/  IADD3 R0, R242, 0x69, RZ ;  /* 0x00000069f2007810 */ /* 0x000fe20007ffe0ff */
[----:B------:R-:W-:Y:S02]  /*3d2b0*/  @P5 STG.E [R32.64], R224 ;  /* 0x000000e020005986 */ /* 0x000fe4000c101904 */
[C---:B-----5:R-:W-:Y:S01]  /*3d2c0*/  IMAD.WIDE R8, R37.reuse, 0x4, R16 ;  /* 0x0000000425087825 */ /* 0x060fe200078e0210 */
[----:B------:R-:W-:Y:S01]  /*3d2d0*/  ISETP.GE.AND P6, PT, R0, c[0x0][0x17c], PT ;  /* 0x00005f0000007a0c */ /* 0x000fe20003fc6270 */
[----:B-1----:R-:W-:Y:S01]  /*3d2e0*/  @P2 STG.E [R34.64], R20 ;  /* 0x0000001422002986 */ /* 0x002fe2000c101904 */
[----:B------:R-:W-:-:S02]  /*3d2f0*/  IADD3 R39, R37, c[0x0][0x198], RZ ;  /* 0x0000660025277a10 */ /* 0x000fc40007ffe0ff */
[----:B------:R-:W-:Y:S01]  /*3d300*/  ISETP.LT.AND P2, PT, R241, c[0x0][0x178], !P0 ;  /* 0x00005e00f1007a0c */ /* 0x000fe20004741270 */
[----:B------:R1:W-:Y:S01]  /*3d310*/  @P4 STG.E [R4.64], R225 ;  /* 0x000000e104004986 */ /* 0x0003e2000c101904 */
[----:B------:R-:W-:-:S03]  /*3d320*/  ISETP.LT.AND P5, PT, R240, c[0x0][0x178], !P0 ;  /* 0x00005e00f0007a0c */ /* 0x000fc600047a1270 */
[----:B------:R3:W-:Y:S01]  /*3d330*/  @P3 STG.E [R8.64], R21 ;  /* 0x0000001508003986 */ /* 0x0007e2000c101904 */
[----:B------:R-:W-:Y:S01]  /*3d340*/  ISETP.LT.AND P3, PT, R241, c[0x0][0x178], !P6 ;  /* 0x00005e00f1007a0c */ /* 0x000fe20007761270 */
[C---:B------:R-:W-:Y:S01]  /*3d350*/  IMAD.WIDE R12, R39.reuse, 0x4, R18 ;  /* 0x00000004270c7825 */ /* 0x040fe200078e0212 */
[----:B------:R-:W-:Y:S01]  /*3d360*/  ISETP.LT.AND P6, PT, R240, c[0x0][0x178], !P6 ;  /* 0x00005e00f0007a0c */ /* 0x000fe200077c1270 */
[----:B------:R-:W5:Y:S01]  /*3d370*/  LDS.128 R32, [R252+0x1000] ;  /* 0x00100000fc207984 */ /* 0x000f620000000c00 */
[----:B------:R-:W-:Y:S01]  /*3d380*/  IADD3 R0, R242, 0x6a, RZ ;  /* 0x0000006af2007810 */ /* 0x000fe20007ffe0ff */
[C---:B------:R-:W-:Y:S01]  /*3d390*/  IMAD.WIDE R36, R39.reuse, 0x4, R16 ;  /* 0x0000000427247825 */ /* 0x040fe200078e0210 */
[----:B------:R-:W-:Y:S02]  /*3d3a0*/  IADD3 R39, R39, c[0x0][0x198], RZ ;  /* 0x0000660027277a10 */ /* 0x000fe40007ffe0ff */
[----:B------:R-:W-:Y:S02]  /*3d3b0*/  ISETP.GE.AND P1, PT, R0, c[0x0][0x17c], PT ;  /* 0x00005f0000007a0c */ /* 0x000fe40003f26270 */
[----:B------:R-:W-:Y:S01]  /*3d3c0*/  IADD3 R0, R242, 0x6b, RZ ;  /* 0x0000006bf2007810 */ /* 0x000fe20007ffe0ff */
[C---:B-1----:R-:W-:Y:S01]  /*3d3d0*/  IMAD.WIDE R4, R39.reuse, 0x4, R18 ;  /* 0x0000000427047825 */ /* 0x042fe200078e0212 */
[----:B------:R1:W-:Y:S03]  /*3d3e0*/  @P2 STG.E [R12.64], R200 ;  /* 0x000000c80c002986 */ /* 0x0003e6000c101904 */
[----:B---3--:R-:W-:Y:S01]  /*3d3f0*/  IMAD.WIDE R8, R39, 0x4, R16 ;  /* 0x0000000427087825 */ /* 0x008fe200078e0210 */
[----:B------:R-:W-:Y:S01]  /*3d400*/  ISETP.GE.AND P0, PT, R0, c[0x0][0x17c], PT ;  /* 0x00005f0000007a0c */ /* 0x000fe20003f06270 */
[----:B----4-:R-:W-:Y:S01]  /*3d410*/  @P5 STG.E [R36.64], R24 ;  /* 0x0000001824005986 */ /* 0x010fe2000c101904 */
[----:B------:R-:W-:-:S02]  /*3d420*/  ISETP.LT.AND P5, PT, R241, c[0x0][0x178], !P1 ;  /* 0x00005e00f1007a0c */ /* 0x000fc40004fa1270 */
[----:B------:R-:W-:Y:S01]  /*3d430*/  IADD3 R21, R39, c[0x0][0x198], RZ ;  /* 0x0000660027157a10 */ /* 0x000fe20007ffe0ff */
[----:B------:R3:W-:Y:S01]  /*3d440*/  @P3 STG.E [R4.64], R201 ;  /* 0x000000c904003986 */ /* 0x0007e2000c101904 */
[----:B------:R-:W-:-:S03]  /*3d450*/  ISETP.LT.AND P1, PT, R240, c[0x0][0x178], !P1 ;  /* 0x00005e00f0007a0c */ /* 0x000fc60004f21270 */
[----:B------:R4:W-:Y:S01]  /*3d460*/  @P6 STG.E [R8.64], R25 ;  /* 0x0000001908006986 */ /* 0x0009e2000c101904 */
[----:B------:R-:W-:Y:S02]  /*3d470*/  ISETP.LT.AND P6, PT, R241, c[0x0][0x178], !P0 ;  /* 0x00005e00f1007a0c */ /* 0x000fe400047c1270 */
[----:B------:R-:W-:Y:S01]  /*3d480*/  IADD3 R0, R242, 0x6c, RZ ;  /* 0x0000006cf2007810 */ /* 0x000fe20007ffe0ff */
[----:B------:R-:W5:Y:S01]  /*3d490*/  LDS.128 R36, [R3+0x1000] ;  /* 0x0010000003247984 */ /* 0x000f620000000c00 */
[C---:B------:R-:W-:Y:S01]  /*3d4a0*/  IADD3 R43, R21.reuse, c[0x0][0x198], RZ ;  /* 0x00006600152b7a10 */ /* 0x040fe20007ffe0ff */
[C---:B-1----:R-:W-:Y:S01]  /*3d4b0*/  IMAD.WIDE R12, R21.reuse, 0x4, R18 ;  /* 0x00000004150c7825 */ /* 0x042fe200078e0212 */
[----:B------:R-:W-:Y:S02]  /*3d4c0*/  ISETP.GE.AND P4, PT, R0, c[0x0][0x17c], PT ;  /* 0x00005f0000007a0c */ /* 0x000fe40003f86270 */
[----:B------:R-:W-:Y:S01]  /*3d4d0*/  IADD3 R0, R242, 0x6d, RZ ;  /* 0x0000006df2007810 */ /* 0x000fe20007ffe0ff */
[----:B------:R-:W-:Y:S01]  /*3d4e0*/  IMAD.WIDE R20, R21, 0x4, R16 ;  /* 0x0000000415147825 */ /* 0x000fe200078e0210 */
[----:B------:R-:W-:-:S03]  /*3d4f0*/  ISETP.LT.AND P0, PT, R240, c[0x0][0x178], !P0 ;  /* 0x00005e00f0007a0c */ /* 0x000fc60004701270 */
[----:B---3--:R-:W-:Y:S01]  /*3d500*/  IMAD.WIDE R4, R43, 0x4, R18 ;  /* 0x000000042b047825 */ /* 0x008fe200078e0212 */
[----:B------:R-:W-:Y:S01]  /*3d510*/  ISETP.GE.AND P2, PT, R0, c[0x0][0x17c], PT ;  /* 0x00005f0000007a0c */ /* 0x000fe20003f46270 */
[----:B------:R-:W-:Y:S01]  /*3d520*/  @P5 STG.E [R12.64], R208 ;  /* 0x000000d00c005986 */ /* 0x000fe2000c101904 */
[----:B------:R-:W-:Y:S02]  /*3d530*/  ISETP.LT.AND P5, PT, R241, c[0x0][0x178], !P4 ;  /* 0x00005e00f1007a0c */ /* 0x000fe400067a1270 */
[----:B----4-:R-:W-:Y:S01]  /*3d540*/  IADD3 R9, R43, c[0x0][0x198], RZ ;  /* 0x000066002b097a10 */ /* 0x010fe20007ffe0ff */
[----:B--2---:R1:W-:Y:S01]  /*3d550*/  @P1 STG.E [R20.64], R28 ;  /* 0x0000001c14001986 */ /* 0x0043e2000c101904 */
[----:B------:R-:W-:-:S03]  /*3d560*/  ISETP.LT.AND P4, PT, R240, c[0x0][0x178], !P4 ;  /* 0x00005e00f0007a0c */ /* 0x000fc60006781270 */
[----:B------:R2:W-:Y:S01]  /*3d570*/  @P6 STG.E [R4.64], R209 ;  /* 0x000000d104006986 */ /* 0x0005e2000c101904 */
[----:B------:R-:W-:Y:S02]  /*3d580*/  ISETP.LT.AND P6, PT, R241, c[0x0][0x178], !P2 ;  /* 0x00005e00f1007a0c */ /* 0x000fe400057c1270 */
[----:B------:R-:W-:Y:S02]  /*3d590*/  ISETP.LT.AND P2, PT, R240, c[0x0][0x178], !P2 ;  /* 0x00005e00f0007a0c */ /* 0x000fe40005741270 */
[----:B------:R-:W-:Y:S01]  /*3d5a0*/  IADD3 R0, R242, 0x6e, RZ ;  /* 0x0000006ef2007810 */ /* 0x000fe20007ffe0ff */
[----:B------:R-:W-:Y:S01]  /*3d5b0*/  IMAD.WIDE R40, R43, 0x4, R16 ;  /* 0x000000042b287825 */ /* 0x000fe200078e0210 */
[C---:B-1----:R-:W-:Y:S02]  /*3d5c0*/  IADD3 R21, R9.reuse, c[0x0][0x198], RZ ;  /* 0x0000660009157a10 */ /* 0x042fe40007ffe0ff */
[----:B------:R-:W-:Y:S01]  /*3d5d0*/  ISETP.GE.AND P3, PT, R0, c[0x0][0x17c], PT ;  /* 0x00005f0000007a0c */ /* 0x000fe20003f66270 */
[----:B------:R-:W-:Y:S01]  /*3d5e0*/  IMAD.WIDE R2, R9, 0x4, R18 ;  /* 0x0000000409027825 */ /* 0x000fe200078e0212 */
[----:B------:R-:W-:-:S03]  /*3d5f0*/  IADD3 R0, R242, 0x6f, RZ ;  /* 0x0000006ff2007810 */ /* 0x000fc60007ffe0ff */
[----:B------:R-:W-:Y:S01]  /*3d600*/  IMAD.WIDE R8, R9, 0x4, R16 ;  /* 0x0000000409087825 */ /* 0x000fe200078e0210 */
[----:B------:R-:W-:Y:S03]  /*3d610*/  @P0 STG.E [R40.64], R29 ;  /* 0x0000001d28000986 */ /* 0x000fe6000c101904 */
[C---:B--2---:R-:W-:Y:S01]  /*3d620*/  IMAD.WIDE R4, R21.reuse, 0x4, R18 ;  /* 0x0000000415047825 */ /* 0x044fe200078e0212 */
[----:B------:R-:W-:Y:S01]  /*3d630*/  ISETP.GE.AND P1, PT, R0, c[0x0][0x17c], PT ;  /* 0x00005f0000007a0c */ /* 0x000fe20003f26270 */
[----:B------:R1:W-:Y:S02]  /*3d640*/  @P5 STG.E [R2.64], R220 ;  /* 0x000000dc02005986 */ /* 0x0003e4000c101904 */
[----:B------:R-:W-:Y:S01]  /*3d650*/  IMAD.WIDE R12, R21, 0x4, R16 ;  /* 0x00000004150c7825 */ /* 0x000fe200078e0210 */
[----:B------:R-:W-:Y:S01]  /*3d660*/  ISETP.LT.AND P5, PT, R241, c[0x0][0x178], !P3 ;  /* 0x00005e00f1007a0c */ /* 0x000fe20005fa1270 */
[----:B-----5:R2:W-:Y:S01]  /*3d670*/  @P4 STG.E [R8.64], R32 ;  /* 0x0000002008004986 */ /* 0x0205e2000c101904 */
[----:B------:R-:W-:-:S02]  /*3d680*/  IADD3 R21, R21, c[0x0][0x198], RZ ;  /* 0x0000660015157a10 */ /* 0x000fc40007ffe0ff */
[C---:B------:R-:W-:Y:S01]  /*3d690*/  ISETP.LT.AND P3, PT, R240.reuse, c[0x0][0x178], !P3 ;  /* 0x00005e00f0007a0c */ /* 0x040fe20005f61270 */
[----:B------:R3:W-:Y:S01]  /*3d6a0*/  @P6 STG.E [R4.64], R221 ;  /* 0x000000dd04006986 */ /* 0x0007e2000c101904 */
[----:B------:R-:W-:-:S03]  /*3d6b0*/  ISETP.LT.AND P6, PT, R240, c[0x0][0x178], !P1 ;  /* 0x00005e00f0007a0c */ /* 0x000fc60004fc1270 */
[----:B------:R4:W-:Y:S01]  /*3d6c0*/  @P2 STG.E [R12.64], R33 ;  /* 0x000000210c002986 */ /* 0x0009e2000c101904 */
[----:B------:R-:W-:Y:S02]  /*3d6d0*/  ISETP.LT.AND P2, PT, R241, c[0x0][0x178], !P1 ;  /* 0x00005e00f1007a0c */ /* 0x000fe40004f41270 */
[----:B------:R-:W-:Y:S02]  /*3d6e0*/  IADD3 R0, R242, 0x70, RZ ;  /* 0x00000070f2007810 */ /* 0x000fe40007ffe0ff */
[C---:B------:R-:W-:Y:S01]  /*3d6f0*/  IADD3 R25, R21.reuse, c[0x0][0x198], RZ ;  /* 0x0000660015197a10 */ /* 0x040fe20007ffe0ff */
[C---:B-1----:R-:W-:Y:S01]  /*3d700*/  IMAD.WIDE R2, R21.reuse, 0x4, R18 ;  /* 0x0000000415027825 */ /* 0x042fe200078e0212 */
[----:B------:R-:W-:Y:S02]  /*3d710*/  ISETP.GE.AND P0, PT, R0, c[0x0][0x17c], PT ;  /* 0x00005f0000007a0c */ /* 0x000fe40003f06270 */
[----:B------:R-:W-:Y:S01]  /*3d720*/  IADD3 R0, R242, 0x71, RZ ;  /* 0x00000071f2007810 */ /* 0x000fe20007ffe0ff */
[----:B--2---:R-:W-:Y:S01]  /*3d730*/  IMAD.WIDE R8, R21, 0x4, R16 ;  /* 0x0000000415087825 */ /* 0x004fe200078e0210 */
[----:B------:R1:W-:Y:S03]  /*3d740*/  @P5 STG.E [R2.64], R228 ;  /* 0x000000e402005986 */ /* 0x0003e6000c101904 */
[----:B---3--:R-:W-:Y:S01]  /*3d750*/  IMAD.WIDE R4, R25, 0x4, R18 ;  /* 0x0000000419047825 */ /* 0x008fe200078e0212 */
[----:B------:R-:W-:-:S03]  /*3d760*/  ISETP.GE.AND P4, PT, R0, c[0x0][0x17c], PT ;  /* 0x00005f0000007a0c */ /* 0x000fc60003f86270 */
[----:B----4-:R-:W-:Y:S01]  /*3d770*/  IMAD.WIDE R12, R25, 0x4, R16 ;  /* 0x00000004190c7825 */ /* 0x010fe200078e0210 */
[----:B------:R2:W-:Y:S01]  /*3d780*/  @P3 STG.E [R8.64], R36 ;  /* 0x0000002408003986 */ /* 0x0005e2000c101904 */
[----:B------:R-:W-:Y:S02]  /*3d790*/  ISETP.LT.AND P5, PT, R241, c[0x0][0x178], !P0 ;  /* 0x00005e00f1007a0c */ /* 0x000fe400047a1270 */
[----:B------:R-:W-:Y:S01]  /*3d7a0*/  IADD3 R25, R25, c[0x0][0x198], RZ ;  /* 0x0000660019197a10 */ /* 0x000fe20007ffe0ff */
[----:B------:R3:W-:Y:S01]  /*3d7b0*/  @P2 STG.E [R4.64], R229 ;  /* 0x000000e504002986 */ /* 0x0007e2000c101904 */
[----:B------:R-:W-:-:S03]  /*3d7c0*/  ISETP.LT.AND P0, PT, R240, c[0x0][0x178], !P0 ;  /* 0x00005e00f0007a0c */ /* 0x000fc60004701270 */
[----:B------:R4:W-:Y:S01]  /*3d7d0*/  @P6 STG.E [R12.64], R37 ;  /* 0x000000250c006986 */ /* 0x0009e2000c101904 */
[----:B------:R-:W-:Y:S02]  /*3d7e0*/  ISETP.LT.AND P6, PT, R241, c[0x0][0x178], !P4 ;  /* 0x00005e00f1007a0c */ /* 0x000fe400067c1270 */
        /* <DEDUP_REMOVED lines=11> */
[----:B------:R-:W-:Y:S01]  /*3d8a0*/  ISETP.LT.AND P5, PT, R241, c[0x0][0x178], !P1 ;  /* 0x00005e00f1007a0c */ /* 0x000fe20004fa1270 */
[----:B------:R2:W-:Y:S01]  /*3d8b0*/  @P0 STG.E [R8.64], R6 ;  /* 0x0000000608000986 */ /* 0x0005e2000c101904 */
[----:B------:R-:W-:Y:S02]  /*3d8c0*/  IADD3 R21, R21, c[0x0][0x198], RZ ;  /* 0x0000660015157a10 */ /* 0x000fe40007ffe0ff */
[----:B------:R-:W-:Y:S01]  /*3d8d0*/  ISETP.LT.AND P1, PT, R240, c[0x0][0x178], !P1 ;  /* 0x00005e00f0007a0c */ /* 0x000fe20004f21270 */
[----:B------:R3:W-:Y:S01]  /*3d8e0*/  @P6 STG.E [R4.64], R199 ;  /* 0x000000c704006986 */ /* 0x0007e2000c101904 */
[----:B------:R-:W-:-:S03]  /*3d8f0*/  IADD3 R0, R242, 0x74, RZ ;  /* 0x00000074f2007810 */ /* 0x000fc60007ffe0ff */
[----:B------:R4:W-:Y:S01]  /*3d900*/  @P4 STG.E [R12.64], R7 ;  /* 0x000000070c004986 */ /* 0x0009e2000c101904 */
[----:B------:R-:W-:Y:S02]  /*3d910*/  ISETP.LT.AND P4, PT, R241, c[0x0][0x178], !P3 ;  /* 0x00005e00f1007a0c */ /* 0x000fe40005f81270 */
[----:B------:R-:W-:Y:S02]  /*3d920*/  ISETP.LT.AND P6, PT, R240, c[0x0][0x178], !P3 ;  /* 0x00005e00f0007a0c */ /* 0x000fe40005fc1270 */
[C---:B------:R-:W-:Y:S01]  /*3d930*/  IADD3 R25, R21.reuse, c[0x0][0x198], RZ ;  /* 0x0000660015197a10 */ /* 0x040fe20007ffe0ff */
[C---:B-1----:R-:W-:Y:S01]  /*3d940*/  IMAD.WIDE R2, R21.reuse, 0x4, R18 ;  /* 0x0000000415027825 */ /* 0x042fe200078e0212 */
[----:B------:R-:W-:Y:S02]  /*3d950*/  ISETP.GE.AND P2, PT, R0, c[0x0][0x17c], PT ;  /* 0x00005f0000007a0c */ /* 0x000fe40003f46270 */
[----:B------:R-:W-:Y:S01]  /*3d960*/  IADD3 R0, R242, 0x75, RZ ;  /* 0x00000075f2007810 */ /* 0x000fe20007ffe0ff */
[----:B--2---:R-:W-:Y:S01]  /*3d970*/  IMAD.WIDE R8, R21, 0x4, R16 ;  /* 0x0000000415087825 */ /* 0x004fe200078e0210 */
[----:B------:R1:W-:Y:S03]  /*3d980*/  @P5 STG.E [R2.64], R206 ;  /* 0x000000ce02005986 */ /* 0x0003e6000c101904 */
[----:B---3--:R-:W-:Y:S01]  /*3d990*/  IMAD.WIDE R4, R25, 0x4, R18 ;  /* 0x0000000419047825 */ /* 0x008fe200078e0212 */
[----:B------:R-:W-:Y:S01]  /*3d9a0*/  ISETP.GE.AND P0, PT, R0, c[0x0][0x17c], PT ;  /* 0x00005f0000007a0c */ /* 0x000fe20003f06270 */
[----:B------:R2:W-:Y:S01]  /*3d9b0*/  @P1 STG.E [R8.64], R10 ;  /* 0x0000000a08001986 */ /* 0x0005e2000c101904 */
[----:B------:R-:W-:Y:S01]  /*3d9c0*/  ISETP.LT.AND P5, PT, R241, c[0x0][0x178], !P2 ;  /* 0x00005e00f1007a0c */ /* 0x000fe200057a1270 */
[C---:B----4-:R-:W-:Y:S01]  /*3d9d0*/  IMAD.WIDE R6, R25.reuse, 0x4, R16 ;  /* 0x0000000419067825 */ /* 0x050fe200078e0210 */
[----:B------:R-:W-:Y:S01]  /*3d9e0*/  IADD3 R25, R25, c[0x0][0x198], RZ ;  /* 0x0000660019197a10 */ /* 0x000fe20007ffe0ff */
[----:B------:R3:W-:Y:S01]  /*3d9f0*/  @P4 STG.E [R4.64], R207 ;  /* 0x000000cf04004986 */ /* 0x0007e2000c101904 */
[----:B------:R-:W-:-:S02]  /*3da00*/  ISETP.LT.AND P2, PT, R240, c[0x0][0x178], !P2 ;  /* 0x00005e00f0007a0c */ /* 0x000fc40005741270 */
[----:B------:R-:W-:Y:S01]  /*3da10*/  ISETP.LT.AND P4, PT, R241, c[0x0][0x178], !P0 ;  /* 0x00005e00f1007a0c */ /* 0x000fe20004781270 */
[----:B------:R4:W-:Y:S01]  /*3da20*/  @P6 STG.E [R6.64], R11 ;  /* 0x0000000b06006986 */ /* 0x0009e2000c101904 */
[----:B------:R-:W-:Y:S02]  /*3da30*/  IADD3 R0, R242, 0x76, RZ ;  /* 0x00000076f2007810 */ /* 0x000fe40007ffe0ff */
        /* <DEDUP_REMOVED lines=30> */
[----:B------:R-:W-:Y:S01]  /*3dc20*/  IADD3 R0, R242, 0x7a, RZ ;  /* 0x0000007af2007810 */ /* 0x000fe20007ffe0ff */
[----:B------:R3:W-:Y:S01]  /*3dc30*/  @P4 STG.E [R4.64], R227 ;  /* 0x000000e304004986 */ /* 0x0007e2000c101904 */
[----:B------:R-:W-:-:S02]  /*3dc40*/  IADD3 R11, R11, c[0x0][0x198], RZ ;  /* 0x000066000b0b7a10 */ /* 0x000fc40007ffe0ff */
[----:B------:R-:W-:Y:S01]  /*3dc50*/  ISETP.LT.AND P0, PT, R240, c[0x0][0x178], !P0 ;  /* 0x00005e00f0007a0c */ /* 0x000fe20004701270 */
[----:B------:R4:W-:Y:S01]  /*3dc60*/  @P6 STG.E [R6.64], R23 ;  /* 0x0000001706006986 */ /* 0x0009e2000c101904 */
[----:B------:R-:W-:Y:S02]  /*3dc70*/  ISETP.LT.AND P4, PT, R241, c[0x0][0x178], !P2 ;  /* 0x00005e00f1007a0c */ /* 0x000fe40005781270 */
[----:B------:R-:W-:Y:S02]  /*3dc80*/  ISETP.GE.AND P1, PT, R0, c[0x0][0x17c], PT ;  /* 0x00005f0000007a0c */ /* 0x000fe40003f26270 */
[----:B------:R-:W-:Y:S02]  /*3dc90*/  ISETP.LT.AND P6, PT, R240, c[0x0][0x178], !P2 ;  /* 0x00005e00f0007a0c */ /* 0x000fe400057c1270 */
[----:B------:R-:W-:Y:S02]  /*3dca0*/  IADD3 R0, R242, 0x7b, RZ ;  /* 0x0000007bf2007810 */ /* 0x000fe40007ffe0ff */
[C---:B------:R-:W-:Y:S01]  /*3dcb0*/  IADD3 R13, R11.reuse, c[0x0][0x198], RZ ;  /* 0x000066000b0d7a10 */ /* 0x040fe20007ffe0ff */
[----:B-1----:R-:W-:Y:S01]  /*3dcc0*/  IMAD.WIDE R2, R11, 0x4, R18 ;  /* 0x000000040b027825 */ /* 0x002fe200078e0212 */
[----:B------:R-:W-:-:S02]  /*3dcd0*/  ISETP.GE.AND P3, PT, R0, c[0x0][0x17c], PT ;  /* 0x00005f0000007a0c */ /* 0x000fc40003f66270 */
[----:B------:R-:W-:Y:S01]  /*3dce0*/  IADD3 R0, R242, 0x7c, RZ ;  /* 0x0000007cf2007810 */ /* 0x000fe20007ffe0ff */
[----:B--2---:R-:W-:Y:S01]  /*3dcf0*/  IMAD.WIDE R8, R11, 0x4, R16 ;  /* 0x000000040b087825 */ /* 0x004fe200078e0210 */
[----:B------:R1:W-:Y:S03]  /*3dd00*/  @P5 STG.E [R2.64], R202 ;  /* 0x000000ca02005986 */ /* 0x0003e6000c101904 */
[----:B---3--:R-:W-:Y:S01]  /*3dd10*/  IMAD.WIDE R4, R13, 0x4, R18 ;  /* 0x000000040d047825 */ /* 0x008fe200078e0212 */
[----:B------:R-:W-:Y:S01]  /*3dd20*/  ISETP.LT.AND P5, PT, R241, c[0x0][0x178], !P1 ;  /* 0x00005e00f1007a0c */ /* 0x000fe20004fa1270 */
[----:B------:R-:W-:Y:S02]  /*3dd30*/  @P0 STG.E [R8.64], R26 ;  /* 0x0000001a08000986 */ /* 0x000fe4000c101904 */
[C---:B----4-:R-:W-:Y:S01]  /*3dd40*/  IMAD.WIDE R6, R13.reuse, 0x4, R16 ;  /* 0x000000040d067825 */ /* 0x050fe200078e0210 */
[----:B------:R-:W-:Y:S01]  /*3dd50*/  IADD3 R13, R13, c[0x0][0x198], RZ ;  /* 0x000066000d0d7a10 */ /* 0x000fe20007ffe0ff */
[----:B------:R2:W-:Y:S01]  /*3dd60*/  @P4 STG.E [R4.64], R203 ;  /* 0x000000cb04004986 */ /* 0x0005e2000c101904 */
[----:B------:R-:W-:-:S02]  /*3dd70*/  ISETP.GE.AND P2, PT, R0, c[0x0][0x17c], PT ;  /* 0x00005f0000007a0c */ /* 0x000fc40003f46270 */
[C---:B------:R-:W-:Y:S01]  /*3dd80*/  ISETP.LT.AND P1, PT, R240.reuse, c[0x0][0x178], !P1 ;  /* 0x00005e00f0007a0c */ /* 0x040fe20004f21270 */
[----:B------:R3:W-:Y:S01]  /*3dd90*/  @P6 STG.E [R6.64], R27 ;  /* 0x0000001b06006986 */ /* 0x0007e2000c101904 */
[----:B------:R-:W-:Y:S02]  /*3dda0*/  ISETP.LT.AND P4, PT, R241, c[0x0][0x178], !P3 ;  /* 0x00005e00f1007a0c */ /* 0x000fe40005f81270 */
[----:B------:R-:W-:Y:S02]  /*3ddb0*/  ISETP.LT.AND P3, PT, R240, c[0x0][0x178], !P3 ;  /* 0x00005e00f0007a0c */ /* 0x000fe40005f61270 */
[----:B------:R-:W-:Y:S02]  /*3ddc0*/  IADD3 R11, R13, c[0x0][0x198], RZ ;  /* 0x000066000d0b7a10 */ /* 0x000fe40007ffe0ff */
[----:B------:R-:W-:Y:S02]  /*3ddd0*/  IADD3 R0, R242, 0x7d, RZ ;  /* 0x0000007df2007810 */ /* 0x000fe40007ffe0ff */
[----:B------:R-:W-:Y:S01]  /*3dde0*/  ISETP.LT.AND P6, PT, R241, c[0x0][0x178], !P2 ;  /* 0x00005e00f1007a0c */ /* 0x000fe200057c1270 */
[----:B-1----:R-:W-:Y:S01]  /*3ddf0*/  IMAD.WIDE R2, R13, 0x4, R18 ;  /* 0x000000040d027825 */ /* 0x002fe200078e0212 */
[----:B------:R-:W-:-:S02]  /*3de00*/  IADD3 R15, R11, c[0x0][0x198], RZ ;  /* 0x000066000b0f7a10 */ /* 0x000fc40007ffe0ff */
[----:B------:R-:W-:Y:S01]  /*3de10*/  ISETP.GE.AND P0, PT, R0, c[0x0][0x17c], PT ;  /* 0x00005f0000007a0c */ /* 0x000fe20003f06270 */
[----:B--2---:R-:W-:Y:S01]  /*3de20*/  IMAD.WIDE R4, R13, 0x4, R16 ;  /* 0x000000040d047825 */ /* 0x004fe200078e0210 */
[----:B------:R-:W-:Y:S01]  /*3de30*/  IADD3 R0, R242, 0x7e, RZ ;  /* 0x0000007ef2007810 */ /* 0x000fe20007ffe0ff */
[----:B------:R1:W-:Y:S02]  /*3de40*/  @P5 STG.E [R2.64], R210 ;  /* 0x000000d202005986 */ /* 0x0003e4000c101904 */
[----:B---3--:R-:W-:Y:S01]  /*3de50*/  IMAD.WIDE R6, R11, 0x4, R18 ;  /* 0x000000040b067825 */ /* 0x008fe200078e0212 */
[----:B------:R-:W-:-:S03]  /*3de60*/  ISETP.GE.AND P5, PT, R0, c[0x0][0x17c], PT ;  /* 0x00005f0000007a0c */ /* 0x000fc60003fa6270 */
[----:B------:R-:W-:Y:S01]  /*3de70*/  IMAD.WIDE R8, R11, 0x4, R16 ;  /* 0x000000040b087825 */ /* 0x000fe200078e0210 */
[----:B------:R-:W-:Y:S01]  /*3de80*/  IADD3 R0, R242, 0x7f, RZ ;  /* 0x0000007ff2007810 */ /* 0x000fe20007ffe0ff */
[----:B------:R2:W-:Y:S02]  /*3de90*/  @P1 STG.E [R4.64], R30 ;  /* 0x0000001e04001986 */ /* 0x0005e4000c101904 */
[C---:B------:R-:W-:Y:S02]  /*3dea0*/  IMAD.WIDE R10, R15.reuse, 0x4, R18 ;  /* 0x000000040f0a7825 */ /* 0x040fe400078e0212 */
[----:B------:R3:W-:Y:S01]  /*3deb0*/  @P4 STG.E [R6.64], R211 ;  /* 0x000000d306004986 */ /* 0x0007e2000c101904 */
[----:B------:R-:W-:Y:S02]  /*3dec0*/  IADD3 R13, R15, c[0x0][0x198], RZ ;  /* 0x000066000f0d7a10 */ /* 0x000fe40007ffe0ff */
[----:B------:R-:W-:Y:S01]  /*3ded0*/  ISETP.LT.AND P2, PT, R240, c[0x0][0x178], !P2 ;  /* 0x00005e00f0007a0c */ /* 0x000fe20005741270 */
[----:B------:R4:W-:Y:S01]  /*3dee0*/  @P3 STG.E [R8.64], R31 ;  /* 0x0000001f08003986 */ /* 0x0009e2000c101904 */
[----:B------:R-:W-:-:S03]  /*3def0*/  ISETP.GE.AND P1, PT, R0, c[0x0][0x17c], PT ;  /* 0x00005f0000007a0c */ /* 0x000fc60003f26270 */
[----:B------:R5:W-:Y:S01]  /*3df00*/  @P6 STG.E [R10.64], R222 ;  /* 0x000000de0a006986 */ /* 0x000be2000c101904 */
[C---:B------:R-:W-:Y:S02]  /*3df10*/  ISETP.LT.AND P6, PT, R241.reuse, c[0x0][0x178], !P0 ;  /* 0x00005e00f1007a0c */ /* 0x040fe400047c1270 */
[C---:B------:R-:W-:Y:S02]  /*3df20*/  ISETP.LT.AND P0, PT, R240.reuse, c[0x0][0x178], !P0 ;  /* 0x00005e00f0007a0c */ /* 0x040fe40004701270 */
[----:B------:R-:W-:Y:S02]  /*3df30*/  ISETP.LT.AND P4, PT, R241, c[0x0][0x178], !P5 ;  /* 0x00005e00f1007a0c */ /* 0x000fe40006f81270 */
[----:B------:R-:W-:Y:S02]  /*3df40*/  IADD3 R21, R13, c[0x0][0x198], RZ ;  /* 0x000066000d157a10 */ /* 0x000fe40007ffe0ff */
[C---:B------:R-:W-:Y:S02]  /*3df50*/  ISETP.LT.AND P5, PT, R240.reuse, c[0x0][0x178], !P5 ;  /* 0x00005e00f0007a0c */ /* 0x040fe40006fa1270 */
[----:B------:R-:W-:Y:S01]  /*3df60*/  ISETP.LT.AND P3, PT, R241, c[0x0][0x178], !P1 ;  /* 0x00005e00f1007a0c */ /* 0x000fe20004f61270 */
[----:B-1----:R-:W-:Y:S01]  /*3df70*/  IMAD.WIDE R2, R15, 0x4, R16 ;  /* 0x000000040f027825 */ /* 0x002fe200078e0210 */
[----:B------:R-:W-:-:S02]  /*3df80*/  ISETP.LT.AND P1, PT, R240, c[0x0][0x178], !P1 ;  /* 0x00005e00f0007a0c */ /* 0x000fc40004f21270 */
[----:B------:R-:W-:Y:S01]  /*3df90*/  IADD3 R15, R21, c[0x0][0x198], RZ ;  /* 0x00006600150f7a10 */ /* 0x000fe20007ffe0ff */
[C---:B--2---:R-:W-:Y:S01]  /*3dfa0*/  IMAD.WIDE R4, R13.reuse, 0x4, R18 ;  /* 0x000000040d047825 */ /* 0x044fe200078e0212 */
[----:B------:R1:W-:Y:S03]  /*3dfb0*/  @P2 STG.E [R2.64], R34 ;  /* 0x0000002202002986 */ /* 0x0003e6000c101904 */
[----:B---3--:R-:W-:Y:S01]  /*3dfc0*/  IMAD.WIDE R6, R13, 0x4, R16 ;  /* 0x000000040d067825 */ /* 0x008fe200078e0210 */
[----:B------:R1:W-:Y:S03]  /*3dfd0*/  @P6 STG.E [R4.64], R223 ;  /* 0x000000df04006986 */ /* 0x0003e6000c101904 */
[C---:B----4-:R-:W-:Y:S01]  /*3dfe0*/  IMAD.WIDE R8, R21.reuse, 0x4, R18 ;  /* 0x0000000415087825 */ /* 0x050fe200078e0212 */
[----:B------:R1:W-:Y:S03]  /*3dff0*/  @P0 STG.E [R6.64], R35 ;  /* 0x0000002306000986 */ /* 0x0003e6000c101904 */
[----:B-----5:R-:W-:Y:S01]  /*3e000*/  IMAD.WIDE R10, R21, 0x4, R16 ;  /* 0x00000004150a7825 */ /* 0x020fe200078e0210 */
[----:B------:R1:W-:Y:S03]  /*3e010*/  @P4 STG.E [R8.64], R230 ;  /* 0x000000e608004986 */ /* 0x0003e6000c101904 */
[C---:B------:R-:W-:Y:S01]  /*3e020*/  IMAD.WIDE R18, R15.reuse, 0x4, R18 ;  /* 0x000000040f127825 */ /* 0x040fe200078e0212 */
[----:B------:R1:W-:Y:S04]  /*3e030*/  @P5 STG.E [R10.64], R38 ;  /* 0x000000260a005986 */ /* 0x0003e8000c101904 */
[----:B------:R1:W-:Y:S01]  /*3e040*/  @P3 STG.E [R18.64], R231 ;  /* 0x000000e712003986 */ /* 0x0003e2000c101904 */
[----:B------:R-:W-:Y:S01]  /*3e050*/  IMAD.WIDE R16, R15, 0x4, R16 ;  /* 0x000000040f107825 */ /* 0x000fe200078e0210 */
[----:B------:R-:W-:Y:S06]  /*3e060*/  @!P1 EXIT ;  /* 0x000000000000994d */ /* 0x000fec0003800000 */
[----:B------:R-:W-:Y:S01]  /*3e070*/  STG.E [R16.64], R39 ;  /* 0x0000002710007986 */ /* 0x000fe2000c101904 */
[----:B------:R-:W-:Y:S05]  /*3e080*/  EXIT ;  /* 0x000000000000794d */ /* 0x000fea0003800000 */
.L_x_3:
[----:B------:R-:W-:-:S00]  /*3e090*/  BRA `(.L_x_3) ;  /* 0xfffffff000007947 */ /* 0x000fc0000383ffff */
[----:B------:R-:W-:-:S00]  /*3e0a0*/  NOP ;  /* 0x0000000000007918 */ /* 0x000fc00000000000 */
        /* <DEDUP_REMOVED lines=13> */
.L_x_4:


//--------------------- .nv.shared.matmul_kernel  --------------------------
	.section	.nv.shared.matmul_kernel,"aw",@nobits
	.sectionflags	@""
	.align	16
